def attn_fwd(
    Q,
    K,
    V,
    Out,
    Lse,
    sm_scale,
    stride_qz,
    stride_qh,
    stride_qm,
    stride_qk,
    stride_kz,
    stride_kh,
    stride_kn,
    stride_kk,
    stride_vz,
    stride_vh,
    stride_vn,
    stride_vk,
    stride_oz,
    stride_oh,
    stride_om,
    stride_ok,
    seqlen_q,
    seqlen_k,
    BLOCK_M: tl.constexpr,
    BLOCK_N: tl.constexpr,
    HEAD_DIM: tl.constexpr,
    CAUSAL: tl.constexpr,
):
    start_m = tl.program_id(0)
    off_hz = tl.program_id(1)
    q_off = off_hz * stride_qh
    k_off = off_hz * stride_kh
    v_off = off_hz * stride_vh
    offs_m = start_m * BLOCK_M + tl.arange(0, BLOCK_M)
    offs_d = tl.arange(0, HEAD_DIM)
    offs_n = tl.arange(0, BLOCK_N)
    q_ptrs = Q + q_off + offs_m[:, None] * stride_qm + offs_d[None, :] * stride_qk
    k_ptrs = K + k_off + offs_d[:, None] * stride_kk + offs_n[None, :] * stride_kn
    v_ptrs = V + v_off + offs_n[:, None] * stride_vn + offs_d[None, :] * stride_vk
    m_i = tl.full([BLOCK_M], float("-inf"), dtype=tl.float32)
    l_i = tl.zeros([BLOCK_M], dtype=tl.float32) + 1.0
    acc = tl.zeros([BLOCK_M, HEAD_DIM], dtype=tl.float32)
    q = tl.load(q_ptrs)
    acc, l_i, m_i = _attn_fwd_inner(
        acc,
        l_i,
        m_i,
        q,
        k_ptrs,
        v_ptrs,
        sm_scale,
        stride_kn,
        stride_vn,
        start_m,
        seqlen_k,
        BLOCK_M,
        BLOCK_N,
        HEAD_DIM,
        CAUSAL,
    )
    acc = acc / l_i[:, None]
    lse = m_i + tl.math.log2(l_i) / 1.4426950408889634
    o_ptrs = (
        Out
        + off_hz * stride_oh
        + offs_m[:, None] * stride_om
        + offs_d[None, :] * stride_ok
    )
    tl.store(o_ptrs, acc.to(Out.dtype.element_ty))
    tl.store(Lse + off_hz * seqlen_q + offs_m, lse)

# config = {"BLOCK_M": 256, "BLOCK_N": 128, "HEAD_DIM": 128, "arch": "sm_100", "causal": true, "dtype": "fp8e4m3", "num_stages": 2, "num_warps": 8}
# arch = sm_100


// ===== COMPILED SASS (sm_100a) =====

	.target	sm_100a

	.elftype	@"ET_EXEC"


//--------------------- .note.nv.tkinfo           --------------------------
	.section	.note.nv.tkinfo,"",@"SHT_NOTE"
	.sectionflags	@"SHF_NOTE_NV_TKINFO"
	.tkinfo
        /*0018*/ 	.word	0x00000081
        /*0030*/ 	.string	""
        /*0030*/ 	.string	"ptxas-blackwell"
        /*0030*/ 	.string	"Cuda compilation tools, release 12.9, V12.9.86"
        /*0030*/ 	.string	"Build cuda_12.9.r12.9/compiler.36037853_0"
        /*0030*/ 	.string	"-v  -suppress-debug-info  -lineinfo  -arch sm_100a "



//--------------------- .note.nv.cuver            --------------------------
	.section	.note.nv.cuver,"",@"SHT_NOTE"
	.sectionflags	@"SHF_NOTE_NV_CUVER"
        /*0018*/ 	.short	0x0001
        /*001a*/ 	.short	0x0064
        /*001c*/ 	.short	0x0001
        /*001e*/ 	.short	0x0000
        /*0020*/ 	.short	0x0001
        /*0022*/ 	.short	0x0000


//--------------------- .nv.info                  --------------------------
	.section	.nv.info,"",@"SHT_CUDA_INFO"
	.align	4


	//----- nvinfo : EIATTR_REGCOUNT
	.align		4
        /*0000*/ 	.byte	0x04, 0x2f
        /*0002*/ 	.short	(.L_5 - .L_4)
	.align		4
.L_4:
        /*0004*/ 	.word	index@(attn_fwd)
        /*0008*/ 	.word	0x000000ff


	//----- nvinfo : EIATTR_FRAME_SIZE
	.align		4
.L_5:
        /*000c*/ 	.byte	0x04, 0x11
        /*000e*/ 	.short	(.L_7 - .L_6)
	.align		4
.L_6:
        /*0010*/ 	.word	index@($__internal_2_$__cuda_sm10x_tcgen05_guardrail_trap_unallocated_columns_being_dealloced)
        /*0014*/ 	.word	0x00000488


	//----- nvinfo : EIATTR_FRAME_SIZE
	.align		4
.L_7:
        /*0018*/ 	.byte	0x04, 0x11
        /*001a*/ 	.short	(.L_9 - .L_8)
	.align		4
.L_8:
        /*001c*/ 	.word	index@($__internal_1_$__cuda_sm10x_tcgen05_guardrail_trap_phase_invalid_during_alloc)
        /*0020*/ 	.word	0x00000488


	//----- nvinfo : EIATTR_FRAME_SIZE
	.align		4
.L_9:
        /*0024*/ 	.byte	0x04, 0x11
        /*0026*/ 	.short	(.L_11 - .L_10)
	.align		4
.L_10:
        /*0028*/ 	.word	index@($__internal_0_$__cuda_sm10x_tcgen05_guardrail_trap_col_being_dealloced_not_returned_by_alloc)
        /*002c*/ 	.word	0x00000488


	//----- nvinfo : EIATTR_FRAME_SIZE
	.align		4
.L_11:
        /*0030*/ 	.byte	0x04, 0x11
        /*0032*/ 	.short	(.L_13 - .L_12)
	.align		4
.L_12:
        /*0034*/ 	.word	index@(attn_fwd)
        /*0038*/ 	.word	0x00000488


	//----- nvinfo : EIATTR_MIN_STACK_SIZE
	.align		4
.L_13:
        /*003c*/ 	.byte	0x04, 0x12
        /*003e*/ 	.short	(.L_15 - .L_14)
	.align		4
.L_14:
        /*0040*/ 	.word	index@(attn_fwd)
        /*0044*/ 	.word	0x00000488
.L_15:


//--------------------- .nv.info.attn_fwd         --------------------------
	.section	.nv.info.attn_fwd,"",@"SHT_CUDA_INFO"
	.sectionflags	@""
	.align	4


	//----- nvinfo : EIATTR_CUDA_API_VERSION
	.align		4
        /*0000*/ 	.byte	0x04, 0x37
        /*0002*/ 	.short	(.L_17 - .L_16)
.L_16:
        /*0004*/ 	.word	0x00000081


	//----- nvinfo : EIATTR_KPARAM_INFO
	.align		4
.L_17:
        /*0008*/ 	.byte	0x04, 0x17
        /*000a*/ 	.short	(.L_19 - .L_18)
.L_18:
        /*000c*/ 	.word	0x00000000
        /*0010*/ 	.short	0x0019
        /*0012*/ 	.short	0x0080
        /*0014*/ 	.byte	0x00, 0xf4, 0x21, 0x00


	//----- nvinfo : EIATTR_KPARAM_INFO
	.align		4
.L_19:
        /*0018*/ 	.byte	0x04, 0x17
        /*001a*/ 	.short	(.L_21 - .L_20)
.L_20:
        /*001c*/ 	.word	0x00000000
        /*0020*/ 	.short	0x0018
        /*0022*/ 	.short	0x0078
        /*0024*/ 	.byte	0x00, 0xf4, 0x21, 0x00


	//----- nvinfo : EIATTR_KPARAM_INFO
	.align		4
.L_21:
        /*0028*/ 	.byte	0x04, 0x17
        /*002a*/ 	.short	(.L_23 - .L_22)
.L_22:
        /*002c*/ 	.word	0x00000000
        /*0030*/ 	.short	0x0017
        /*0032*/ 	.short	0x0070
        /*0034*/ 	.byte	0x00, 0xf0, 0x11, 0x00


	//----- nvinfo : EIATTR_KPARAM_INFO
	.align		4
.L_23:
        /*0038*/ 	.byte	0x04, 0x17
        /*003a*/ 	.short	(.L_25 - .L_24)
.L_24:
        /*003c*/ 	.word	0x00000000
        /*0040*/ 	.short	0x0016
        /*0042*/ 	.short	0x006c
        /*0044*/ 	.byte	0x00, 0xf0, 0x11, 0x00


	//----- nvinfo : EIATTR_KPARAM_INFO
	.align		4
.L_25:
        /*0048*/ 	.byte	0x04, 0x17
        /*004a*/ 	.short	(.L_27 - .L_26)
.L_26:
        /*004c*/ 	.word	0x00000000
        /*0050*/ 	.short	0x0015
        /*0052*/ 	.short	0x0068
        /*0054*/ 	.byte	0x00, 0xf0, 0x11, 0x00


	//----- nvinfo : EIATTR_KPARAM_INFO
	.align		4
.L_27:
        /*0058*/ 	.byte	0x04, 0x17
        /*005a*/ 	.short	(.L_29 - .L_28)
.L_28:
        /*005c*/ 	.word	0x00000000
        /*0060*/ 	.short	0x0014
        /*0062*/ 	.short	0x0064
        /*0064*/ 	.byte	0x00, 0xf0, 0x11, 0x00


	//----- nvinfo : EIATTR_KPARAM_INFO
	.align		4
.L_29:
        /*0068*/ 	.byte	0x04, 0x17
        /*006a*/ 	.short	(.L_31 - .L_30)
.L_30:
        /*006c*/ 	.word	0x00000000
        /*0070*/ 	.short	0x0013
        /*0072*/ 	.short	0x0060
        /*0074*/ 	.byte	0x00, 0xf0, 0x11, 0x00


	//----- nvinfo : EIATTR_KPARAM_INFO
	.align		4
.L_31:
        /*0078*/ 	.byte	0x04, 0x17
        /*007a*/ 	.short	(.L_33 - .L_32)
.L_32:
        /*007c*/ 	.word	0x00000000
        /*0080*/ 	.short	0x0012
        /*0082*/ 	.short	0x005c
        /*0084*/ 	.byte	0x00, 0xf0, 0x11, 0x00


	//----- nvinfo : EIATTR_KPARAM_INFO
	.align		4
.L_33:
        /*0088*/ 	.byte	0x04, 0x17
        /*008a*/ 	.short	(.L_35 - .L_34)
.L_34:
        /*008c*/ 	.word	0x00000000
        /*0090*/ 	.short	0x0011
        /*0092*/ 	.short	0x0058
        /*0094*/ 	.byte	0x00, 0xf0, 0x11, 0x00


	//----- nvinfo : EIATTR_KPARAM_INFO
	.align		4
.L_35:
        /*0098*/ 	.byte	0x04, 0x17
        /*009a*/ 	.short	(.L_37 - .L_36)
.L_36:
        /*009c*/ 	.word	0x00000000
        /*00a0*/ 	.short	0x0010
        /*00a2*/ 	.short	0x0054
        /*00a4*/ 	.byte	0x00, 0xf0, 0x11, 0x00


	//----- nvinfo : EIATTR_KPARAM_INFO
	.align		4
.L_37:
        /*00a8*/ 	.byte	0x04, 0x17
        /*00aa*/ 	.short	(.L_39 - .L_38)
.L_38:
        /*00ac*/ 	.word	0x00000000
        /*00b0*/ 	.short	0x000f
        /*00b2*/ 	.short	0x0050
        /*00b4*/ 	.byte	0x00, 0xf0, 0x11, 0x00


	//----- nvinfo : EIATTR_KPARAM_INFO
	.align		4
.L_39:
        /*00b8*/ 	.byte	0x04, 0x17
        /*00ba*/ 	.short	(.L_41 - .L_40)
.L_40:
        /*00bc*/ 	.word	0x00000000
        /*00c0*/ 	.short	0x000e
        /*00c2*/ 	.short	0x004c
        /*00c4*/ 	.byte	0x00, 0xf0, 0x11, 0x00


	//----- nvinfo : EIATTR_KPARAM_INFO
	.align		4
.L_41:
        /*00c8*/ 	.byte	0x04, 0x17
        /*00ca*/ 	.short	(.L_43 - .L_42)
.L_42:
        /*00cc*/ 	.word	0x00000000
        /*00d0*/ 	.short	0x000d
        /*00d2*/ 	.short	0x0048
        /*00d4*/ 	.byte	0x00, 0xf0, 0x11, 0x00


	//----- nvinfo : EIATTR_KPARAM_INFO
	.align		4
.L_43:
        /*00d8*/ 	.byte	0x04, 0x17
        /*00da*/ 	.short	(.L_45 - .L_44)
.L_44:
        /*00dc*/ 	.word	0x00000000
        /*00e0*/ 	.short	0x000c
        /*00e2*/ 	.short	0x0044
        /*00e4*/ 	.byte	0x00, 0xf0, 0x11, 0x00


	//----- nvinfo : EIATTR_KPARAM_INFO
	.align		4
.L_45:
        /*00e8*/ 	.byte	0x04, 0x17
        /*00ea*/ 	.short	(.L_47 - .L_46)
.L_46:
        /*00ec*/ 	.word	0x00000000
        /*00f0*/ 	.short	0x000b
        /*00f2*/ 	.short	0x0040
        /*00f4*/ 	.byte	0x00, 0xf0, 0x11, 0x00


	//----- nvinfo : EIATTR_KPARAM_INFO
	.align		4
.L_47:
        /*00f8*/ 	.byte	0x04, 0x17
        /*00fa*/ 	.short	(.L_49 - .L_48)
.L_48:
        /*00fc*/ 	.word	0x00000000
        /*0100*/ 	.short	0x000a
        /*0102*/ 	.short	0x003c
        /*0104*/ 	.byte	0x00, 0xf0, 0x11, 0x00


	//----- nvinfo : EIATTR_KPARAM_INFO
	.align		4
.L_49:
        /*0108*/ 	.byte	0x04, 0x17
        /*010a*/ 	.short	(.L_51 - .L_50)
.L_50:
        /*010c*/ 	.word	0x00000000
        /*0110*/ 	.short	0x0009
        /*0112*/ 	.short	0x0038
        /*0114*/ 	.byte	0x00, 0xf0, 0x11, 0x00


	//----- nvinfo : EIATTR_KPARAM_INFO
	.align		4
.L_51:
        /*0118*/ 	.byte	0x04, 0x17
        /*011a*/ 	.short	(.L_53 - .L_52)
.L_52:
        /*011c*/ 	.word	0x00000000
        /*0120*/ 	.short	0x0008
        /*0122*/ 	.short	0x0034
        /*0124*/ 	.byte	0x00, 0xf0, 0x11, 0x00


	//----- nvinfo : EIATTR_KPARAM_INFO
	.align		4
.L_53:
        /*0128*/ 	.byte	0x04, 0x17
        /*012a*/ 	.short	(.L_55 - .L_54)
.L_54:
        /*012c*/ 	.word	0x00000000
        /*0130*/ 	.short	0x0007
        /*0132*/ 	.short	0x0030
        /*0134*/ 	.byte	0x00, 0xf0, 0x11, 0x00


	//----- nvinfo : EIATTR_KPARAM_INFO
	.align		4
.L_55:
        /*0138*/ 	.byte	0x04, 0x17
        /*013a*/ 	.short	(.L_57 - .L_56)
.L_56:
        /*013c*/ 	.word	0x00000000
        /*0140*/ 	.short	0x0006
        /*0142*/ 	.short	0x002c
        /*0144*/ 	.byte	0x00, 0xf0, 0x11, 0x00


	//----- nvinfo : EIATTR_KPARAM_INFO
	.align		4
.L_57:
        /*0148*/ 	.byte	0x04, 0x17
        /*014a*/ 	.short	(.L_59 - .L_58)
.L_58:
        /*014c*/ 	.word	0x00000000
        /*0150*/ 	.short	0x0005
        /*0152*/ 	.short	0x0028
        /*0154*/ 	.byte	0x00, 0xf0, 0x11, 0x00


	//----- nvinfo : EIATTR_KPARAM_INFO
	.align		4
.L_59:
        /*0158*/ 	.byte	0x04, 0x17
        /*015a*/ 	.short	(.L_61 - .L_60)
.L_60:
        /*015c*/ 	.word	0x00000000
        /*0160*/ 	.short	0x0004
        /*0162*/ 	.short	0x0020
        /*0164*/ 	.byte	0x00, 0xf4, 0x21, 0x00


	//----- nvinfo : EIATTR_KPARAM_INFO
	.align		4
.L_61:
        /*0168*/ 	.byte	0x04, 0x17
        /*016a*/ 	.short	(.L_63 - .L_62)
.L_62:
        /*016c*/ 	.word	0x00000000
        /*0170*/ 	.short	0x0003
        /*0172*/ 	.short	0x0018
        /*0174*/ 	.byte	0x00, 0xf4, 0x21, 0x00


	//----- nvinfo : EIATTR_KPARAM_INFO
	.align		4
.L_63:
        /*0178*/ 	.byte	0x04, 0x17
        /*017a*/ 	.short	(.L_65 - .L_64)
.L_64:
        /*017c*/ 	.word	0x00000000
        /*0180*/ 	.short	0x0002
        /*0182*/ 	.short	0x0010
        /*0184*/ 	.byte	0x00, 0xf4, 0x21, 0x00


	//----- nvinfo : EIATTR_KPARAM_INFO
	.align		4
.L_65:
        /*0188*/ 	.byte	0x04, 0x17
        /*018a*/ 	.short	(.L_67 - .L_66)
.L_66:
        /*018c*/ 	.word	0x00000000
        /*0190*/ 	.short	0x0001
        /*0192*/ 	.short	0x0008
        /*0194*/ 	.byte	0x00, 0xf4, 0x21, 0x00


	//----- nvinfo : EIATTR_KPARAM_INFO
	.align		4
.L_67:
        /*0198*/ 	.byte	0x04, 0x17
        /*019a*/ 	.short	(.L_69 - .L_68)
.L_68:
        /*019c*/ 	.word	0x00000000
        /*01a0*/ 	.short	0x0000
        /*01a2*/ 	.short	0x0000
        /*01a4*/ 	.byte	0x00, 0xf4, 0x21, 0x00


	//----- nvinfo : EIATTR_AT_ENTRY_FRAGMENTS
	.align		4
.L_69:
        /*01a8*/ 	.byte	0x04, 0x4f
        /*01aa*/ 	.short	(.L_71 - .L_70)


	//   ....[0]....
.L_70:
        /*01ac*/ 	.word	0x00000004


	//----- nvinfo : EIATTR_RESERVED_SMEM_USED
	.align		4
.L_71:
        /*01b0*/ 	.byte	0x01, 0x41
	.zero		2


	//----- nvinfo : EIATTR_SPARSE_MMA_MASK
	.align		4
        /*01b4*/ 	.byte	0x03, 0x50
        /*01b6*/ 	.short	0x0000


	//----- nvinfo : EIATTR_TCGEN05_1CTA_USED
	.align		4
        /*01b8*/ 	.byte	0x01, 0x51
	.zero		2


	//----- nvinfo : EIATTR_MAXREG_COUNT
	.align		4
        /*01bc*/ 	.byte	0x03, 0x1b
        /*01be*/ 	.short	0x00ff


	//----- nvinfo : EIATTR_NUM_BARRIERS
	.align		4
        /*01c0*/ 	.byte	0x02, 0x4c
        /*01c2*/ 	.byte	0x01
	.zero		1


	//----- nvinfo : EIATTR_ANNOTATIONS
	.align		4
        /*01c4*/ 	.byte	0x04, 0x55
        /*01c6*/ 	.short	(.L_73 - .L_72)


	//   ....[0]....
.L_72:
        /*01c8*/ 	.word	0x00000001
        /*01cc*/ 	.byte	0x20, 0x04, 0x00, 0x00, 0x01, 0x00, 0x00, 0x00, 0x00, 0x12, 0x00, 0x00, 0x01, 0x00, 0x00, 0x00
        /* <DEDUP_REMOVED lines=172> */
        /*0c9c*/ 	.byte	0xd0, 0x67, 0x01, 0x00


	//----- nvinfo : EIATTR_INT_WARP_WIDE_INSTR_OFFSETS
	.align		4
.L_73:
        /*0ca0*/ 	.byte	0x04, 0x31
        /*0ca2*/ 	.short	(.L_75 - .L_74)


	//   ....[0]....
.L_74:
        /*0ca4*/ 	.word	0x00002770


	//   ....[1]....
        /*0ca8*/ 	.word	0x00002790


	//   ....[2]....
        /*0cac*/ 	.word	0x00004c70


	//   ....[3]....
        /*0cb0*/ 	.word	0x000050d0


	//   ....[4]....
        /*0cb4*/ 	.word	0x0000ec80


	//   ....[5]....
        /*0cb8*/ 	.word	0x0001b410


	//   ....[6]....
        /*0cbc*/ 	.word	0x0001b460


	//----- nvinfo : EIATTR_COOP_GROUP_MASK_REGIDS
	.align		4
.L_75:
        /*0cc0*/ 	.byte	0x04, 0x29
        /*0cc2*/ 	.short	(.L_77 - .L_76)


	//   ....[0]....
.L_76:
        /*0cc4*/ 	.word	0xffffffff


	//   ....[1]....
        /*0cc8*/ 	.word	0xffffffff


	//   ....[2]....
        /*0ccc*/ 	.word	0xffffffff


	//   ....[3]....
        /*0cd0*/ 	.word	0xffffffff


	//----- nvinfo : EIATTR_COOP_GROUP_INSTR_OFFSETS
	.align		4
.L_77:
        /*0cd4*/ 	.byte	0x04, 0x28
        /*0cd6*/ 	.short	(.L_79 - .L_78)


	//   ....[0]....
.L_78:
        /*0cd8*/ 	.word	0x00000070


	//   ....[1]....
        /*0cdc*/ 	.word	0x00000330


	//   ....[2]....
        /*0ce0*/ 	.word	0x0001b2a0


	//   ....[3]....
        /*0ce4*/ 	.word	0x0001b510


	//----- nvinfo : EIATTR_VRC_CTA_INIT_COUNT
	.align		4
.L_79:
        /*0ce8*/ 	.byte	0x02, 0x4a
        /*0cea*/ 	.byte	0x80
	.zero		1


	//----- nvinfo : EIATTR_MBARRIER_INSTR_OFFSETS
	.align		4
        /*0cec*/ 	.byte	0x04, 0x39
        /*0cee*/ 	.short	(.L_81 - .L_80)


	//   ....[0]....
.L_80:
        /*0cf0*/ 	.word	0x00003210
        /*0cf4*/ 	.word	0x000000ff
        /*0cf8*/ 	.word	0x00000000
        /*0cfc*/ 	.short	0x0100
        /*0cfe*/ 	.byte	0x0a
	.zero		1


	//   ....[1]....
        /*0d00*/ 	.word	0x00004ca0
        /*0d04*/ 	.word	0x000000ff
        /*0d08*/ 	.word	0x0001c008
        /*0d0c*/ 	.short	0x0100
        /*0d0e*/ 	.byte	0x06
	.zero		1


	//   ....[2]....
        /*0d10*/ 	.word	0x000051a0
        /*0d14*/ 	.word	0x000000ff
        /*0d18*/ 	.word	0x00014000
        /*0d1c*/ 	.short	0x0100
        /*0d1e*/ 	.byte	0x06
	.zero		1


	//   ....[3]....
        /*0d20*/ 	.word	0x00005540
        /*0d24*/ 	.word	0x000000ff
        /*0d28*/ 	.word	0x00014000
        /*0d2c*/ 	.short	0x010a
        /*0d2e*/ 	.byte	0x06
	.zero		1


	//   ....[4]....
        /*0d30*/ 	.word	0x00008f90
        /*0d34*/ 	.word	0x000000ff
        /*0d38*/ 	.word	0x00014000
        /*0d3c*/ 	.short	0x0108
        /*0d3e*/ 	.byte	0x06
	.zero		1


	//   ....[5]....
        /*0d40*/ 	.word	0x0000edf0
        /*0d44*/ 	.word	0x000000ff
        /*0d48*/ 	.word	0x0001c010
        /*0d4c*/ 	.short	0x0100
        /*0d4e*/ 	.byte	0x06
	.zero		1


	//   ....[6]....
        /*0d50*/ 	.word	0x0000f2c0
        /*0d54*/ 	.word	0x000000ff
        /*0d58*/ 	.word	0x0001c010
        /*0d5c*/ 	.short	0x010a
        /*0d5e*/ 	.byte	0x06
	.zero		1


	//   ....[7]....
        /*0d60*/ 	.word	0x00012380
        /*0d64*/ 	.word	0x000000ff
        /*0d68*/ 	.word	0x0001c010
        /*0d6c*/ 	.short	0x0108
        /*0d6e*/ 	.byte	0x06
	.zero		1


	//   ....[8]....
        /*0d70*/ 	.word	0x00012450
        /*0d74*/ 	.word	0x000000ff
        /*0d78*/ 	.word	0x00000000
        /*0d7c*/ 	.short	0x010a
        /*0d7e*/ 	.byte	0x0a
	.zero		1


	//   ....[9]....
        /*0d80*/ 	.word	0x00016850
        /*0d84*/ 	.word	0x000000ff
        /*0d88*/ 	.word	0x00000000
        /*0d8c*/ 	.short	0x010a
        /*0d8e*/ 	.byte	0x0a
	.zero		1


	//   ....[10]....
        /*0d90*/ 	.word	0x00016970
        /*0d94*/ 	.word	0x000000ff
        /*0d98*/ 	.word	0x0001c000
        /*0d9c*/ 	.short	0x0108
        /*0d9e*/ 	.byte	0x06
	.zero		1


	//   ....[11]....
        /*0da0*/ 	.word	0x000169e0
        /*0da4*/ 	.word	0x000000ff
        /*0da8*/ 	.word	0x0001c008
        /*0dac*/ 	.short	0x0108
        /*0dae*/ 	.byte	0x06
	.zero		1


	//   ....[12]....
        /*0db0*/ 	.word	0x0001b530
        /*0db4*/ 	.word	0x000000ff
        /*0db8*/ 	.word	0x00014000
        /*0dbc*/ 	.short	0x010a
        /*0dbe*/ 	.byte	0x06
	.zero		1


	//   ....[13]....
        /*0dc0*/ 	.word	0x0001b560
        /*0dc4*/ 	.word	0x000000ff
        /*0dc8*/ 	.word	0x0001c010
        /*0dcc*/ 	.short	0x010a
        /*0dce*/ 	.byte	0x06
	.zero		1


	//   ....[14]....
        /*0dd0*/ 	.word	0x0001b5a0
        /*0dd4*/ 	.word	0x000000ff
        /*0dd8*/ 	.word	0x00000000
        /*0ddc*/ 	.short	0x010a
        /*0dde*/ 	.byte	0x0a
	.zero		1


	//   ....[15]....
        /*0de0*/ 	.word	0x0001b5d0
        /*0de4*/ 	.word	0x000000ff
        /*0de8*/ 	.word	0x00000000
        /*0dec*/ 	.short	0x010a
        /*0dee*/ 	.byte	0x0a
	.zero		1


	//----- nvinfo : EIATTR_NUM_MBARRIERS
	.align		4
.L_81:
        /*0df0*/ 	.byte	0x03, 0x38
        /*0df2*/ 	.short	0xffff


	//----- nvinfo : EIATTR_EXIT_INSTR_OFFSETS
	.align		4
        /*0df4*/ 	.byte	0x04, 0x1c
        /*0df6*/ 	.short	(.L_83 - .L_82)


	//   ....[0]....
.L_82:
        /*0df8*/ 	.word	0x0001b520


	//----- nvinfo : EIATTR_REQNTID
	.align		4
.L_83:
        /*0dfc*/ 	.byte	0x04, 0x10
        /*0dfe*/ 	.short	(.L_85 - .L_84)
.L_84:
        /*0e00*/ 	.word	0x00000100
        /*0e04*/ 	.word	0x00000001
        /*0e08*/ 	.word	0x00000001


	//----- nvinfo : EIATTR_CRS_STACK_SIZE
	.align		4
.L_85:
        /*0e0c*/ 	.byte	0x04, 0x1e
        /*0e0e*/ 	.short	(.L_87 - .L_86)
.L_86:
        /*0e10*/ 	.word	0x00000000


	//----- nvinfo : EIATTR_CBANK_PARAM_SIZE
	.align		4
.L_87:
        /*0e14*/ 	.byte	0x03, 0x19
        /*0e16*/ 	.short	0x0088


	//----- nvinfo : EIATTR_PARAM_CBANK
	.align		4
        /*0e18*/ 	.byte	0x04, 0x0a
        /*0e1a*/ 	.short	(.L_89 - .L_88)
	.align		4
.L_88:
        /*0e1c*/ 	.word	index@(.nv.constant0.attn_fwd)
        /*0e20*/ 	.short	0x0380
        /*0e22*/ 	.short	0x0088


	//----- nvinfo : EIATTR_SW_WAR
	.align		4
.L_89:
        /*0e24*/ 	.byte	0x04, 0x36
        /*0e26*/ 	.short	(.L_91 - .L_90)
.L_90:
        /*0e28*/ 	.word	0x00000008
.L_91:


//--------------------- .nv.compat                --------------------------
	.section	.nv.compat,"",@"SHT_CUDA_COMPAT_INFO"
	.align	4
        /*0000*/ 	.byte	0x02, 0x02, 0x02, 0x00, 0x02, 0x05, 0x05, 0x00, 0x02, 0x03, 0x00, 0x00, 0x02, 0x06, 0x01, 0x00


//--------------------- .nv.callgraph             --------------------------
	.section	.nv.callgraph,"",@"SHT_CUDA_CALLGRAPH"
	.align	4
	.sectionentsize	8
	.align		4
        /*0000*/ 	.word	0x00000000
	.align		4
        /*0004*/ 	.word	0xffffffff
	.align		4
        /*0008*/ 	.word	0x00000000
	.align		4
        /*000c*/ 	.word	0xfffffffe
	.align		4
        /*0010*/ 	.word	0x00000000
	.align		4
        /*0014*/ 	.word	0xfffffffd
	.align		4
        /*0018*/ 	.word	0x00000000
	.align		4
        /*001c*/ 	.word	0xfffffffc


//--------------------- .nv.constant4             --------------------------
	.section	.nv.constant4,"a",@progbits
	.align	8
	.align		8
.nv.constant4:
        /*0000*/ 	.dword	_$_str


//--------------------- .text.attn_fwd            --------------------------
	.section	.text.attn_fwd,"ax",@progbits
	.align	128
        .global         attn_fwd
        .type           attn_fwd,@function
        .size           attn_fwd,(.L_x_27 - attn_fwd)
        .other          attn_fwd,@"STO_CUDA_ENTRY STV_DEFAULT"
attn_fwd:
.text.attn_fwd:
[----:B------:R-:W0:Y:S01]  /*0000*/  LDC R1, c[0x0][0x37c] ;  /* 0x0000df00ff017b82 */ /* 0x000e220000000800 */
[----:B------:R-:W1:Y:S01]  /*0010*/  S2R R134, SR_TID.X ;  /* 0x0000000000867919 */ /* 0x000e620000002100 */
[----:B0-----:R-:W-:Y:S01]  /*0020*/  VIADD R1, R1, 0xfffffb78 ;  /* 0xfffffb7801017836 */ /* 0x001fe20000000000 */
[----:B-1----:R-:W-:-:S13]  /*0030*/  ISETP.GE.U32.AND P0, PT, R134, 0x20, PT ;  /* 0x000000208600780c */ /* 0x002fda0003f06070 */
[----:B------:R-:W-:Y:S02]  /*0040*/  VOTEU.ANY UP0, P0 ;  /* 0x0000000000ff7886 */ /* 0x000fe40000000100 */
[----:B------:R-:W-:Y:S05]  /*0050*/  BRA.U UP0, `(.L_x_0) ;  /* 0x0000000100b87547 */ /* 0x000fea000b800000 */
[----:B------:R-:W0:Y:S01]  /*0060*/  S2UR UR6, SR_CgaCtaId ;  /* 0x00000000000679c3 */ /* 0x000e220000008800 */
[----:B------:R-:W-:Y:S01]  /*0070*/  NOP ;  /* 0x0000000000007918 */ /* 0x000fe20000000000 */
[----:B------:R-:W-:Y:S02]  /*0080*/  UMOV UR4, 0x40 ;  /* 0x0000004000047882 */ /* 0x000fe40000000000 */
[----:B0-----:R-:W-:-:S09]  /*0090*/  ULEA UR4, UR6, UR4, 0x18 ;  /* 0x0000000406047291 */ /* 0x001fd2000f8ec0ff */
[----:B------:R-:W0:Y:S01]  /*00a0*/  LDS.U8 R0, [UR4] ;  /* 0x00000004ff007984 */ /* 0x000e220008000000 */
[----:B------:R-:W-:Y:S02]  /*00b0*/  UMOV UR4, 0x400 ;  /* 0x0000040000047882 */ /* 0x000fe40000000000 */
[----:B------:R-:W-:Y:S01]  /*00c0*/  ULEA UR4, UR6, UR4, 0x18 ;  /* 0x0000000406047291 */ /* 0x000fe2000f8ec0ff */
[----:B0-----:R-:W-:-:S13]  /*00d0*/  ISETP.NE.AND P0, PT, R0, RZ, PT ;  /* 0x000000ff0000720c */ /* 0x001fda0003f05270 */
[----:B------:R-:W-:Y:S05]  /*00e0*/  @P0 BRA `(.L_x_1) ;  /* 0x00000000007c0947 */ /* 0x000fea0003800000 */
[----:B------:R-:W-:-:S13]  /*00f0*/  ELECT P0, URZ, PT ;  /* 0x0000000000ff782f */ /* 0x000fda0003800000 */
[----:B------:R-:W-:Y:S05]  /*0100*/  @!P0 BRA `(.L_x_2) ;  /* 0x0000000000848947 */ /* 0x000fea0003800000 */
[----:B------:R-:W-:Y:S01]  /*0110*/  UMOV UR5, 0x10 ;  /* 0x0000001000057882 */ /* 0x000fe20000000000 */
[----:B------:R-:W-:Y:S02]  /*0120*/  IMAD.MOV.U32 R4, RZ, RZ, 0x1 ;  /* 0x00000001ff047424 */ /* 0x000fe400078e00ff */
[----:B------:R-:W-:Y:S02]  /*0130*/  IMAD.MOV.U32 R5, RZ, RZ, 0xffff ;  /* 0x0000ffffff057424 */ /* 0x000fe400078e00ff */
[----:B------:R-:W-:Y:S04]  /*0140*/  DEPBAR.LE SB0, 0x36 ;  /* 0x00008d800000791a */ /* 0x000fe80000000000 */
[----:B------:R-:W0:Y:S02]  /*0150*/  UTCATOMSWS.FIND_AND_SET.ALIGN UP1, UR5, UR5 ;  /* 0x00000005000575e3 */ /* 0x000e240008020800 */
[----:B0-----:R-:W-:-:S04]  /*0160*/  PLOP3.LUT P0, PT, PT, PT, UP1, 0x80, 0x8 ;  /* 0x000000000008781c */ /* 0x001fc80003f0f018 */
[----:B------:R-:W-:-:S04]  /*0170*/  SEL R0, RZ, 0xffffffff, !P0 ;  /* 0xffffffffff007807 */ /* 0x000fc80004000000 */
[----:B------:R-:W-:Y:S01]  /*0180*/  ISETP.NE.AND P0, PT, R0, RZ, PT ;  /* 0x000000ff0000720c */ /* 0x000fe20003f05270 */
[----:B------:R-:W-:-:S12]  /*0190*/  IMAD.U32 R0, RZ, RZ, UR5 ;  /* 0x00000005ff007e24 */ /* 0x000fd8000f8e00ff */
[----:B------:R-:W-:Y:S05]  /*01a0*/  @P0 BRA `(.L_x_3) ;  /* 0x0000000000240947 */ /* 0x000fea0003800000 */
.L_x_4:
[----:B------:R-:W-:Y:S05]  /*01b0*/  NANOSLEEP 0x64 ;  /* 0x000000640000795d */ /* 0x000fea0003800000 */
[----:B------:R-:W-:-:S05]  /*01c0*/  UMOV UR5, 0x10 ;  /* 0x0000001000057882 */ /* 0x000fca0000000000 */
[----:B------:R-:W-:Y:S04]  /*01d0*/  DEPBAR.LE SB0, 0x36 ;  /* 0x00008d800000791a */ /* 0x000fe80000000000 */
[----:B------:R-:W0:Y:S02]  /*01e0*/  UTCATOMSWS.FIND_AND_SET.ALIGN UP1, UR5, UR5 ;  /* 0x00000005000575e3 */ /* 0x000e240008020800 */
[----:B0-----:R-:W-:-:S04]  /*01f0*/  PLOP3.LUT P0, PT, PT, PT, UP1, 0x80, 0x8 ;  /* 0x000000000008781c */ /* 0x001fc80003f0f018 */
[----:B------:R-:W-:-:S04]  /*0200*/  SEL R0, RZ, 0xffffffff, !P0 ;  /* 0xffffffffff007807 */ /* 0x000fc80004000000 */
[----:B------:R-:W-:Y:S01]  /*0210*/  ISETP.NE.AND P0, PT, R0, RZ, PT ;  /* 0x000000ff0000720c */ /* 0x000fe20003f05270 */
[----:B------:R-:W-:-:S12]  /*0220*/  IMAD.U32 R0, RZ, RZ, UR5 ;  /* 0x00000005ff007e24 */ /* 0x000fd8000f8e00ff */
[----:B------:R-:W-:Y:S05]  /*0230*/  @!P0 BRA `(.L_x_4) ;  /* 0xfffffffc00dc8947 */ /* 0x000fea000383ffff */
.L_x_3:
[C---:B------:R-:W-:Y:S01]  /*0240*/  VIADD R3, R0.reuse, 0x10 ;  /* 0x0000001000037836 */ /* 0x040fe20000000000 */
[----:B------:R-:W-:Y:S01]  /*0250*/  UMOV UR5, 0x50 ;  /* 0x0000005000057882 */ /* 0x000fe20000000000 */
[----:B------:R-:W-:Y:S01]  /*0260*/  SHF.L.U32 R2, R5, R0, RZ ;  /* 0x0000000005027219 */ /* 0x000fe200000006ff */
[----:B------:R-:W-:Y:S01]  /*0270*/  ULEA UR5, UR6, UR5, 0x18 ;  /* 0x0000000506057291 */ /* 0x000fe2000f8ec0ff */
[----:B------:R-:W-:Y:S01]  /*0280*/  IMAD.SHL.U32 R0, R0, 0x20, RZ ;  /* 0x0000002000007824 */ /* 0x000fe200078e00ff */
[----:B------:R-:W-:-:S04]  /*0290*/  SHF.L.U32 R3, R4, R3, RZ ;  /* 0x0000000304037219 */ /* 0x000fc800000006ff */
[----:B------:R-:W-:-:S05]  /*02a0*/  LOP3.LUT R2, R3, R2, RZ, 0xfc, !PT ;  /* 0x0000000203027212 */ /* 0x000fca00078efcff */
[----:B------:R0:W-:Y:S04]  /*02b0*/  ATOMS.OR RZ, [UR5], R2 ;  /* 0x00000002ffff798c */ /* 0x0001e8000b000005 */
[----:B------:R0:W-:Y:S01]  /*02c0*/  STS [UR4], R0 ;  /* 0x00000000ff007988 */ /* 0x0001e20008000804 */
[----:B------:R-:W-:Y:S05]  /*02d0*/  BRA `(.L_x_2) ;  /* 0x0000000000107947 */ /* 0x000fea0003800000 */
.L_x_1:
[----:B------:R-:W-:Y:S01]  /*02e0*/  IMAD.MOV.U32 R0, RZ, RZ, -0x1 ;  /* 0xffffffffff007424 */ /* 0x000fe200078e00ff */
[----:B------:R-:W-:-:S04]  /*02f0*/  MOV R2, 0x320 ;  /* 0x0000032000027802 */ /* 0x000fc80000000f00 */
[----:B------:R0:W-:Y:S03]  /*0300*/  STS [UR4], R0 ;  /* 0x00000000ff007988 */ /* 0x0001e60008000804 */
[----:B0-----:R-:W-:Y:S05]  /*0310*/  CALL.REL.NOINC `($__internal_1_$__cuda_sm10x_tcgen05_guardrail_trap_phase_invalid_during_alloc) ;  /* 0x000001b000c47944 */ /* 0x001fea0003c00000 */
.L_x_2:
[----:B------:R-:W-:Y:S05]  /*0320*/  WARPSYNC.ALL ;  /* 0x0000000000007948 */ /* 0x000fea0003800000 */
[----:B------:R-:W-:Y:S01]  /*0330*/  NOP ;  /* 0x0000000000007918 */ /* 0x000fe20000000000 */
.L_x_0:
[----:B------:R-:W1:Y:S01]  /*0340*/  S2UR UR8, SR_CgaCtaId ;  /* 0x00000000000879c3 */ /* 0x000e620000008800 */
[----:B------:R-:W2:Y:S01]  /*0350*/  S2R R135, SR_CTAID.X ;  /* 0x0000000000877919 */ /* 0x000ea20000002500 */
[----:B------:R-:W-:Y:S01]  /*0360*/  UMOV UR6, 0x400 ;  /* 0x0000040000067882 */ /* 0x000fe20000000000 */
[----:B------:R-:W3:Y:S01]  /*0370*/  LDCU.64 UR4, c[0x0][0x3b0] ;  /* 0x00007600ff0477ac */ /* 0x000ee20008000a00 */
[----:B------:R-:W4:Y:S04]  /*0380*/  LDCU.64 UR18, c[0x0][0x358] ;  /* 0x00006b00ff1277ac */ /* 0x000f280008000a00 */
[----:B------:R-:W3:Y:S08]  /*0390*/  S2UR UR7, SR_CTAID.Y ;  /* 0x00000000000779c3 */ /* 0x000ef00000002600 */
[----:B------:R-:W0:Y:S01]  /*03a0*/  LDC.64 R248, c[0x0][0x380] ;  /* 0x0000e000fff87b82 */ /* 0x000e220000000a00 */
[----:B-1----:R-:W-:-:S07]  /*03b0*/  ULEA UR6, UR8, UR6, 0x18 ;  /* 0x0000000608067291 */ /* 0x002fce000f8ec0ff */
[----:B------:R-:W-:Y:S08]  /*03c0*/  BAR.SYNC.DEFER_BLOCKING 0x0 ;  /* 0x0000000000007b1d */ /* 0x000ff00000010000 */
[----:B------:R-:W1:Y:S01]  /*03d0*/  LDC R42, c[0x0][0x3b8] ;  /* 0x0000ee00ff2a7b82 */ /* 0x000e620000000800 */
[----:B---3--:R-:W-:Y:S01]  /*03e0*/  UIMAD UR4, UR7, UR4, URZ ;  /* 0x00000004070472a4 */ /* 0x008fe2000f8e02ff */
[----:B--2---:R-:W-:-:S05]  /*03f0*/  PRMT R135, R134, 0x6540, R135 ;  /* 0x0000654086877816 */ /* 0x004fca0000000087 */
[----:B------:R-:W-:Y:S01]  /*0400*/  IMAD R3, R135, UR5, RZ ;  /* 0x0000000587037c24 */ /* 0x000fe2000f8e02ff */
[----:B------:R-:W-:Y:S01]  /*0410*/  USHF.R.S32.HI UR5, URZ, 0x1f, UR4 ;  /* 0x0000001fff057899 */ /* 0x000fe20008011404 */
[----:B------:R2:W-:Y:S03]  /*0420*/  STL.64 [R1+0x458], R134 ;  /* 0x0004588601007387 */ /* 0x0005e60000100a00 */
[----:B0-----:R-:W-:Y:S01]  /*0430*/  IADD3 R248, P0, P1, R3, UR4, R248 ;  /* 0x0000000403f87c10 */ /* 0x001fe2000f91e0f8 */
[----:B------:R-:W0:Y:S01]  /*0440*/  LDCU UR4, c[0x0][0x3c8] ;  /* 0x00007900ff0477ac */ /* 0x000e220008000800 */
[----:B------:R-:W-:Y:S01]  /*0450*/  SHF.R.S32.HI R0, RZ, 0x1f, R3 ;  /* 0x0000001fff007819 */ /* 0x000fe20000011403 */
[----:B------:R-:W3:Y:S03]  /*0460*/  LDS R252, [UR6] ;  /* 0x00000006fffc7984 */ /* 0x000ee60008000800 */
[----:B------:R-:W-:Y:S01]  /*0470*/  IADD3.X R249, PT, PT, R0, UR5, R249, P0, P1 ;  /* 0x0000000500f97c10 */ /* 0x000fe200087e24f9 */
[----:B------:R-:W-:Y:S01]  /*0480*/  BAR.SYNC.DEFER_BLOCKING 0x0 ;  /* 0x0000000000007b1d */ /* 0x000fe20000010000 */
[----:B-1----:R-:W-:-:S02]  /*0490*/  IMAD.SHL.U32 R3, R42, 0x8, RZ ;  /* 0x000000082a037824 */ /* 0x002fc400078e00ff */
[----:B------:R-:W-:-:S03]  /*04a0*/  IMAD.SHL.U32 R5, R42, 0x10, RZ ;  /* 0x000000102a057824 */ /* 0x000fc600078e00ff */
[----:B----4-:R-:W4:Y:S01]  /*04b0*/  LDG.E.U8 R0, desc[UR18][R248.64] ;  /* 0x00000012f8007981 */ /* 0x010f22000c1e1100 */
[C---:B------:R-:W-:Y:S01]  /*04c0*/  IMAD R7, R42.reuse, 0x18, RZ ;  /* 0x000000182a077824 */ /* 0x040fe200078e02ff */
[-C--:B------:R-:W-:Y:S01]  /*04d0*/  IADD3 R246, P3, PT, R3, R248.reuse, RZ ;  /* 0x000000f803f67210 */ /* 0x080fe20007f7e0ff */
[C---:B------:R-:W-:Y:S01]  /*04e0*/  IMAD.SHL.U32 R9, R42.reuse, 0x20, RZ ;  /* 0x000000202a097824 */ /* 0x040fe200078e00ff */
[-C--:B------:R-:W-:Y:S01]  /*04f0*/  IADD3 R2, P4, PT, R5, R248.reuse, RZ ;  /* 0x000000f805027210 */ /* 0x080fe20007f9e0ff */
[C---:B------:R-:W-:Y:S01]  /*0500*/  IMAD R11, R42.reuse, 0x28, RZ ;  /* 0x000000282a0b7824 */ /* 0x040fe200078e02ff */
[-C--:B------:R-:W-:Y:S01]  /*0510*/  IADD3 R4, P5, PT, R7, R248.reuse, RZ ;  /* 0x000000f807047210 */ /* 0x080fe20007fbe0ff */
[C---:B------:R-:W-:Y:S01]  /*0520*/  IMAD R13, R42.reuse, 0x30, RZ ;  /* 0x000000302a0d7824 */ /* 0x040fe200078e02ff */
[-C--:B------:R-:W-:Y:S01]  /*0530*/  IADD3 R6, P6, PT, R9, R248.reuse, RZ ;  /* 0x000000f809067210 */ /* 0x080fe20007fde0ff */
[C---:B------:R-:W-:Y:S01]  /*0540*/  IMAD R15, R42.reuse, 0x38, RZ ;  /* 0x000000382a0f7824 */ /* 0x040fe200078e02ff */
[-C--:B------:R-:W-:Y:S01]  /*0550*/  IADD3 R8, P0, PT, R11, R248.reuse, RZ ;  /* 0x000000f80b087210 */ /* 0x080fe20007f1e0ff */
[C---:B------:R-:W-:Y:S01]  /*0560*/  IMAD.SHL.U32 R17, R42.reuse, 0x40, RZ ;  /* 0x000000402a117824 */ /* 0x040fe200078e00ff */
[-C--:B------:R-:W-:Y:S01]  /*0570*/  LEA.HI.X.SX32 R247, R3, R249.reuse, 0x1, P3 ;  /* 0x000000f903f77211 */ /* 0x080fe200018f0eff */
[C---:B------:R-:W-:Y:S01]  /*0580*/  IMAD R19, R42.reuse, 0x48, RZ ;  /* 0x000000482a137824 */ /* 0x040fe200078e02ff */
[-C--:B------:R-:W-:Y:S01]  /*0590*/  IADD3 R10, P1, PT, R13, R248.reuse, RZ ;  /* 0x000000f80d0a7210 */ /* 0x080fe20007f3e0ff */
[C---:B------:R-:W-:Y:S01]  /*05a0*/  IMAD R21, R42.reuse, 0x50, RZ ;  /* 0x000000502a157824 */ /* 0x040fe200078e02ff */
        /* <DEDUP_REMOVED lines=36> */
[----:B------:R-:W-:Y:S01]  /*07f0*/  IADD3 R30, P5, PT, R31, R248, RZ ;  /* 0x000000f81f1e7210 */ /* 0x000fe20007fbe0ff */
[C---:B------:R-:W-:Y:S01]  /*0800*/  IMAD R57, R42.reuse, 0x71, RZ ;  /* 0x000000712a397824 */ /* 0x040fe200078e02ff */
[-C--:B------:R-:W-:Y:S01]  /*0810*/  LEA.HI.X.SX32 R21, R23, R249.reuse, 0x1, P6 ;  /* 0x000000f917157211 */ /* 0x080fe200030f0eff */
[----:B------:R-:W-:Y:S01]  /*0820*/  IMAD R70, R42, 0x79, RZ ;  /* 0x000000792a467824 */ /* 0x000fe200078e02ff */
[----:B--2---:R-:W-:Y:S01]  /*0830*/  IADD3 R134, P4, PT, R248, R42, RZ ;  /* 0x0000002af8867210 */ /* 0x004fe20007f9e0ff */
[C---:B------:R-:W-:Y:S01]  /*0840*/  IMAD.SHL.U32 R61, R42.reuse, 0x2, RZ ;  /* 0x000000022a3d7824 */ /* 0x040fe200078e00ff */
        /* <DEDUP_REMOVED lines=16> */
[-C--:B------:R-:W-:Y:S01]  /*0950*/  LEA.HI.X.SX32 R31, R31, R249.reuse, 0x1, P5 ;  /* 0x000000f91f1f7211 */ /* 0x080fe200028f0eff */
[C---:B------:R-:W-:Y:S01]  /*0960*/  IMAD R79, R42.reuse, 0x4a, RZ ;  /* 0x0000004a2a4f7824 */ /* 0x040fe200078e02ff */
[-C--:B------:R-:W-:Y:S01]  /*0970*/  IADD3 R40, P3, PT, R41, R248.reuse, RZ ;  /* 0x000000f829287210 */ /* 0x080fe20007f7e0ff */
[C---:B------:R-:W-:Y:S01]  /*0980*/  IMAD R81, R42.reuse, 0x52, RZ ;  /* 0x000000522a517824 */ /* 0x040fe200078e02ff */
[CC--:B------:R-:W-:Y:S01]  /*0990*/  LEA.HI.X.SX32 R135, R42.reuse, R249.reuse, 0x1, P4 ;  /* 0x000000f92a877211 */ /* 0x0c0fe200020f0eff */
        /* <DEDUP_REMOVED lines=27> */
[-C--:B------:R-:W-:Y:S01]  /*0b50*/  LEA.HI.X.SX32 R49, R49, R249.reuse, 0x1, P0 ;  /* 0x000000f931317211 */ /* 0x080fe200000f0eff */
[----:B------:R-:W-:Y:S01]  /*0b60*/  IMAD R107, R42, 0x4b, RZ ;  /* 0x0000004b2a6b7824 */ /* 0x000fe200078e02ff */
        /* <DEDUP_REMOVED lines=13> */
[C---:B------:R-:W-:Y:S01]  /*0c40*/  IMAD.SHL.U32 R227, R42.reuse, 0x4, RZ ;  /* 0x000000042ae37824 */ /* 0x040fe200078e00ff */
[-C--:B------:R-:W-:Y:S01]  /*0c50*/  IADD3 R66, P3, PT, R69, R248.reuse, RZ ;  /* 0x000000f845427210 */ /* 0x080fe20007f7e0ff */
[----:B------:R-:W-:Y:S01]  /*0c60*/  IMAD R121, R42, 0xc, RZ ;  /* 0x0000000c2a797824 */ /* 0x000fe200078e02ff */
[----:B------:R-:W-:Y:S01]  /*0c70*/  LEA.HI.X.SX32 R59, R70, R249, 0x1, P5 ;  /* 0x000000f9463b7211 */ /* 0x000fe200028f0eff */
[C---:B------:R-:W-:Y:S01]  /*0c80*/  IMAD R123, R42.reuse, 0x14, RZ ;  /* 0x000000142a7b7824 */ /* 0x040fe200078e02ff */
[----:B------:R-:W-:Y:S01]  /*0c90*/  IADD3 R70, P5, PT, R73, R248, RZ ;  /* 0x000000f849467210 */ /* 0x000fe20007fbe0ff */
[C---:B------:R-:W-:Y:S01]  /*0ca0*/  IMAD R125, R42.reuse, 0x1c, RZ ;  /* 0x0000001c2a7d7824 */ /* 0x040fe200078e02ff */
[----:B------:R-:W5:Y:S01]  /*0cb0*/  LDG.E.U8 R2, desc[UR18][R2.64] ;  /* 0x0000001202027981 */ /* 0x000f62000c1e1100 */
[----:B------:R-:W-:-:S02]  /*0cc0*/  IMAD R127, R42, 0x24, RZ ;  /* 0x000000242a7f7824 */ /* 0x000fc400078e02ff */
[C---:B------:R-:W-:Y:S01]  /*0cd0*/  IMAD R129, R42.reuse, 0x2c, RZ ;  /* 0x0000002c2a817824 */ /* 0x040fe200078e02ff */
[----:B------:R-:W5:Y:S01]  /*0ce0*/  LDG.E.U8 R4, desc[UR18][R4.64] ;  /* 0x0000001204047981 */ /* 0x000f62000c1e1100 */
[C---:B------:R-:W-:Y:S02]  /*0cf0*/  IMAD R131, R42.reuse, 0x34, RZ ;  /* 0x000000342a837824 */ /* 0x040fe400078e02ff */
[C---:B------:R-:W-:Y:S01]  /*0d00*/  IMAD R133, R42.reuse, 0x3c, RZ ;  /* 0x0000003c2a857824 */ /* 0x040fe200078e02ff */
[----:B------:R-:W5:Y:S01]  /*0d10*/  LDG.E.U8 R10, desc[UR18][R10.64] ;  /* 0x000000120a0a7981 */ /* 0x000f62000c1e1100 */
[C---:B------:R-:W-:Y:S02]  /*0d20*/  IMAD R137, R42.reuse, 0x44, RZ ;  /* 0x000000442a897824 */ /* 0x040fe400078e02ff */
        /* <DEDUP_REMOVED lines=72> */
[C---:B------:R-:W-:Y:S02]  /*11b0*/  IMAD R237, R42.reuse, 0x57, RZ ;  /* 0x000000572aed7824 */ /* 0x040fe400078e02ff */
[----:B------:R-:W-:-:S02]  /*11c0*/  IMAD R239, R42, 0x5f, RZ ;  /* 0x0000005f2aef7824 */ /* 0x000fc400078e02ff */
[C---:B------:R-:W-:Y:S02]  /*11d0*/  IMAD R241, R42.reuse, 0x67, RZ ;  /* 0x000000672af17824 */ /* 0x040fe400078e02ff */
[C---:B------:R-:W-:Y:S02]  /*11e0*/  IMAD R243, R42.reuse, 0x6f, RZ ;  /* 0x0000006f2af37824 */ /* 0x040fe400078e02ff */
[C---:B------:R-:W-:Y:S01]  /*11f0*/  IMAD R245, R42.reuse, 0x77, RZ ;  /* 0x000000772af57824 */ /* 0x040fe200078e02ff */
[----:B----4-:R1:W-:Y:S04]  /*1200*/  STL [R1+0x18], R0 ;  /* 0x0000180001007387 */ /* 0x0103e80000100800 */
[----:B------:R2:W-:Y:S04]  /*1210*/  STL.64 [R1+0x468], R30 ;  /* 0x0004681e01007387 */ /* 0x0005e80000100a00 */
[----:B------:R4:W-:Y:S01]  /*1220*/  STL.64 [R1+0x10], R134 ;  /* 0x0000108601007387 */ /* 0x0009e20000100a00 */
[----:B-1----:R-:W-:Y:S01]  /*1230*/  IMAD R0, R42, 0x2f, RZ ;  /* 0x0000002f2a007824 */ /* 0x002fe200078e02ff */
[----:B------:R-:W-:-:S04]  /*1240*/  IADD3 R42, P4, PT, R43, R248, RZ ;  /* 0x000000f82b2a7210 */ /* 0x000fc80007f9e0ff */
[-C--:B------:R-:W-:Y:S01]  /*1250*/  LEA.HI.X.SX32 R43, R43, R249.reuse, 0x1, P4 ;  /* 0x000000f92b2b7211 */ /* 0x080fe200020f0eff */
[----:B--2---:R-:W2:Y:S01]  /*1260*/  LDL.LU.64 R30, [R1+0x10] ;  /* 0x00001000011e7983 */ /* 0x004ea20000300a00 */
[-C--:B------:R-:W-:Y:S02]  /*1270*/  IADD3 R56, P4, PT, R57, R248.reuse, RZ ;  /* 0x000000f839387210 */ /* 0x080fe40007f9e0ff */
[-C--:B----4-:R-:W-:Y:S01]  /*1280*/  IADD3 R134, P6, PT, R61, R248.reuse, RZ ;  /* 0x000000f83d867210 */ /* 0x090fe20007fde0ff */
[----:B------:R-:W5:Y:S01]  /*1290*/  LDG.E.U8 R42, desc[UR18][R42.64] ;  /* 0x000000122a2a7981 */ /* 0x000f62000c1e1100 */
[-C--:B------:R-:W-:Y:S02]  /*12a0*/  LEA.HI.X.SX32 R57, R57, R249.reuse, 0x1, P4 ;  /* 0x000000f939397211 */ /* 0x080fe400020f0eff */
[-C--:B------:R-:W-:Y:S02]  /*12b0*/  LEA.HI.X.SX32 R135, R61, R249.reuse, 0x1, P6 ;  /* 0x000000f93d877211 */ /* 0x080fe400030f0eff */
[----:B------:R-:W-:Y:S01]  /*12c0*/  IADD3 R68, P4, PT, R71, R248, RZ ;  /* 0x000000f847447210 */ /* 0x000fe20007f9e0ff */
[----:B------:R-:W5:Y:S01]  /*12d0*/  LDG.E.U8 R56, desc[UR18][R56.64] ;  /* 0x0000001238387981 */ /* 0x000f62000c1e1100 */
[----:B------:R-:W-:-:S02]  /*12e0*/  LEA.HI.X.SX32 R61, R63, R249, 0x1, P0 ;  /* 0x000000f93f3d7211 */ /* 0x000fc400000f0eff */
[-C--:B------:R-:W-:Y:S02]  /*12f0*/  LEA.HI.X.SX32 R63, R65, R249.reuse, 0x1, P1 ;  /* 0x000000f9413f7211 */ /* 0x080fe400008f0eff */
[-C--:B------:R-:W-:Y:S02]  /*1300*/  IADD3 R72, P6, PT, R75, R248.reuse, RZ ;  /* 0x000000f84b487210 */ /* 0x080fe40007fde0ff */
[-C--:B------:R-:W-:Y:S01]  /*1310*/  LEA.HI.X.SX32 R65, R67, R249.reuse, 0x1, P2 ;  /* 0x000000f943417211 */ /* 0x080fe200010f0eff */
[----:B------:R-:W-:Y:S01]  /*1320*/  STL.64 [R1+0x8], R134 ;  /* 0x0000088601007387 */ /* 0x000fe20000100a00 */
[-C--:B------:R-:W-:Y:S02]  /*1330*/  IADD3 R74, P0, PT, R77, R248.reuse, RZ ;  /* 0x000000f84d4a7210 */ /* 0x080fe40007f1e0ff */
[----:B------:R-:W-:Y:S01]  /*1340*/  LEA.HI.X.SX32 R67, R69, R249, 0x1, P3 ;  /* 0x000000f945437211 */ /* 0x000fe200018f0eff */
[----:B------:R-:W5:Y:S01]  /*1350*/  LDG.E.U8 R62, desc[UR18][R62.64] ;  /* 0x000000123e3e7981 */ /* 0x000f62000c1e1100 */
[----:B------:R-:W-:-:S02]  /*1360*/  IADD3 R76, P1, PT, R79, R248, RZ ;  /* 0x000000f84f4c7210 */ /* 0x000fc40007f3e0ff */
[-C--:B------:R-:W-:Y:S02]  /*1370*/  LEA.HI.X.SX32 R69, R71, R249.reuse, 0x1, P4 ;  /* 0x000000f947457211 */ /* 0x080fe400020f0eff */
[-C--:B------:R-:W-:Y:S01]  /*1380*/  IADD3 R78, P2, PT, R81, R248.reuse, RZ ;  /* 0x000000f8514e7210 */ /* 0x080fe20007f5e0ff */
[----:B------:R1:W-:Y:S01]  /*1390*/  STL.64 [R1+0x460], R60 ;  /* 0x0004603c01007387 */ /* 0x0003e20000100a00 */
[-C--:B------:R-:W-:Y:S02]  /*13a0*/  LEA.HI.X.SX32 R71, R73, R249.reuse, 0x1, P5 ;  /* 0x000000f949477211 */ /* 0x080fe400028f0eff */
[-C--:B------:R-:W-:Y:S01]  /*13b0*/  IADD3 R80, P3, PT, R83, R248.reuse, RZ ;  /* 0x000000f853507210 */ /* 0x080fe20007f7e0ff */
[----:B------:R-:W5:Y:S01]  /*13c0*/  LDG.E.U8 R64, desc[UR18][R64.64] ;  /* 0x0000001240407981 */ /* 0x000f62000c1e1100 */
[-C--:B------:R-:W-:Y:S02]  /*13d0*/  LEA.HI.X.SX32 R73, R75, R249.reuse, 0x1, P6 ;  /* 0x000000f94b497211 */ /* 0x080fe400030f0eff */
[----:B------:R-:W-:Y:S01]  /*13e0*/  IADD3 R82, P4, PT, R85, R248, RZ ;  /* 0x000000f855527210 */ /* 0x000fe20007f9e0ff */
[----:B------:R-:W5:Y:S01]  /*13f0*/  LDG.E.U8 R66, desc[UR18][R66.64] ;  /* 0x0000001242427981 */ /* 0x000f62000c1e1100 */
[----:B------:R-:W-:-:S02]  /*1400*/  LEA.HI.X.SX32 R75, R77, R249, 0x1, P0 ;  /* 0x000000f94d4b7211 */ /* 0x000fc400000f0eff */
[-C--:B------:R-:W-:Y:S01]  /*1410*/  IADD3 R84, P5, PT, R87, R248.reuse, RZ ;  /* 0x000000f857547210 */ /* 0x080fe20007fbe0ff */
[----:B-1----:R-:W1:Y:S01]  /*1420*/  LDC R61, c[0x0][0x3b8] ;  /* 0x0000ee00ff3d7b82 */ /* 0x002e620000000800 */
[-C--:B------:R-:W-:Y:S01]  /*1430*/  LEA.HI.X.SX32 R77, R79, R249.reuse, 0x1, P1 ;  /* 0x000000f94f4d7211 */ /* 0x080fe200008f0eff */
[----:B------:R-:W5:Y:S01]  /*1440*/  LDG.E.U8 R68, desc[UR18][R68.64] ;  /* 0x0000001244447981 */ /* 0x000f62000c1e1100 */
[-C--:B------:R-:W-:Y:S02]  /*1450*/  IADD3 R86, P6, PT, R89, R248.reuse, RZ ;  /* 0x000000f859567210 */ /* 0x080fe40007fde0ff */
[-C--:B------:R-:W-:Y:S01]  /*1460*/  IADD3 R134, P1, PT, R91, R248.reuse, RZ ;  /* 0x000000f85b867210 */ /* 0x080fe20007f3e0ff */
[----:B------:R-:W5:Y:S01]  /*1470*/  LDG.E.U8 R70, desc[UR18][R70.64] ;  /* 0x0000001246467981 */ /* 0x000f62000c1e1100 */
[----:B------:R-:W-:Y:S02]  /*1480*/  LEA.HI.X.SX32 R79, R81, R249, 0x1, P2 ;  /* 0x000000f9514f7211 */ /* 0x000fe400010f0eff */
[-C--:B------:R-:W-:Y:S01]  /*1490*/  IADD3 R88, P0, PT, R100, R248.reuse, RZ ;  /* 0x000000f864587210 */ /* 0x080fe20007f1e0ff */
[----:B------:R-:W5:Y:S01]  /*14a0*/  LDG.E.U8 R72, desc[UR18][R72.64] ;  /* 0x0000001248487981 */ /* 0x000f62000c1e1100 */
[----:B------:R-:W-:-:S02]  /*14b0*/  IADD3 R90, P2, PT, R93, R248, RZ ;  /* 0x000000f85d5a7210 */ /* 0x000fc40007f5e0ff */
[-C--:B------:R-:W-:Y:S01]  /*14c0*/  LEA.HI.X.SX32 R81, R83, R249.reuse, 0x1, P3 ;  /* 0x000000f953517211 */ /* 0x080fe200018f0eff */
[----:B------:R-:W5:Y:S01]  /*14d0*/  LDG.E.U8 R74, desc[UR18][R74.64] ;  /* 0x000000124a4a7981 */ /* 0x000f62000c1e1100 */
[-C--:B------:R-:W-:Y:S02]  /*14e0*/  IADD3 R92, P3, PT, R95, R248.reuse, RZ ;  /* 0x000000f85f5c7210 */ /* 0x080fe40007f7e0ff */
[-C--:B------:R-:W-:Y:S01]  /*14f0*/  LEA.HI.X.SX32 R83, R85, R249.reuse, 0x1, P4 ;  /* 0x000000f955537211 */ /* 0x080fe200020f0eff */
[----:B------:R-:W5:Y:S01]  /*1500*/  LDG.E.U8 R76, desc[UR18][R76.64] ;  /* 0x000000124c4c7981 */ /* 0x000f62000c1e1100 */
[-C--:B------:R-:W-:Y:S02]  /*1510*/  LEA.HI.X.SX32 R85, R87, R249.reuse, 0x1, P5 ;  /* 0x000000f957557211 */ /* 0x080fe400028f0eff */
[----:B------:R-:W-:Y:S01]  /*1520*/  IADD3 R94, P4, PT, R97, R248, RZ ;  /* 0x000000f8615e7210 */ /* 0x000fe20007f9e0ff */
[----:B------:R-:W5:Y:S01]  /*1530*/  LDG.E.U8 R78, desc[UR18][R78.64] ;  /* 0x000000124e4e7981 */ /* 0x000f62000c1e1100 */
[----:B------:R-:W-:-:S02]  /*1540*/  LEA.HI.X.SX32 R87, R89, R249, 0x1, P6 ;  /* 0x000000f959577211 */ /* 0x000fc400030f0eff */
[-C--:B------:R-:W-:Y:S01]  /*1550*/  LEA.HI.X.SX32 R135, R91, R249.reuse, 0x1, P1 ;  /* 0x000000f95b877211 */ /* 0x080fe200008f0eff */
[----:B-1----:R-:W-:Y:S01]  /*1560*/  IMAD R61, R61, 0x7f, RZ ;  /* 0x0000007f3d3d7824 */ /* 0x002fe200078e02ff */
[-C--:B------:R-:W-:Y:S01]  /*1570*/  IADD3 R96, P5, PT, R99, R248.reuse, RZ ;  /* 0x000000f863607210 */ /* 0x080fe20007fbe0ff */
[----:B------:R-:W5:Y:S01]  /*1580*/  LDG.E.U8 R80, desc[UR18][R80.64] ;  /* 0x0000001250507981 */ /* 0x000f62000c1e1100 */
[-C--:B------:R-:W-:Y:S02]  /*1590*/  LEA.HI.X.SX32 R89, R100, R249.reuse, 0x1, P0 ;  /* 0x000000f964597211 */ /* 0x080fe400000f0eff */
[----:B------:R-:W-:Y:S01]  /*15a0*/  LEA.HI.X.SX32 R91, R93, R249, 0x1, P2 ;  /* 0x000000f95d5b7211 */ /* 0x000fe200010f0eff */
[----:B------:R-:W5:Y:S01]  /*15b0*/  LDG.E.U8 R11, desc[UR18][R134.64] ;  /* 0x00000012860b7981 */ /* 0x000f62000c1e1100 */
[-C--:B------:R-:W-:Y:S02]  /*15c0*/  IADD3 R98, P6, PT, R251, R248.reuse, RZ ;  /* 0x000000f8fb627210 */ /* 0x080fe40007fde0ff */
[-C--:B------:R-:W-:Y:S01]  /*15d0*/  IADD3 R100, P0, PT, R101, R248.reuse, RZ ;  /* 0x000000f865647210 */ /* 0x080fe20007f1e0ff */
[----:B------:R-:W5:Y:S01]  /*15e0*/  LDG.E.U8 R82, desc[UR18][R82.64] ;  /* 0x0000001252527981 */ /* 0x000f62000c1e1100 */
[----:B------:R-:W-:-:S02]  /*15f0*/  IADD3 R102, P1, PT, R103, R248, RZ ;  /* 0x000000f867667210 */ /* 0x000fc40007f3e0ff */
[-C--:B------:R-:W-:Y:S01]  /*1600*/  IADD3 R104, P2, PT, R105, R248.reuse, RZ ;  /* 0x000000f869687210 */ /* 0x080fe20007f5e0ff */
[----:B------:R-:W5:Y:S01]  /*1610*/  LDG.E.U8 R84, desc[UR18][R84.64] ;  /* 0x0000001254547981 */ /* 0x000f62000c1e1100 */
[-C--:B------:R-:W-:Y:S02]  /*1620*/  LEA.HI.X.SX32 R93, R95, R249.reuse, 0x1, P3 ;  /* 0x000000f95f5d7211 */ /* 0x080fe400018f0eff */
[----:B------:R-:W-:Y:S01]  /*1630*/  IADD3 R106, P3, PT, R107, R248, RZ ;  /* 0x000000f86b6a7210 */ /* 0x000fe20007f7e0ff */
[----:B------:R-:W5:Y:S01]  /*1640*/  LDG.E.U8 R86, desc[UR18][R86.64] ;  /* 0x0000001256567981 */ /* 0x000f62000c1e1100 */
[-C--:B------:R-:W-:Y:S02]  /*1650*/  LEA.HI.X.SX32 R95, R97, R249.reuse, 0x1, P4 ;  /* 0x000000f9615f7211 */ /* 0x080fe400020f0eff */
[-C--:B------:R-:W-:Y:S01]  /*1660*/  LEA.HI.X.SX32 R97, R99, R249.reuse, 0x1, P5 ;  /* 0x000000f963617211 */ /* 0x080fe200028f0eff */
[----:B------:R-:W5:Y:S01]  /*1670*/  LDG.E.U8 R88, desc[UR18][R88.64] ;  /* 0x0000001258587981 */ /* 0x000f62000c1e1100 */
[----:B------:R-:W-:-:S02]  /*1680*/  LEA.HI.X.SX32 R99, R251, R249, 0x1, P6 ;  /* 0x000000f9fb637211 */ /* 0x000fc400030f0eff */
[-C--:B------:R-:W-:Y:S01]  /*1690*/  LEA.HI.X.SX32 R101, R101, R249.reuse, 0x1, P0 ;  /* 0x000000f965657211 */ /* 0x080fe200000f0eff */
        /* <DEDUP_REMOVED lines=10> */
[-C--:B------:R-:W-:Y:S02]  /*1740*/  IADD3 R116, P1, PT, R117, R248.reuse, RZ ;  /* 0x000000f875747210 */ /* 0x080fe40007f3e0ff */
[-C--:B------:R-:W-:Y:S01]  /*1750*/  IADD3 R118, P2, PT, R119, R248.reuse, RZ ;  /* 0x000000f877767210 */ /* 0x080fe20007f5e0ff */
[----:B------:R-:W5:Y:S01]  /*1760*/  LDG.E.U8 R98, desc[UR18][R98.64] ;  /* 0x0000001262627981 */ /* 0x000f62000c1e1100 */
[-C--:B------:R-:W-:Y:S02]  /*1770*/  LEA.HI.X.SX32 R107, R107, R249.reuse, 0x1, P3 ;  /* 0x000000f96b6b7211 */ /* 0x080fe400018f0eff */
[----:B------:R-:W-:Y:S01]  /*1780*/  IADD3 R250, P3, PT, R227, R248, RZ ;  /* 0x000000f8e3fa7210 */ /* 0x000fe20007f7e0ff */
[----:B------:R-:W5:Y:S01]  /*1790*/  LDG.E.U8 R100, desc[UR18][R100.64] ;  /* 0x0000001264647981 */ /* 0x000f62000c1e1100 */
[----:B------:R-:W-:-:S02]  /*17a0*/  LEA.HI.X.SX32 R109, R109, R249, 0x1, P4 ;  /* 0x000000f96d6d7211 */ /* 0x000fc400020f0eff */
[-C--:B------:R-:W-:Y:S01]  /*17b0*/  LEA.HI.X.SX32 R111, R111, R249.reuse, 0x1, P5 ;  /* 0x000000f96f6f7211 */ /* 0x080fe200028f0eff */
[----:B------:R-:W5:Y:S01]  /*17c0*/  LDG.E.U8 R102, desc[UR18][R102.64] ;  /* 0x0000001266667981 */ /* 0x000f62000c1e1100 */
[-C--:B------:R-:W-:Y:S02]  /*17d0*/  LEA.HI.X.SX32 R113, R113, R249.reuse, 0x1, P6 ;  /* 0x000000f971717211 */ /* 0x080fe400030f0eff */
[-C--:B------:R-:W-:Y:S01]  /*17e0*/  LEA.HI.X.SX32 R115, R115, R249.reuse, 0x1, P0 ;  /* 0x000000f973737211 */ /* 0x080fe200000f0eff */
[----:B------:R-:W5:Y:S01]  /*17f0*/  LDG.E.U8 R106, desc[UR18][R106.64] ;  /* 0x000000126a6a7981 */ /* 0x000f62000c1e1100 */
[-C--:B------:R-:W-:Y:S02]  /*1800*/  LEA.HI.X.SX32 R117, R117, R249.reuse, 0x1, P1 ;  /* 0x000000f975757211 */ /* 0x080fe400008f0eff */
[----:B------:R-:W-:Y:S01]  /*1810*/  LEA.HI.X.SX32 R119, R119, R249, 0x1, P2 ;  /* 0x000000f977777211 */ /* 0x000fe200010f0eff */
[----:B------:R-:W5:Y:S01]  /*1820*/  LDG.E.U8 R108, desc[UR18][R108.64] ;  /* 0x000000126c6c7981 */ /* 0x000f62000c1e1100 */
[----:B------:R-:W-:-:S02]  /*1830*/  IADD3 R120, P4, PT, R121, R248, RZ ;  /* 0x000000f879787210 */ /* 0x000fc40007f9e0ff */
[-C--:B------:R-:W-:Y:S01]  /*1840*/  IADD3 R122, P5, PT, R123, R248.reuse, RZ ;  /* 0x000000f87b7a7210 */ /* 0x080fe20007fbe0ff */
[----:B------:R-:W5:Y:S01]  /*1850*/  LDG.E.U8 R110, desc[UR18][R110.64] ;  /* 0x000000126e6e7981 */ /* 0x000f62000c1e1100 */
[-C--:B------:R-:W-:Y:S02]  /*1860*/  IADD3 R124, P6, PT, R125, R248.reuse, RZ ;  /* 0x000000f87d7c7210 */ /* 0x080fe40007fde0ff */
[-C--:B------:R-:W-:Y:S01]  /*1870*/  IADD3 R126, P0, PT, R127, R248.reuse, RZ ;  /* 0x000000f87f7e7210 */ /* 0x080fe20007f1e0ff */
[----:B------:R-:W5:Y:S01]  /*1880*/  LDG.E.U8 R112, desc[UR18][R112.64] ;  /* 0x0000001270707981 */ /* 0x000f62000c1e1100 */
[-C--:B------:R-:W-:Y:S02]  /*1890*/  IADD3 R128, P1, PT, R129, R248.reuse, RZ ;  /* 0x000000f881807210 */ /* 0x080fe40007f3e0ff */
[----:B------:R-:W-:Y:S01]  /*18a0*/  IADD3 R130, P2, PT, R131, R248, RZ ;  /* 0x000000f883827210 */ /* 0x000fe20007f5e0ff */
[----:B------:R-:W5:Y:S01]  /*18b0*/  LDG.E.U8 R114, desc[UR18][R114.64] ;  /* 0x0000001272727981 */ /* 0x000f62000c1e1100 */
[----:B------:R-:W-:-:S02]  /*18c0*/  LEA.HI.X.SX32 R251, R227, R249, 0x1, P3 ;  /* 0x000000f9e3fb7211 */ /* 0x000fc400018f0eff */
[----:B------:R-:W-:Y:S01]  /*18d0*/  IADD3 R132, P3, PT, R133, R248, RZ ;  /* 0x000000f885847210 */ /* 0x000fe20007f7e0ff */
[----:B------:R-:W5:Y:S01]  /*18e0*/  LDG.E.U8 R116, desc[UR18][R116.64] ;  /* 0x0000001274747981 */ /* 0x000f62000c1e1100 */
[-C--:B------:R-:W-:Y:S02]  /*18f0*/  LEA.HI.X.SX32 R121, R121, R249.reuse, 0x1, P4 ;  /* 0x000000f979797211 */ /* 0x080fe400020f0eff */
[-C--:B------:R-:W-:Y:S01]  /*1900*/  LEA.HI.X.SX32 R123, R123, R249.reuse, 0x1, P5 ;  /* 0x000000f97b7b7211 */ /* 0x080fe200028f0eff */
[----:B------:R-:W5:Y:S01]  /*1910*/  LDG.E.U8 R118, desc[UR18][R118.64] ;  /* 0x0000001276767981 */ /* 0x000f62000c1e1100 */
[-C--:B------:R-:W-:Y:S02]  /*1920*/  LEA.HI.X.SX32 R125, R125, R249.reuse, 0x1, P6 ;  /* 0x000000f97d7d7211 */ /* 0x080fe400030f0eff */
[-C--:B------:R-:W-:Y:S01]  /*1930*/  LEA.HI.X.SX32 R127, R127, R249.reuse, 0x1, P0 ;  /* 0x000000f97f7f7211 */ /* 0x080fe200000f0eff */
[----:B------:R-:W5:Y:S01]  /*1940*/  LDG.E.U8 R250, desc[UR18][R250.64] ;  /* 0x00000012fafa7981 */ /* 0x000f62000c1e1100 */
[----:B------:R-:W-:-:S02]  /*1950*/  LEA.HI.X.SX32 R129, R129, R249, 0x1, P1 ;  /* 0x000000f981817211 */ /* 0x000fc400008f0eff */
[----:B------:R-:W-:Y:S01]  /*1960*/  LEA.HI.X.SX32 R131, R131, R249, 0x1, P2 ;  /* 0x000000f983837211 */ /* 0x000fe200010f0eff */
[----:B------:R-:W5:Y:S01]  /*1970*/  LDG.E.U8 R120, desc[UR18][R120.64] ;  /* 0x0000001278787981 */ /* 0x000f62000c1e1100 */
[-C--:B------:R-:W-:Y:S02]  /*1980*/  IADD3 R136, P4, PT, R137, R248.reuse, RZ ;  /* 0x000000f889887210 */ /* 0x080fe40007f9e0ff */
[-C--:B------:R-:W-:Y:S01]  /*1990*/  IADD3 R138, P5, PT, R139, R248.reuse, RZ ;  /* 0x000000f88b8a7210 */ /* 0x080fe20007fbe0ff */
        /* <DEDUP_REMOVED lines=108> */
[----:B--2---:R-:W5:Y:S01]  /*2060*/  LDG.E.U8 R3, desc[UR18][R30.64] ;  /* 0x000000121e037981 */ /* 0x004f62000c1e1100 */
        /* <DEDUP_REMOVED lines=55> */
[-C--:B------:R-:W-:Y:S01]  /*23e0*/  LEA.HI.X.SX32 R245, R245, R249.reuse, 0x1, P2 ;  /* 0x000000f9f5f57211 */ /* 0x080fe200010f0eff */
[----:B------:R-:W5:Y:S01]  /*23f0*/  LDG.E.U8 R234, desc[UR18][R234.64] ;  /* 0x00000012eaea7981 */ /* 0x000f62000c1e1100 */
[----:B------:R-:W-:-:S03]  /*2400*/  LEA.HI.X.SX32 R249, R61, R249, 0x1, P3 ;  /* 0x000000f93df97211 */ /* 0x000fc600018f0eff */
[----:B------:R-:W2:Y:S04]  /*2410*/  LDL.LU.64 R60, [R1+0x8] ;  /* 0x00000800013c7983 */ /* 0x000ea80000300a00 */
[----:B------:R-:W4:Y:S04]  /*2420*/  LDL.LU.64 R30, [R1+0x468] ;  /* 0x00046800011e7983 */ /* 0x000f280000300a00 */
[----:B------:R-:W5:Y:S04]  /*2430*/  LDG.E.U8 R236, desc[UR18][R236.64] ;  /* 0x00000012ecec7981 */ /* 0x000f68000c1e1100 */
[----:B------:R-:W5:Y:S04]  /*2440*/  LDG.E.U8 R238, desc[UR18][R238.64] ;  /* 0x00000012eeee7981 */ /* 0x000f68000c1e1100 */
[----:B------:R-:W5:Y:S04]  /*2450*/  LDG.E.U8 R240, desc[UR18][R240.64] ;  /* 0x00000012f0f07981 */ /* 0x000f68000c1e1100 */
[----:B------:R-:W5:Y:S04]  /*2460*/  LDG.E.U8 R242, desc[UR18][R242.64] ;  /* 0x00000012f2f27981 */ /* 0x000f68000c1e1100 */
[----:B------:R-:W5:Y:S04]  /*2470*/  LDG.E.U8 R244, desc[UR18][R244.64] ;  /* 0x00000012f4f47981 */ /* 0x000f68000c1e1100 */
[----:B------:R-:W5:Y:S04]  /*2480*/  LDG.E.U8 R248, desc[UR18][R248.64] ;  /* 0x00000012f8f87981 */ /* 0x000f68000c1e1100 */
[----:B------:R1:W5:Y:S04]  /*2490*/  LDG.E.U8 R13, desc[UR18][R104.64] ;  /* 0x00000012680d7981 */ /* 0x000368000c1e1100 */
[----:B------:R0:W5:Y:S01]  /*24a0*/  LDG.E.U8 R15, desc[UR18][R122.64] ;  /* 0x000000127a0f7981 */ /* 0x000162000c1e1100 */
[----:B-1----:R-:W1:Y:S08]  /*24b0*/  LDC.64 R104, c[0x0][0x3c0] ;  /* 0x0000f000ff687b82 */ /* 0x002e700000000a00 */
[----:B0-----:R-:W0:Y:S01]  /*24c0*/  LDC.64 R122, c[0x0][0x388] ;  /* 0x0000e200ff7a7b82 */ /* 0x001e220000000a00 */
[----:B--2---:R2:W5:Y:S04]  /*24d0*/  LDG.E.U8 R5, desc[UR18][R60.64] ;  /* 0x000000123c057981 */ /* 0x004568000c1e1100 */
[----:B----4-:R2:W5:Y:S04]  /*24e0*/  LDG.E.U8 R30, desc[UR18][R30.64] ;  /* 0x000000121e1e7981 */ /* 0x010568000c1e1100 */
[----:B------:R-:W4:Y:S04]  /*24f0*/  LDL.LU.64 R60, [R1+0x460] ;  /* 0x00046000013c7983 */ /* 0x000f280000300a00 */
[----:B------:R-:W2:Y:S01]  /*2500*/  LDL.LU.64 R134, [R1+0x458] ;  /* 0x0004580001867983 */ /* 0x000ea20000300a00 */
[----:B-1----:R-:W-:Y:S01]  /*2510*/  IMAD R7, R104, UR7, RZ ;  /* 0x0000000768077c24 */ /* 0x002fe2000f8e02ff */
[----:B---3--:R-:W-:-:S02]  /*2520*/  R2UR UR7, R252 ;  /* 0x00000000fc0772ca */ /* 0x008fc400000e0000 */
[----:B----4-:R1:W5:Y:S01]  /*2530*/  LDG.E.U8 R60, desc[UR18][R60.64] ;  /* 0x000000123c3c7981 */ /* 0x010362000c1e1100 */
[----:B--2---:R-:W-:Y:S02]  /*2540*/  LOP3.LUT R0, R134, 0x7f, RZ, 0xc0, !PT ;  /* 0x0000007f86007812 */ /* 0x004fe400078ec0ff */
[----:B------:R-:W-:-:S03]  /*2550*/  SHF.R.U32.HI R9, RZ, 0x5, R134 ;  /* 0x00000005ff097819 */ /* 0x000fc60000011686 */
[----:B------:R-:W-:Y:S01]  /*2560*/  IMAD R17, R0, UR4, RZ ;  /* 0x0000000400117c24 */ /* 0x000fe2000f8e02ff */
[----:B------:R-:W-:Y:S02]  /*2570*/  R2UR UR26, R9 ;  /* 0x00000000091a72ca */ /* 0x000fe400000e0000 */
[--C-:B------:R-:W-:Y:S02]  /*2580*/  SHF.R.S32.HI R104, RZ, 0x1f, R7.reuse ;  /* 0x0000001fff687819 */ /* 0x100fe40000011407 */
[----:B0-----:R-:W-:Y:S02]  /*2590*/  IADD3 R9, P0, P1, R17, R122, R7 ;  /* 0x0000007a11097210 */ /* 0x001fe4000791e007 */
[----:B------:R-:W-:Y:S02]  /*25a0*/  SHF.R.S32.HI R19, RZ, 0x1f, R17 ;  /* 0x0000001fff137819 */ /* 0x000fe40000011411 */
[----:B------:R-:W-:Y:S02]  /*25b0*/  LOP3.LUT R17, R134, 0x80, RZ, 0xc0, !PT ;  /* 0x0000008086117812 */ /* 0x000fe400078ec0ff */
[----:B------:R-:W-:-:S03]  /*25c0*/  IADD3.X R7, PT, PT, R19, R123, R104, P0, P1 ;  /* 0x0000007b13077210 */ /* 0x000fc600007e2468 */
[----:B------:R-:W-:Y:S01]  /*25d0*/  IMAD R17, R17, 0x80, R0 ;  /* 0x0000008011117824 */ /* 0x000fe200078e0200 */
[----:B-1----:R-:W-:Y:S06]  /*25e0*/  BRA.U UP0, `(.L_x_5) ;  /* 0x0000000100187547 */ /* 0x002fec000b800000 */
[----:B------:R-:W-:Y:S01]  /*25f0*/  ELECT P0, URZ, PT ;  /* 0x0000000000ff782f */ /* 0x000fe20003800000 */
[----:B------:R-:W-:Y:S01]  /*2600*/  IMAD.MOV.U32 R19, RZ, RZ, 0x1 ;  /* 0x00000001ff137424 */ /* 0x000fe200078e00ff */
[----:B------:R-:W-:Y:S01]  /*2610*/  UMOV UR4, 0x40 ;  /* 0x0000004000047882 */ /* 0x000fe20000000000 */
[----:B------:R-:W-:Y:S01]  /*2620*/  UVIRTCOUNT.DEALLOC.SMPOOL 0x80 ;  /* 0x000000800000784c */ /* 0x000fe20000000000 */
[----:B------:R-:W-:-:S09]  /*2630*/  ULEA UR4, UR8, UR4, 0x18 ;  /* 0x0000000408047291 */ /* 0x000fd2000f8ec0ff */
[----:B------:R0:W-:Y:S03]  /*2640*/  @P0 STS.U8 [UR4], R19 ;  /* 0x00000013ff000988 */ /* 0x0001e60008000004 */
.L_x_5:
[----:B0-----:R-:W2:Y:S01]  /*2650*/  LDL.LU R19, [R1+0x18] ;  /* 0x0000180001137983 */ /* 0x001ea20000300800 */
[----:B------:R-:W0:Y:S01]  /*2660*/  S2UR UR8, SR_CTAID.X ;  /* 0x00000000000879c3 */ /* 0x000e220000002500 */
[----:B------:R-:W-:Y:S01]  /*2670*/  USHF.L.U32 UR5, UR26, 0x5, URZ ;  /* 0x000000051a057899 */ /* 0x000fe200080006ff */
[----:B------:R-:W-:Y:S01]  /*2680*/  LOP3.LUT P4, RZ, R134, 0xff, RZ, 0xc0, !PT ;  /* 0x000000ff86ff7812 */ /* 0x000fe2000788c0ff */
[----:B-----5:R-:W-:Y:S01]  /*2690*/  STS.U8 [R17+UR6+0x400], R246 ;  /* 0x000400f611007988 */ /* 0x020fe20008000006 */
[----:B------:R-:W-:Y:S01]  /*26a0*/  USHF.L.U32 UR4, UR26, 0x15, URZ ;  /* 0x000000151a047899 */ /* 0x000fe200080006ff */
[----:B------:R-:W-:Y:S01]  /*26b0*/  SHF.R.U32.HI R221, RZ, 0x7, R134 ;  /* 0x00000007ffdd7819 */ /* 0x000fe20000011686 */
[----:B------:R-:W-:Y:S01]  /*26c0*/  ULOP3.LUT UR5, UR5, 0x80, URZ, 0xc0, !UPT ;  /* 0x0000008005057892 */ /* 0x000fe2000f8ec0ff */
[----:B------:R1:W-:Y:S01]  /*26d0*/  STS.U8 [R17+UR6+0x800], R2 ;  /* 0x0008000211007988 */ /* 0x0003e20008000006 */
[----:B------:R-:W-:Y:S01]  /*26e0*/  UMOV UR11, 0x1 ;  /* 0x00000001000b7882 */ /* 0x000fe20000000000 */
[----:B------:R-:W-:Y:S01]  /*26f0*/  UIADD3 UR10, UPT, UPT, UR6, 0x1c000, URZ ;  /* 0x0001c000060a7890 */ /* 0x000fe2000fffe0ff */
[----:B------:R-:W-:Y:S01]  /*2700*/  SGXT.U32 R221, R221, 0x1 ;  /* 0x00000001dddd781a */ /* 0x000fe20000000000 */
[----:B------:R3:W-:Y:S01]  /*2710*/  STS.U8 [R17+UR6+0xc00], R4 ;  /* 0x000c000411007988 */ /* 0x0007e20008000006 */
[----:B------:R-:W-:Y:S01]  /*2720*/  ULOP3.LUT UR4, UR5, 0x600000, UR4, 0xf8, !UPT ;  /* 0x0060000005047892 */ /* 0x000fe2000f8ef804 */
[----:B------:R-:W4:Y:S01]  /*2730*/  LDC R35, c[0x0][0x3c4] ;  /* 0x0000f100ff237b82 */ /* 0x000f220000000800 */
[----:B------:R-:W2:Y:S01]  /*2740*/  LDCU UR13, c[0x0][0x3c4] ;  /* 0x00007880ff0d77ac */ /* 0x000ea20008000800 */
[----:B------:R0:W-:Y:S01]  /*2750*/  STS.U8 [R17+UR6+0x1000], R6 ;  /* 0x0010000611007988 */ /* 0x0001e20008000006 */
[----:B-1----:R-:W-:Y:S01]  /*2760*/  IMAD R2, R221, R105, RZ ;  /* 0x00000069dd027224 */ /* 0x002fe200078e02ff */
[----:B------:R-:W-:-:S02]  /*2770*/  VOTEU.ALL UP1, P4 ;  /* 0x0000000000ff7886 */ /* 0x000fc40002020000 */
[----:B------:R-:W-:Y:S01]  /*2780*/  STS.U8 [R17+UR6+0x1400], R8 ;  /* 0x0014000811007988 */ /* 0x000fe20008000006 */
[----:B------:R-:W-:Y:S01]  /*2790*/  VOTEU.ALL UP2, P4 ;  /* 0x0000000000ff7886 */ /* 0x000fe20002040000 */
[----:B---3--:R-:W-:Y:S01]  /*27a0*/  PRMT R4, RZ, 0x7610, R4 ;  /* 0x00007610ff047816 */ /* 0x008fe20000000004 */
[----:B------:R-:W1:Y:S01]  /*27b0*/  LDC R65, c[0x0][0x3c4] ;  /* 0x0000f100ff417b82 */ /* 0x000e620000000800 */
[----:B------:R-:W-:Y:S01]  /*27c0*/  STS.U8 [R17+UR6+0x1800], R10 ;  /* 0x0018000a11007988 */ /* 0x000fe20008000006 */
[----:B0-----:R-:W-:Y:S01]  /*27d0*/  USHF.L.U32 UR8, UR8, 0x8, URZ ;  /* 0x0000000808087899 */ /* 0x001fe200080006ff */
[----:B------:R-:W0:Y:S02]  /*27e0*/  LDCU UR22, c[0x0][0x3d0] ;  /* 0x00007a00ff1677ac */ /* 0x000e240008000800 */
[----:B------:R-:W-:Y:S01]  /*27f0*/  STS.U8 [R17+UR6+0x1c00], R12 ;  /* 0x001c000c11007988 */ /* 0x000fe20008000006 */
[----:B------:R-:W-:-:S03]  /*2800*/  UIADD3 UR9, UPT, UPT, UR8, 0x100, URZ ;  /* 0x0000010008097890 */ /* 0x000fc6000fffe0ff */
[----:B------:R-:W-:Y:S01]  /*2810*/  STS.U8 [R17+UR6+0x2000], R14 ;  /* 0x0020000e11007988 */ /* 0x000fe20008000006 */
[----:B------:R-:W3:Y:S01]  /*2820*/  LDC R67, c[0x0][0x3c4] ;  /* 0x0000f100ff437b82 */ /* 0x000ee20000000800 */
[----:B------:R-:W0:Y:S02]  /*2830*/  LDCU UR14, c[0x0][0x3d4] ;  /* 0x00007a80ff0e77ac */ /* 0x000e240008000800 */
[----:B------:R-:W-:Y:S01]  /*2840*/  STS.U8 [R17+UR6+0x2400], R16 ;  /* 0x0024001011007988 */ /* 0x000fe20008000006 */
[----:B------:R-:W-:Y:S01]  /*2850*/  IMAD.U32 R6, RZ, RZ, UR9 ;  /* 0x00000009ff067e24 */ /* 0x000fe2000f8e00ff */
[----:B------:R-:W-:Y:S01]  /*2860*/  ISETP.LT.AND P0, PT, RZ, UR9, PT ;  /* 0x00000009ff007c0c */ /* 0x000fe2000bf01270 */
[----:B------:R-:W-:Y:S01]  /*2870*/  UIADD3 UR9, UPT, UPT, UR7, UR4, URZ ;  /* 0x0000000407097290 */ /* 0x000fe2000fffe0ff */
[----:B------:R0:W-:Y:S01]  /*2880*/  STS.U8 [R17+UR6+0x2800], R18 ;  /* 0x0028001211007988 */ /* 0x0001e20008000006 */
[----:B------:R-:W-:-:S04]  /*2890*/  @!UP1 UIADD3 UR4, UPT, UPT, -UR11, 0x100000, URZ ;  /* 0x001000000b049890 */ /* 0x000fc8000fffe1ff */
[----:B------:R-:W-:Y:S02]  /*28a0*/  @!UP1 USHF.L.U32 UR5, UR4, 0xb, URZ ;  /* 0x0000000b04059899 */ /* 0x000fe400080006ff */
[----:B------:R-:W-:Y:S01]  /*28b0*/  @!UP1 USHF.L.U32 UR4, UR4, 0x1, URZ ;  /* 0x0000000104049899 */ /* 0x000fe200080006ff */
[----:B------:R-:W1:Y:S01]  /*28c0*/  LDC R69, c[0x0][0x3c4] ;  /* 0x0000f100ff457b82 */ /* 0x000e620000000800 */
[----:B------:R-:W-:Y:S04]  /*28d0*/  STS.U8 [R17+UR6+0x2c00], R20 ;  /* 0x002c001411007988 */ /* 0x000fe80008000006 */
[----:B------:R-:W-:Y:S01]  /*28e0*/  STS.U8 [R17+UR6+0x3000], R22 ;  /* 0x0030001611007988 */ /* 0x000fe20008000006 */
[----:B0-----:R-:W-:Y:S02]  /*28f0*/  IADD3 R18, P1, PT, R2, R9, RZ ;  /* 0x0000000902127210 */ /* 0x001fe40007f3e0ff */
[----:B------:R-:W0:Y:S01]  /*2900*/  LDC R71, c[0x0][0x3c4] ;  /* 0x0000f100ff477b82 */ /* 0x000e220000000800 */
[----:B------:R-:W-:Y:S04]  /*2910*/  STS.U8 [R17+UR6+0x3400], R24 ;  /* 0x0034001811007988 */ /* 0x000fe80008000006 */
[----:B------:R-:W-:Y:S04]  /*2920*/  STS.U8 [R17+UR6+0x3800], R26 ;  /* 0x0038001a11007988 */ /* 0x000fe80008000006 */
[----:B------:R-:W-:Y:S01]  /*2930*/  STS.U8 [R17+UR6+0x3c00], R28 ;  /* 0x003c001c11007988 */ /* 0x000fe20008000006 */
[----:B------:R-:W-:Y:S03]  /*2940*/  STTM.x128 tmem[UR9], RZ ;  /* 0x000000ff000079ed */ /* 0x000fe600083c0009 */
[----:B------:R4:W-:Y:S02]  /*2950*/  STL [R1+0x454], R6 ;  /* 0x0004540601007387 */ /* 0x0009e40000100800 */
[----:B----4-:R-:W-:-:S04]  /*2960*/  IMAD R6, R105, 0x2, R2 ;  /* 0x0000000269067824 */ /* 0x010fc800078e0202 */
[----:B------:R-:W-:-:S04]  /*2970*/  IMAD R8, R105, 0x2, R6 ;  /* 0x0000000269087824 */ /* 0x000fc800078e0206 */
[----:B------:R-:W-:-:S04]  /*2980*/  IMAD R10, R105, 0x2, R8 ;  /* 0x00000002690a7824 */ /* 0x000fc800078e0208 */
[----:B------:R-:W-:Y:S01]  /*2990*/  IMAD R12, R105, 0x2, R10 ;  /* 0x00000002690c7824 */ /* 0x000fe200078e020a */
[----:B--2---:R2:W-:Y:S02]  /*29a0*/  STS.U8 [R17+UR6], R19 ;  /* 0x0000001311007988 */ /* 0x0045e40008000006 */
[----:B--2---:R-:W-:-:S05]  /*29b0*/  LOP3.LUT R19, R17, 0x10, RZ, 0x3c, !PT ;  /* 0x0000001011137812 */ /* 0x004fca00078e3cff */
[----:B------:R2:W-:Y:S04]  /*29c0*/  STS.U8 [R19+UR6+0x80], R3 ;  /* 0x0000800313007988 */ /* 0x0005e80008000006 */
[----:B------:R-:W-:Y:S04]  /*29d0*/  STS.U8 [R19+UR6+0x480], R30 ;  /* 0x0004801e13007988 */ /* 0x000fe80008000006 */
[----:B------:R-:W-:Y:S01]  /*29e0*/  STS.U8 [R19+UR6+0x880], R32 ;  /* 0x0008802013007988 */ /* 0x000fe20008000006 */
[----:B--2---:R-:W-:-:S03]  /*29f0*/  LOP3.LUT R3, R17, 0x20, RZ, 0x3c, !PT ;  /* 0x0000002011037812 */ /* 0x004fc600078e3cff */
[----:B------:R-:W-:Y:S04]  /*2a00*/  STS.U8 [R19+UR6+0xc80], R34 ;  /* 0x000c802213007988 */ /* 0x000fe80008000006 */
        /* <DEDUP_REMOVED lines=11> */
[----:B------:R2:W-:Y:S04]  /*2ac0*/  STS.U8 [R19+UR6+0x3c80], R58 ;  /* 0x003c803a13007988 */ /* 0x0005e80008000006 */
[----:B------:R4:W-:Y:S04]  /*2ad0*/  STS.U8 [R3+UR6+0x100], R5 ;  /* 0x0001000503007988 */ /* 0x0009e80008000006 */
[----:B------:R-:W-:Y:S01]  /*2ae0*/  STS.U8 [R3+UR6+0x500], R60 ;  /* 0x0005003c03007988 */ /* 0x000fe20008000006 */
[----:B--2---:R-:W-:-:S03]  /*2af0*/  LEA.HI.X.SX32 R19, R2, R7, 0x1, P1 ;  /* 0x0000000702137211 */ /* 0x004fc600008f0eff */
[----:B------:R-:W-:Y:S01]  /*2b00*/  STS.U8 [R3+UR6+0x900], R62 ;  /* 0x0009003e03007988 */ /* 0x000fe20008000006 */
[----:B------:R-:W-:Y:S02]  /*2b10*/  IADD3 R14, P1, PT, R12, R9, RZ ;  /* 0x000000090c0e7210 */ /* 0x000fe40007f3e0ff */
[----:B----4-:R-:W-:Y:S01]  /*2b20*/  LOP3.LUT R5, R17, 0x30, RZ, 0x3c, !PT ;  /* 0x0000003011057812 */ /* 0x010fe200078e3cff */
[----:B------:R-:W-:Y:S01]  /*2b30*/  STS.U8 [R3+UR6+0xd00], R64 ;  /* 0x000d004003007988 */ /* 0x000fe20008000006 */
[----:B------:R-:W-:-:S03]  /*2b40*/  PRMT R2, RZ, 0x7610, R2 ;  /* 0x00007610ff027816 */ /* 0x000fc60000000002 */
        /* <DEDUP_REMOVED lines=14> */
[----:B--2---:R-:W-:-:S03]  /*2c30*/  LOP3.LUT R3, R17, 0x40, RZ, 0x3c, !PT ;  /* 0x0000004011037812 */ /* 0x004fc600078e3cff */
[----:B------:R-:W-:Y:S01]  /*2c40*/  STS.U8 [R5+UR6+0x980], R92 ;  /* 0x0009805c05007988 */ /* 0x000fe20008000006 */
[----:B----4-:R-:W2:Y:S03]  /*2c50*/  LDC R11, c[0x0][0x3c4] ;  /* 0x0000f100ff0b7b82 */ /* 0x010ea60000000800 */
[----:B------:R-:W-:Y:S04]  /*2c60*/  STS.U8 [R5+UR6+0xd80], R94 ;  /* 0x000d805e05007988 */ /* 0x000fe80008000006 */
[----:B------:R-:W-:Y:S04]  /*2c70*/  STS.U8 [R5+UR6+0x1180], R96 ;  /* 0x0011806005007988 */ /* 0x000fe80008000006 */
[----:B------:R-:W-:Y:S04]  /*2c80*/  STS.U8 [R5+UR6+0x1580], R98 ;  /* 0x0015806205007988 */ /* 0x000fe80008000006 */
[----:B------:R-:W-:Y:S04]  /*2c90*/  STS.U8 [R5+UR6+0x1980], R100 ;  /* 0x0019806405007988 */ /* 0x000fe80008000006 */
[----:B------:R-:W-:Y:S04]  /*2ca0*/  STS.U8 [R5+UR6+0x1d80], R102 ;  /* 0x001d806605007988 */ /* 0x000fe80008000006 */
[----:B------:R4:W-:Y:S04]  /*2cb0*/  STS.U8 [R5+UR6+0x2180], R13 ;  /* 0x0021800d05007988 */ /* 0x0009e80008000006 */
[----:B------:R-:W-:Y:S04]  /*2cc0*/  STS.U8 [R5+UR6+0x2580], R106 ;  /* 0x0025806a05007988 */ /* 0x000fe80008000006 */
[----:B------:R-:W-:Y:S01]  /*2cd0*/  STS.U8 [R5+UR6+0x2980], R108 ;  /* 0x0029806c05007988 */ /* 0x000fe20008000006 */
[----:B----4-:R-:W4:Y:S03]  /*2ce0*/  LDC R13, c[0x0][0x3c4] ;  /* 0x0000f100ff0d7b82 */ /* 0x010f260000000800 */
[----:B------:R-:W-:Y:S04]  /*2cf0*/  STS.U8 [R5+UR6+0x2d80], R110 ;  /* 0x002d806e05007988 */ /* 0x000fe80008000006 */
[----:B------:R-:W-:Y:S04]  /*2d00*/  STS.U8 [R5+UR6+0x3180], R112 ;  /* 0x0031807005007988 */ /* 0x000fe80008000006 */
[----:B------:R-:W-:Y:S04]  /*2d10*/  STS.U8 [R5+UR6+0x3580], R114 ;  /* 0x0035807205007988 */ /* 0x000fe80008000006 */
[----:B------:R-:W-:Y:S04]  /*2d20*/  STS.U8 [R5+UR6+0x3980], R116 ;  /* 0x0039807405007988 */ /* 0x000fe80008000006 */
[----:B------:R0:W-:Y:S04]  /*2d30*/  STS.U8 [R5+UR6+0x3d80], R118 ;  /* 0x003d807605007988 */ /* 0x0001e80008000006 */
[----:B------:R-:W-:Y:S04]  /*2d40*/  STS.U8 [R3+UR6+0x200], R250 ;  /* 0x000200fa03007988 */ /* 0x000fe80008000006 */
[----:B------:R-:W-:Y:S01]  /*2d50*/  STS.U8 [R3+UR6+0x600], R120 ;  /* 0x0006007803007988 */ /* 0x000fe20008000006 */
[----:B0-----:R-:W-:-:S03]  /*2d60*/  LOP3.LUT R5, R17, 0x50, RZ, 0x3c, !PT ;  /* 0x0000005011057812 */ /* 0x001fc600078e3cff */
[----:B------:R0:W-:Y:S04]  /*2d70*/  STS.U8 [R3+UR6+0xa00], R15 ;  /* 0x000a000f03007988 */ /* 0x0001e80008000006 */
[----:B------:R-:W-:Y:S04]  /*2d80*/  STS.U8 [R3+UR6+0xe00], R124 ;  /* 0x000e007c03007988 */ /* 0x000fe80008000006 */
[----:B------:R-:W-:Y:S01]  /*2d90*/  STS.U8 [R3+UR6+0x1200], R126 ;  /* 0x0012007e03007988 */ /* 0x000fe20008000006 */
[----:B0-----:R-:W-:-:S03]  /*2da0*/  LEA.HI.X.SX32 R15, R12, R7, 0x1, P1 ;  /* 0x000000070c0f7211 */ /* 0x001fc600008f0eff */
[----:B------:R-:W-:Y:S04]  /*2db0*/  STS.U8 [R3+UR6+0x1600], R128 ;  /* 0x0016008003007988 */ /* 0x000fe80008000006 */
[----:B------:R-:W-:Y:S04]  /*2dc0*/  STS.U8 [R3+UR6+0x1a00], R130 ;  /* 0x001a008203007988 */ /* 0x000fe80008000006 */
[----:B------:R-:W-:Y:S04]  /*2dd0*/  STS.U8 [R3+UR6+0x1e00], R132 ;  /* 0x001e008403007988 */ /* 0x000fe80008000006 */
[----:B------:R0:W-:Y:S04]  /*2de0*/  STS.U8 [R3+UR6+0x2200], R136 ;  /* 0x0022008803007988 */ /* 0x0001e80008000006 */
[----:B------:R-:W-:Y:S04]  /*2df0*/  STS.U8 [R3+UR6+0x2600], R138 ;  /* 0x0026008a03007988 */ /* 0x000fe80008000006 */
[----:B------:R-:W-:Y:S04]  /*2e00*/  STS.U8 [R3+UR6+0x2a00], R140 ;  /* 0x002a008c03007988 */ /* 0x000fe80008000006 */
[----:B------:R-:W-:Y:S04]  /*2e10*/  STS.U8 [R3+UR6+0x2e00], R142 ;  /* 0x002e008e03007988 */ /* 0x000fe80008000006 */
[----:B------:R-:W-:Y:S04]  /*2e20*/  STS.U8 [R3+UR6+0x3200], R144 ;  /* 0x0032009003007988 */ /* 0x000fe80008000006 */
[----:B------:R-:W-:Y:S04]  /*2e30*/  STS.U8 [R3+UR6+0x3600], R146 ;  /* 0x0036009203007988 */ /* 0x000fe80008000006 */
[----:B------:R-:W-:Y:S04]  /*2e40*/  STS.U8 [R3+UR6+0x3a00], R148 ;  /* 0x003a009403007988 */ /* 0x000fe80008000006 */
[----:B------:R1:W-:Y:S01]  /*2e50*/  STS.U8 [R3+UR6+0x3e00], R150 ;  /* 0x003e009603007988 */ /* 0x0003e20008000006 */
[----:B------:R-:W-:Y:S01]  /*2e60*/  IADD3 R16, P1, PT, R6, R9, RZ ;  /* 0x0000000906107210 */ /* 0x000fe20007f3e0ff */
[----:B------:R-:W-:-:S02]  /*2e70*/  IMAD R12, R105, 0x2, R12 ;  /* 0x00000002690c7824 */ /* 0x000fc400078e020c */
[----:B------:R-:W-:Y:S01]  /*2e80*/  STL.64 [R1+0x440], R18 ;  /* 0x0004401201007387 */ /* 0x000fe20000100a00 */
[----:B------:R-:W-:Y:S01]  /*2e90*/  PRMT R34, RZ, 0x7610, R34 ;  /* 0x00007610ff227816 */ /* 0x000fe20000000022 */
[----:B0-----:R-:W0:Y:S02]  /*2ea0*/  LDC.64 R136, c[0x0][0x390] ;  /* 0x0000e400ff887b82 */ /* 0x001e240000000a00 */
[----:B------:R-:W-:Y:S01]  /*2eb0*/  STS.U8 [R5+UR6+0x280], R152 ;  /* 0x0002809805007988 */ /* 0x000fe20008000006 */
[C---:B-1----:R-:W-:Y:S02]  /*2ec0*/  LOP3.LUT R3, R17.reuse, 0x60, RZ, 0x3c, !PT ;  /* 0x0000006011037812 */ /* 0x042fe400078e3cff */
[----:B------:R-:W-:Y:S01]  /*2ed0*/  LOP3.LUT R17, R17, 0x70, RZ, 0x3c, !PT ;  /* 0x0000007011117812 */ /* 0x000fe200078e3cff */
        /* <DEDUP_REMOVED lines=46> */
[----:B------:R1:W-:Y:S01]  /*31c0*/  STS.U8 [R17+UR6+0x3f80], R248 ;  /* 0x003f80f811007988 */ /* 0x0003e20008000006 */
[----:B------:R-:W0:Y:S02]  /*31d0*/  FENCE.VIEW.ASYNC.T ;  /* 0x00000000000073c6 */ /* 0x000e240000000200 */
[----:B0-----:R-:W-:Y:S06]  /*31e0*/  BAR.SYNC.DEFER_BLOCKING 0x0 ;  /* 0x0000000000007b1d */ /* 0x001fec0000010000 */
[----:B------:R0:W-:Y:S04]  /*31f0*/  STL.64 [R1+0x420], R14 ;  /* 0x0004200e01007387 */ /* 0x0001e80000100a00 */
[----:B------:R-:W0:Y:S02]  /*3200*/  FENCE.VIEW.ASYNC.S ;  /* 0x00000000000073c6 */ /* 0x000e240000000000 */
[----:B0-----:R0:W0:Y:S02]  /*3210*/  @!UP2 SYNCS.EXCH.64 URZ, [UR10], UR4 ;  /* 0x000000040affa5b2 */ /* 0x0010240008000100 */
[----:B0-----:R-:W-:Y:S01]  /*3220*/  BAR.SYNC.DEFER_BLOCKING 0x0 ;  /* 0x0000000000007b1d */ /* 0x001fe20000010000 */
[----:B-1----:R-:W-:-:S02]  /*3230*/  LEA.HI.X.SX32 R17, R6, R7, 0x1, P1 ;  /* 0x0000000706117211 */ /* 0x002fc400008f0eff */
[----:B------:R-:W-:Y:S02]  /*3240*/  PRMT R5, RZ, 0x7610, R5 ;  /* 0x00007610ff057816 */ /* 0x000fe40000000005 */
[----:B------:R-:W-:Y:S01]  /*3250*/  PRMT R3, RZ, 0x7610, R3 ;  /* 0x00007610ff037816 */ /* 0x000fe20000000003 */
[----:B------:R0:W-:Y:S01]  /*3260*/  STL.64 [R1+0x438], R16 ;  /* 0x0004381001007387 */ /* 0x0001e20000100a00 */
[----:B------:R-:W-:-:S03]  /*3270*/  PRMT R6, RZ, 0x7610, R6 ;  /* 0x00007610ff067816 */ /* 0x000fc60000000006 */
[----:B------:R1:W3:Y:S04]  /*3280*/  @P0 LDG.E.U8 R4, desc[UR18][R14.64] ;  /* 0x000000120e040981 */ /* 0x0002e8000c1e1100 */
[----:B------:R0:W3:Y:S04]  /*3290*/  @P0 LDG.E.U8 R2, desc[UR18][R18.64] ;  /* 0x0000001212020981 */ /* 0x0000e8000c1e1100 */
[----:B------:R2:W3:Y:S01]  /*32a0*/  @P0 LDG.E.U8 R5, desc[UR18][R16.64] ;  /* 0x0000001210050981 */ /* 0x0004e2000c1e1100 */
[----:B-1----:R-:W-:-:S04]  /*32b0*/  IADD3 R14, P1, PT, R12, R9, RZ ;  /* 0x000000090c0e7210 */ /* 0x002fc80007f3e0ff */
[----:B------:R-:W-:Y:S01]  /*32c0*/  LEA.HI.X.SX32 R15, R12, R7, 0x1, P1 ;  /* 0x000000070c0f7211 */ /* 0x000fe200008f0eff */
[----:B------:R-:W-:Y:S01]  /*32d0*/  IMAD R12, R105, 0x2, R12 ;  /* 0x00000002690c7824 */ /* 0x000fe200078e020c */
[----:B0-----:R-:W-:-:S03]  /*32e0*/  IADD3 R18, P1, PT, R8, R9, RZ ;  /* 0x0000000908127210 */ /* 0x001fc60007f3e0ff */
[----:B------:R0:W3:Y:S01]  /*32f0*/  @P0 LDG.E.U8 R3, desc[UR18][R14.64] ;  /* 0x000000120e030981 */ /* 0x0000e2000c1e1100 */
[----:B------:R-:W-:Y:S02]  /*3300*/  LEA.HI.X.SX32 R19, R8, R7, 0x1, P1 ;  /* 0x0000000708137211 */ /* 0x000fe400008f0eff */
[C---:B--2---:R-:W-:Y:S01]  /*3310*/  IADD3 R16, P1, PT, R12.reuse, R9, RZ ;  /* 0x000000090c107210 */ /* 0x044fe20007f3e0ff */
[----:B------:R0:W-:Y:S03]  /*3320*/  STL.64 [R1+0x418], R14 ;  /* 0x0004180e01007387 */ /* 0x0001e60000100a00 */
[----:B------:R-:W-:Y:S01]  /*3330*/  LEA.HI.X.SX32 R17, R12, R7, 0x1, P1 ;  /* 0x000000070c117211 */ /* 0x000fe200008f0eff */
[----:B------:R-:W-:Y:S01]  /*3340*/  STL.64 [R1+0x430], R18 ;  /* 0x0004301201007387 */ /* 0x000fe20000100a00 */
[----:B------:R-:W-:Y:S02]  /*3350*/  PRMT R8, RZ, 0x7610, R8 ;  /* 0x00007610ff087816 */ /* 0x000fe40000000008 */
[C---:B------:R-:W-:Y:S01]  /*3360*/  IADD3 R24, P1, PT, R10.reuse, R9, RZ ;  /* 0x000000090a187210 */ /* 0x040fe20007f3e0ff */
[----:B0-----:R-:W0:Y:S01]  /*3370*/  LDC R15, c[0x0][0x3c4] ;  /* 0x0000f100ff0f7b82 */ /* 0x001e220000000800 */
[----:B------:R-:W-:Y:S01]  /*3380*/  IMAD R14, R105, 0x2, R12 ;  /* 0x00000002690e7824 */ /* 0x000fe200078e020c */
[----:B------:R1:W-:Y:S01]  /*3390*/  STL.64 [R1+0x410], R16 ;  /* 0x0004101001007387 */ /* 0x0003e20000100a00 */
[----:B------:R-:W-:-:S02]  /*33a0*/  LEA.HI.X.SX32 R25, R10, R7, 0x1, P1 ;  /* 0x000000070a197211 */ /* 0x000fc400008f0eff */
[----:B------:R-:W-:Y:S01]  /*33b0*/  IMAD R12, R11, 0x2, R14 ;  /* 0x000000020b0c7824 */ /* 0x000fe200078e020e */
[----:B------:R1:W2:Y:S01]  /*33c0*/  @P0 LDG.E.U8 R6, desc[UR18][R16.64] ;  /* 0x0000001210060981 */ /* 0x0002a2000c1e1100 */
[----:B------:R-:W-:-:S03]  /*33d0*/  IADD3 R22, P1, PT, R14, R9, RZ ;  /* 0x000000090e167210 */ /* 0x000fc60007f3e0ff */
[----:B------:R4:W2:Y:S01]  /*33e0*/  @P0 LDG.E.U8 R8, desc[UR18][R18.64] ;  /* 0x0000001212080981 */ /* 0x0008a2000c1e1100 */
[----:B------:R-:W-:Y:S01]  /*33f0*/  IADD3 R20, P2, PT, R12, R9, RZ ;  /* 0x000000090c147210 */ /* 0x000fe20007f5e0ff */
[----:B-1----:R-:W1:Y:S01]  /*3400*/  LDC R17, c[0x0][0x3c4] ;  /* 0x0000f100ff117b82 */ /* 0x002e620000000800 */
[----:B------:R-:W-:Y:S02]  /*3410*/  LEA.HI.X.SX32 R23, R14, R7, 0x1, P1 ;  /* 0x000000070e177211 */ /* 0x000fe400008f0eff */
[----:B------:R-:W-:-:S05]  /*3420*/  PRMT R14, RZ, 0x7610, R14 ;  /* 0x00007610ff0e7816 */ /* 0x000fca000000000e */
[----:B----4-:R-:W4:Y:S01]  /*3430*/  LDC R19, c[0x0][0x3c4] ;  /* 0x0000f100ff137b82 */ /* 0x010f220000000800 */
[----:B------:R-:W-:Y:S01]  /*3440*/  LEA.HI.X.SX32 R21, R12, R7, 0x1, P2 ;  /* 0x000000070c157211 */ /* 0x000fe200010f0eff */
[----:B------:R-:W-:Y:S01]  /*3450*/  STL.64 [R1+0x428], R24 ;  /* 0x0004281801007387 */ /* 0x000fe20000100a00 */
[----:B------:R-:W-:Y:S01]  /*3460*/  PRMT R10, RZ, 0x7610, R10 ;  /* 0x00007610ff0a7816 */ /* 0x000fe2000000000a */
[----:B------:R-:W-:Y:S02]  /*3470*/  IMAD R12, R13, 0x2, R12 ;  /* 0x000000020d0c7824 */ /* 0x000fe400078e020c */
[----:B------:R-:W-:Y:S01]  /*3480*/  STL.64 [R1+0x408], R22 ;  /* 0x0004081601007387 */ /* 0x000fe20000100a00 */
[----:B------:R-:W-:-:S03]  /*3490*/  PRMT R11, RZ, 0x7610, R11 ;  /* 0x00007610ff0b7816 */ /* 0x000fc6000000000b */
[----:B------:R0:W-:Y:S04]  /*34a0*/  STL.64 [R1+0x400], R20 ;  /* 0x0004001401007387 */ /* 0x0001e80000100a00 */
[----:B------:R0:W2:Y:S01]  /*34b0*/  @P0 LDG.E.U8 R14, desc[UR18][R20.64] ;  /* 0x00000012140e0981 */ /* 0x0000a2000c1e1100 */
[C---:B------:R-:W-:Y:S01]  /*34c0*/  IADD3 R28, P1, PT, R12.reuse, R9, RZ ;  /* 0x000000090c1c7210 */ /* 0x040fe20007f3e0ff */
[----:B0-----:R-:W-:Y:S02]  /*34d0*/  IMAD R16, R15, 0x2, R12 ;  /* 0x000000020f107824 */ /* 0x001fe400078e020c */
[----:B------:R0:W2:Y:S04]  /*34e0*/  @P0 LDG.E.U8 R10, desc[UR18][R22.64] ;  /* 0x00000012160a0981 */ /* 0x0000a8000c1e1100 */
[----:B------:R0:W2:Y:S01]  /*34f0*/  @P0 LDG.E.U8 R11, desc[UR18][R24.64] ;  /* 0x00000012180b0981 */ /* 0x0000a2000c1e1100 */
[----:B------:R-:W4:Y:S01]  /*3500*/  LDC R21, c[0x0][0x3c4] ;  /* 0x0000f100ff157b82 */ /* 0x000f220000000800 */
[----:B------:R-:W-:Y:S01]  /*3510*/  LEA.HI.X.SX32 R29, R12, R7, 0x1, P1 ;  /* 0x000000070c1d7211 */ /* 0x000fe200008f0eff */
[----:B-1----:R-:W-:Y:S01]  /*3520*/  IMAD R18, R17, 0x2, R16 ;  /* 0x0000000211127824 */ /* 0x002fe200078e0210 */
[----:B------:R-:W-:-:S05]  /*3530*/  IADD3 R26, P1, PT, R16, R9, RZ ;  /* 0x00000009101a7210 */ /* 0x000fca0007f3e0ff */
[----:B0-----:R-:W0:Y:S01]  /*3540*/  LDC R23, c[0x0][0x3c4] ;  /* 0x0000f100ff177b82 */ /* 0x001e220000000800 */
[----:B------:R-:W-:Y:S02]  /*3550*/  PRMT R12, RZ, 0x7610, R12 ;  /* 0x00007610ff0c7816 */ /* 0x000fe4000000000c */
[----:B------:R-:W-:-:S05]  /*3560*/  PRMT R15, RZ, 0x7610, R15 ;  /* 0x00007610ff0f7816 */ /* 0x000fca000000000f */
[----:B------:R-:W1:Y:S01]  /*3570*/  LDC R25, c[0x0][0x3c4] ;  /* 0x0000f100ff197b82 */ /* 0x000e620000000800 */
[----:B------:R-:W-:Y:S01]  /*3580*/  LEA.HI.X.SX32 R27, R16, R7, 0x1, P1 ;  /* 0x00000007101b7211 */ /* 0x000fe200008f0eff */
[----:B----4-:R-:W-:Y:S01]  /*3590*/  IMAD R16, R19, 0x2, R18 ;  /* 0x0000000213107824 */ /* 0x010fe200078e0212 */
[C---:B------:R-:W-:Y:S01]  /*35a0*/  IADD3 R30, P1, PT, R18.reuse, R9, RZ ;  /* 0x00000009121e7210 */ /* 0x040fe20007f3e0ff */
[----:B------:R-:W-:Y:S03]  /*35b0*/  STL.64 [R1+0x3f8], R28 ;  /* 0x0003f81c01007387 */ /* 0x000fe60000100a00 */
[----:B------:R-:W-:Y:S01]  /*35c0*/  LEA.HI.X.SX32 R31, R18, R7, 0x1, P1 ;  /* 0x00000007121f7211 */ /* 0x000fe200008f0eff */
[----:B------:R4:W-:Y:S04]  /*35d0*/  STL.64 [R1+0x3f0], R26 ;  /* 0x0003f01a01007387 */ /* 0x0009e80000100a00 */
[----:B------:R4:W2:Y:S04]  /*35e0*/  @P0 LDG.E.U8 R12, desc[UR18][R26.64] ;  /* 0x000000121a0c0981 */ /* 0x0008a8000c1e1100 */
[----:B------:R4:W2:Y:S02]  /*35f0*/  @P0 LDG.E.U8 R15, desc[UR18][R28.64] ;  /* 0x000000121c0f0981 */ /* 0x0008a4000c1e1100 */
[----:B----4-:R-:W4:Y:S01]  /*3600*/  LDC R27, c[0x0][0x3c4] ;  /* 0x0000f100ff1b7b82 */ /* 0x010f220000000800 */
[----:B------:R-:W-:-:S04]  /*3610*/  IADD3 R28, P1, PT, R16, R9, RZ ;  /* 0x00000009101c7210 */ /* 0x000fc80007f3e0ff */
[----:B------:R-:W-:Y:S01]  /*3620*/  LEA.HI.X.SX32 R29, R16, R7, 0x1, P1 ;  /* 0x00000007101d7211 */ /* 0x000fe200008f0eff */
[----:B------:R-:W-:Y:S02]  /*3630*/  IMAD R16, R21, 0x2, R16 ;  /* 0x0000000215107824 */ /* 0x000fe400078e0210 */
[----:B------:R-:W4:Y:S01]  /*3640*/  LDC R21, c[0x0][0x3c4] ;  /* 0x0000f100ff157b82 */ /* 0x000f220000000800 */
[----:B------:R-:W-:Y:S01]  /*3650*/  PRMT R18, RZ, 0x7610, R18 ;  /* 0x00007610ff127816 */ /* 0x000fe20000000012 */
[----:B0-----:R-:W-:Y:S01]  /*3660*/  IMAD R20, R23, 0x2, R16 ;  /* 0x0000000217147824 */ /* 0x001fe200078e0210 */
[----:B------:R-:W-:Y:S02]  /*3670*/  PRMT R13, RZ, 0x7610, R13 ;  /* 0x00007610ff0d7816 */ /* 0x000fe4000000000d */
[C---:B------:R-:W-:Y:S01]  /*3680*/  IADD3 R36, P1, PT, R16.reuse, R9, RZ ;  /* 0x0000000910247210 */ /* 0x040fe20007f3e0ff */
[----:B-1----:R-:W-:Y:S01]  /*3690*/  IMAD R22, R25, 0x2, R20 ;  /* 0x0000000219167824 */ /* 0x002fe200078e0214 */
[----:B------:R-:W-:Y:S01]  /*36a0*/  STL.64 [R1+0x3e8], R30 ;  /* 0x0003e81e01007387 */ /* 0x000fe20000100a00 */
[----:B------:R-:W0:Y:S01]  /*36b0*/  LDC R23, c[0x0][0x3c4] ;  /* 0x0000f100ff177b82 */ /* 0x000e220000000800 */
[----:B------:R-:W-:-:S02]  /*36c0*/  LEA.HI.X.SX32 R37, R16, R7, 0x1, P1 ;  /* 0x0000000710257211 */ /* 0x000fc400008f0eff */
[----:B------:R1:W-:Y:S01]  /*36d0*/  STL.64 [R1+0x3e0], R28 ;  /* 0x0003e01c01007387 */ /* 0x0003e20000100a00 */
[----:B------:R-:W-:-:S03]  /*36e0*/  IADD3 R32, P1, PT, R20, R9, RZ ;  /* 0x0000000914207210 */ /* 0x000fc60007f3e0ff */
[----:B------:R1:W2:Y:S04]  /*36f0*/  @P0 LDG.E.U8 R18, desc[UR18][R28.64] ;  /* 0x000000121c120981 */ /* 0x0002a8000c1e1100 */
[----:B------:R1:W2:Y:S01]  /*3700*/  @P0 LDG.E.U8 R13, desc[UR18][R30.64] ;  /* 0x000000121e0d0981 */ /* 0x0002a2000c1e1100 */
[----:B------:R-:W-:Y:S01]  /*3710*/  PRMT R17, RZ, 0x7610, R17 ;  /* 0x00007610ff117816 */ /* 0x000fe20000000011 */
[----:B------:R-:W0:Y:S01]  /*3720*/  LDC R25, c[0x0][0x3c4] ;  /* 0x0000f100ff197b82 */ /* 0x000e220000000800 */
[----:B------:R-:W-:Y:S01]  /*3730*/  LEA.HI.X.SX32 R33, R20, R7, 0x1, P1 ;  /* 0x0000000714217211 */ /* 0x000fe200008f0eff */
[----:B------:R-:W-:Y:S06]  /*3740*/  STL.64 [R1+0x3d8], R36 ;  /* 0x0003d82401007387 */ /* 0x000fec0000100a00 */
[----:B-1----:R-:W1:Y:S01]  /*3750*/  LDC R29, c[0x0][0x3c4] ;  /* 0x0000f100ff1d7b82 */ /* 0x002e620000000800 */
[C---:B------:R-:W-:Y:S01]  /*3760*/  IADD3 R30, P2, PT, R22.reuse, R9, RZ ;  /* 0x00000009161e7210 */ /* 0x040fe20007f5e0ff */
[----:B------:R4:W2:Y:S03]  /*3770*/  @P0 LDG.E.U8 R17, desc[UR18][R32.64] ;  /* 0x0000001220110981 */ /* 0x0008a6000c1e1100 */
[----:B------:R-:W-:Y:S01]  /*3780*/  LEA.HI.X.SX32 R31, R22, R7, 0x1, P2 ;  /* 0x00000007161f7211 */ /* 0x000fe200010f0eff */
[----:B----4-:R-:W-:Y:S01]  /*3790*/  IMAD R22, R27, 0x2, R22 ;  /* 0x000000021b167824 */ /* 0x010fe200078e0216 */
[----:B------:R4:W-:Y:S01]  /*37a0*/  STL.64 [R1+0x3d0], R32 ;  /* 0x0003d02001007387 */ /* 0x0009e20000100a00 */
[----:B------:R-:W-:Y:S01]  /*37b0*/  PRMT R19, RZ, 0x7610, R19 ;  /* 0x00007610ff137816 */ /* 0x000fe20000000013 */
[----:B------:R-:W1:Y:S01]  /*37c0*/  LDC R27, c[0x0][0x3c4] ;  /* 0x0000f100ff1b7b82 */ /* 0x000e620000000800 */
[----:B------:R-:W-:Y:S01]  /*37d0*/  PRMT R16, RZ, 0x7610, R16 ;  /* 0x00007610ff107816 */ /* 0x000fe20000000010 */
[----:B------:R-:W-:Y:S01]  /*37e0*/  IMAD R24, R21, 0x2, R22 ;  /* 0x0000000215187824 */ /* 0x000fe200078e0216 */
[----:B------:R0:W-:Y:S01]  /*37f0*/  STL.64 [R1+0x3c8], R30 ;  /* 0x0003c81e01007387 */ /* 0x0001e20000100a00 */
[----:B----4-:R-:W-:-:S03]  /*3800*/  IADD3 R32, P1, PT, R22, R9, RZ ;  /* 0x0000000916207210 */ /* 0x010fc60007f3e0ff */
[----:B------:R4:W2:Y:S01]  /*3810*/  @P0 LDG.E.U8 R19, desc[UR18][R36.64] ;  /* 0x0000001224130981 */ /* 0x0008a2000c1e1100 */
[----:B------:R-:W-:-:S03]  /*3820*/  LEA.HI.X.SX32 R33, R22, R7, 0x1, P1 ;  /* 0x0000000716217211 */ /* 0x000fc600008f0eff */
[----:B------:R0:W2:Y:S01]  /*3830*/  @P0 LDG.E.U8 R16, desc[UR18][R30.64] ;  /* 0x000000121e100981 */ /* 0x0000a2000c1e1100 */
[----:B------:R-:W-:Y:S01]  /*3840*/  PRMT R22, RZ, 0x7610, R22 ;  /* 0x00007610ff167816 */ /* 0x000fe20000000016 */
[----:B0-----:R-:W-:Y:S01]  /*3850*/  IMAD R26, R23, 0x2, R24 ;  /* 0x00000002171a7824 */ /* 0x001fe200078e0218 */
[C---:B----4-:R-:W-:Y:S01]  /*3860*/  IADD3 R36, P1, PT, R24.reuse, R9, RZ ;  /* 0x0000000918247210 */ /* 0x050fe20007f3e0ff */
[----:B------:R0:W-:Y:S01]  /*3870*/  STL.64 [R1+0x3c0], R32 ;  /* 0x0003c02001007387 */ /* 0x0001e20000100a00 */
[----:B------:R-:W4:Y:S01]  /*3880*/  LDC R31, c[0x0][0x3c4] ;  /* 0x0000f100ff1f7b82 */ /* 0x000f220000000800 */
[----:B------:R-:W-:Y:S02]  /*3890*/  PRMT R20, RZ, 0x7610, R20 ;  /* 0x00007610ff147816 */ /* 0x000fe40000000014 */
[----:B------:R0:W2:Y:S01]  /*38a0*/  @P0 LDG.E.U8 R22, desc[UR18][R32.64] ;  /* 0x0000001220160981 */ /* 0x0000a2000c1e1100 */
[----:B------:R-:W-:Y:S01]  /*38b0*/  LEA.HI.X.SX32 R37, R24, R7, 0x1, P1 ;  /* 0x0000000718257211 */ /* 0x000fe200008f0eff */
[----:B-1----:R-:W-:Y:S01]  /*38c0*/  IMAD R24, R29, 0x2, R26 ;  /* 0x000000021d187824 */ /* 0x002fe200078e021a */
[----:B------:R-:W-:-:S02]  /*38d0*/  PRMT R23, RZ, 0x7610, R23 ;  /* 0x00007610ff177816 */ /* 0x000fc40000000017 */
[C---:B0-----:R-:W-:Y:S01]  /*38e0*/  IADD3 R32, P1, PT, R26.reuse, R9, RZ ;  /* 0x000000091a207210 */ /* 0x041fe20007f3e0ff */
[----:B------:R0:W-:Y:S01]  /*38f0*/  STL.64 [R1+0x3b8], R36 ;  /* 0x0003b82401007387 */ /* 0x0001e20000100a00 */
[----:B------:R-:W1:Y:S02]  /*3900*/  LDC R29, c[0x0][0x3c4] ;  /* 0x0000f100ff1d7b82 */ /* 0x000e640000000800 */
[----:B------:R-:W-:Y:S01]  /*3910*/  LEA.HI.X.SX32 R33, R26, R7, 0x1, P1 ;  /* 0x000000071a217211 */ /* 0x000fe200008f0eff */
[----:B------:R0:W2:Y:S04]  /*3920*/  @P0 LDG.E.U8 R20, desc[UR18][R36.64] ;  /* 0x0000001224140981 */ /* 0x0000a8000c1e1100 */
[----:B------:R0:W-:Y:S04]  /*3930*/  STL.64 [R1+0x3b0], R32 ;  /* 0x0003b02001007387 */ /* 0x0001e80000100a00 */
[----:B------:R0:W2:Y:S02]  /*3940*/  @P0 LDG.E.U8 R23, desc[UR18][R32.64] ;  /* 0x0000001220170981 */ /* 0x0000a4000c1e1100 */
[----:B0-----:R-:W-:-:S04]  /*3950*/  IADD3 R36, P1, PT, R24, R9, RZ ;  /* 0x0000000918247210 */ /* 0x001fc80007f3e0ff */
[----:B------:R-:W-:Y:S01]  /*3960*/  LEA.HI.X.SX32 R37, R24, R7, 0x1, P1 ;  /* 0x0000000718257211 */ /* 0x000fe200008f0eff */
[----:B------:R-:W-:Y:S01]  /*3970*/  IMAD R24, R25, 0x2, R24 ;  /* 0x0000000219187824 */ /* 0x000fe200078e0218 */
[----:B------:R-:W0:Y:S01]  /*3980*/  LDC R33, c[0x0][0x3c4] ;  /* 0x0000f100ff217b82 */ /* 0x000e220000000800 */
[----:B------:R-:W-:Y:S02]  /*3990*/  PRMT R21, RZ, 0x7610, R21 ;  /* 0x00007610ff157816 */ /* 0x000fe40000000015 */
[----:B------:R-:W-:Y:S01]  /*39a0*/  IMAD R28, R27, 0x2, R24 ;  /* 0x000000021b1c7824 */ /* 0x000fe200078e0218 */
[----:B------:R4:W-:Y:S03]  /*39b0*/  STL.64 [R1+0x3a8], R36 ;  /* 0x0003a82401007387 */ /* 0x0009e60000100a00 */
[----:B----4-:R-:W-:Y:S01]  /*39c0*/  IMAD R30, R31, 0x2, R28 ;  /* 0x000000021f1e7824 */ /* 0x010fe200078e021c */
[----:B------:R4:W2:Y:S01]  /*39d0*/  @P0 LDG.E.U8 R21, desc[UR18][R36.64] ;  /* 0x0000001224150981 */ /* 0x0008a2000c1e1100 */
[-C--:B------:R-:W-:Y:S01]  /*39e0*/  IADD3 R42, P1, PT, R24, R9.reuse, RZ ;  /* 0x00000009182a7210 */ /* 0x080fe20007f3e0ff */
[----:B------:R-:W3:Y:S02]  /*39f0*/  LDC R31, c[0x0][0x3c4] ;  /* 0x0000f100ff1f7b82 */ /* 0x000ee40000000800 */
[----:B------:R-:W-:-:S06]  /*3a00*/  IADD3 R38, P2, PT, R30, R9, RZ ;  /* 0x000000091e267210 */ /* 0x000fcc0007f5e0ff */
[----:B----4-:R-:W4:Y:S01]  /*3a10*/  LDC R37, c[0x0][0x3c4] ;  /* 0x0000f100ff257b82 */ /* 0x010f220000000800 */
[----:B------:R-:W-:Y:S02]  /*3a20*/  PRMT R26, RZ, 0x7610, R26 ;  /* 0x00007610ff1a7816 */ /* 0x000fe4000000001a */
[-C--:B------:R-:W-:Y:S02]  /*3a30*/  LEA.HI.X.SX32 R43, R24, R7.reuse, 0x1, P1 ;  /* 0x00000007182b7211 */ /* 0x080fe400008f0eff */
[----:B------:R-:W-:Y:S01]  /*3a40*/  LEA.HI.X.SX32 R39, R30, R7, 0x1, P2 ;  /* 0x000000071e277211 */ /* 0x000fe200010f0eff */
[----:B-1----:R-:W-:Y:S01]  /*3a50*/  IMAD R30, R29, 0x2, R30 ;  /* 0x000000021d1e7824 */ /* 0x002fe200078e021e */
[C---:B------:R-:W-:Y:S01]  /*3a60*/  IADD3 R40, P1, PT, R28.reuse, R9, RZ ;  /* 0x000000091c287210 */ /* 0x040fe20007f3e0ff */
[----:B------:R1:W-:Y:S01]  /*3a70*/  STL.64 [R1+0x3a0], R42 ;  /* 0x0003a02a01007387 */ /* 0x0003e20000100a00 */
[----:B------:R-:W-:Y:S01]  /*3a80*/  PRMT R25, RZ, 0x7610, R25 ;  /* 0x00007610ff197816 */ /* 0x000fe20000000019 */
[----:B0-----:R-:W-:Y:S01]  /*3a90*/  IMAD R32, R33, 0x2, R30 ;  /* 0x0000000221207824 */ /* 0x001fe200078e021e */
[----:B------:R-:W-:Y:S01]  /*3aa0*/  LEA.HI.X.SX32 R41, R28, R7, 0x1, P1 ;  /* 0x000000071c297211 */ /* 0x000fe200008f0eff */
[----:B------:R1:W2:Y:S01]  /*3ab0*/  @P0 LDG.E.U8 R26, desc[UR18][R42.64] ;  /* 0x000000122a1a0981 */ /* 0x0002a2000c1e1100 */
[----:B------:R-:W-:Y:S01]  /*3ac0*/  PRMT R24, RZ, 0x7610, R24 ;  /* 0x00007610ff187816 */ /* 0x000fe20000000018 */
[----:B------:R-:W0:Y:S01]  /*3ad0*/  LDC R33, c[0x0][0x3c4] ;  /* 0x0000f100ff217b82 */ /* 0x000e220000000800 */
[----:B------:R-:W-:Y:S01]  /*3ae0*/  PRMT R27, RZ, 0x7610, R27 ;  /* 0x00007610ff1b7816 */ /* 0x000fe2000000001b */
[----:B------:R3:W-:Y:S04]  /*3af0*/  STL.64 [R1+0x398], R40 ;  /* 0x0003982801007387 */ /* 0x0007e80000100a00 */
[----:B------:R3:W2:Y:S01]  /*3b00*/  @P0 LDG.E.U8 R25, desc[UR18][R40.64] ;  /* 0x0000001228190981 */ /* 0x0006a2000c1e1100 */
[----:B-1----:R-:W-:-:S03]  /*3b10*/  IADD3 R42, P1, PT, R30, R9, RZ ;  /* 0x000000091e2a7210 */ /* 0x002fc60007f3e0ff */
[----:B------:R1:W-:Y:S01]  /*3b20*/  STL.64 [R1+0x390], R38 ;  /* 0x0003902601007387 */ /* 0x0003e20000100a00 */
[----:B------:R-:W-:Y:S01]  /*3b30*/  LEA.HI.X.SX32 R43, R30, R7, 0x1, P1 ;  /* 0x000000071e2b7211 */ /* 0x000fe200008f0eff */
[----:B------:R-:W-:Y:S02]  /*3b40*/  IMAD R30, R35, 0x2, R32 ;  /* 0x00000002231e7824 */ /* 0x000fe400078e0220 */
[----:B------:R1:W2:Y:S01]  /*3b50*/  @P0 LDG.E.U8 R24, desc[UR18][R38.64] ;  /* 0x0000001226180981 */ /* 0x0002a2000c1e1100 */
[----:B------:R-:W-:Y:S01]  /*3b60*/  PRMT R28, RZ, 0x7610, R28 ;  /* 0x00007610ff1c7816 */ /* 0x000fe2000000001c */
[----:B------:R-:W0:Y:S01]  /*3b70*/  LDC R35, c[0x0][0x3c4] ;  /* 0x0000f100ff237b82 */ /* 0x000e220000000800 */
[C---:B---3--:R-:W-:Y:S01]  /*3b80*/  IADD3 R40, P1, PT, R32.reuse, R9, RZ ;  /* 0x0000000920287210 */ /* 0x048fe20007f3e0ff */
[----:B------:R3:W-:Y:S03]  /*3b90*/  STL.64 [R1+0x388], R42 ;  /* 0x0003882a01007387 */ /* 0x0007e60000100a00 */
[----:B------:R-:W-:Y:S01]  /*3ba0*/  LEA.HI.X.SX32 R41, R32, R7, 0x1, P1 ;  /* 0x0000000720297211 */ /* 0x000fe200008f0eff */
[----:B------:R3:W2:Y:S02]  /*3bb0*/  @P0 LDG.E.U8 R27, desc[UR18][R42.64] ;  /* 0x000000122a1b0981 */ /* 0x0006a4000c1e1100 */
[----:B-1----:R-:W1:Y:S01]  /*3bc0*/  LDC R39, c[0x0][0x3c4] ;  /* 0x0000f100ff277b82 */ /* 0x002e620000000800 */
[----:B----4-:R-:W-:Y:S01]  /*3bd0*/  IMAD R32, R37, 0x2, R30 ;  /* 0x0000000225207824 */ /* 0x010fe200078e021e */
[----:B------:R4:W-:Y:S04]  /*3be0*/  STL.64 [R1+0x380], R40 ;  /* 0x0003802801007387 */ /* 0x0009e80000100a00 */
[----:B------:R4:W2:Y:S01]  /*3bf0*/  @P0 LDG.E.U8 R28, desc[UR18][R40.64] ;  /* 0x00000012281c0981 */ /* 0x0008a2000c1e1100 */
[C---:B---3--:R-:W-:Y:S01]  /*3c00*/  IADD3 R42, P1, PT, R30.reuse, R9, RZ ;  /* 0x000000091e2a7210 */ /* 0x048fe20007f3e0ff */
[----:B------:R-:W3:Y:S03]  /*3c10*/  LDC R37, c[0x0][0x3c4] ;  /* 0x0000f100ff257b82 */ /* 0x000ee60000000800 */
[----:B------:R-:W-:-:S02]  /*3c20*/  LEA.HI.X.SX32 R43, R30, R7, 0x1, P1 ;  /* 0x000000071e2b7211 */ /* 0x000fc400008f0eff */
[C---:B----4-:R-:W-:Y:S02]  /*3c30*/  IADD3 R40, P1, PT, R32.reuse, R9, RZ ;  /* 0x0000000920287210 */ /* 0x050fe40007f3e0ff */
[----:B------:R-:W-:Y:S02]  /*3c40*/  PRMT R29, RZ, 0x7610, R29 ;  /* 0x00007610ff1d7816 */ /* 0x000fe4000000001d */
[----:B------:R-:W-:Y:S01]  /*3c50*/  LEA.HI.X.SX32 R41, R32, R7, 0x1, P1 ;  /* 0x0000000720297211 */ /* 0x000fe200008f0eff */
[----:B------:R-:W-:Y:S01]  /*3c60*/  IMAD R32, R31, 0x2, R32 ;  /* 0x000000021f207824 */ /* 0x000fe200078e0220 */
[----:B------:R-:W-:Y:S01]  /*3c70*/  PRMT R30, RZ, 0x7610, R30 ;  /* 0x00007610ff1e7816 */ /* 0x000fe2000000001e */
[----:B------:R-:W-:Y:S02]  /*3c80*/  STL.64 [R1+0x378], R42 ;  /* 0x0003782a01007387 */ /* 0x000fe40000100a00 */
[----:B0-----:R-:W-:Y:S01]  /*3c90*/  IMAD R36, R33, 0x2, R32 ;  /* 0x0000000221247824 */ /* 0x001fe200078e0220 */
[C---:B------:R-:W-:Y:S01]  /*3ca0*/  IADD3 R48, P1, PT, R32.reuse, R9, RZ ;  /* 0x0000000920307210 */ /* 0x040fe20007f3e0ff */
[----:B------:R0:W-:Y:S04]  /*3cb0*/  STL.64 [R1+0x370], R40 ;  /* 0x0003702801007387 */ /* 0x0001e80000100a00 */
[----:B------:R0:W4:Y:S01]  /*3cc0*/  @P0 LDG.E.U8 R29, desc[UR18][R40.64] ;  /* 0x00000012281d0981 */ /* 0x000122000c1e1100 */
[----:B------:R-:W-:Y:S01]  /*3cd0*/  LEA.HI.X.SX32 R49, R32, R7, 0x1, P1 ;  /* 0x0000000720317211 */ /* 0x000fe200008f0eff */
[----:B-1----:R-:W-:Y:S01]  /*3ce0*/  IMAD R38, R39, 0x2, R36 ;  /* 0x0000000227267824 */ /* 0x002fe200078e0224 */
[C---:B------:R-:W-:Y:S01]  /*3cf0*/  IADD3 R46, P1, PT, R36.reuse, R9, RZ ;  /* 0x00000009242e7210 */ /* 0x040fe20007f3e0ff */
[----:B------:R1:W2:Y:S01]  /*3d00*/  @P0 LDG.E.U8 R30, desc[UR18][R42.64] ;  /* 0x000000122a1e0981 */ /* 0x0002a2000c1e1100 */
[----:B------:R-:W-:Y:S01]  /*3d10*/  PRMT R31, RZ, 0x7610, R31 ;  /* 0x00007610ff1f7816 */ /* 0x000fe2000000001f */
[----:B------:R-:W3:Y:S08]  /*3d20*/  LDC R39, c[0x0][0x3c4] ;  /* 0x0000f100ff277b82 */ /* 0x000ef00000000800 */
[----:B0-----:R-:W0:Y:S01]  /*3d30*/  LDC R41, c[0x0][0x3c4] ;  /* 0x0000f100ff297b82 */ /* 0x001e220000000800 */
[----:B------:R-:W-:Y:S01]  /*3d40*/  LEA.HI.X.SX32 R47, R36, R7, 0x1, P1 ;  /* 0x00000007242f7211 */ /* 0x000fe200008f0eff */
[----:B------:R3:W-:Y:S01]  /*3d50*/  STL.64 [R1+0x368], R48 ;  /* 0x0003683001007387 */ /* 0x0007e20000100a00 */
[----:B------:R-:W-:-:S03]  /*3d60*/  IADD3 R44, P1, PT, R38, R9, RZ ;  /* 0x00000009262c7210 */ /* 0x000fc60007f3e0ff */
[----:B------:R3:W2:Y:S02]  /*3d70*/  @P0 LDG.E.U8 R31, desc[UR18][R48.64] ;  /* 0x00000012301f0981 */ /* 0x0006a4000c1e1100 */
[----:B-1----:R-:W1:Y:S01]  /*3d80*/  LDC R43, c[0x0][0x3c4] ;  /* 0x0000f100ff2b7b82 */ /* 0x002e620000000800 */
[----:B------:R-:W-:Y:S01]  /*3d90*/  LEA.HI.X.SX32 R45, R38, R7, 0x1, P1 ;  /* 0x00000007262d7211 */ /* 0x000fe200008f0eff */
[----:B------:R-:W-:Y:S01]  /*3da0*/  IMAD R38, R35, 0x2, R38 ;  /* 0x0000000223267824 */ /* 0x000fe200078e0226 */
[----:B------:R-:W-:Y:S01]  /*3db0*/  PRMT R32, RZ, 0x7610, R32 ;  /* 0x00007610ff207816 */ /* 0x000fe20000000020 */
[----:B------:R0:W2:Y:S02]  /*3dc0*/  @P0 LDG.E.U8 R34, desc[UR18][R46.64] ;  /* 0x000000122e220981 */ /* 0x0000a4000c1e1100 */
[----:B---3--:R-:W-:Y:S01]  /*3dd0*/  IMAD R36, R37, 0x2, R38 ;  /* 0x0000000225247824 */ /* 0x008fe200078e0226 */
[C---:B------:R-:W-:Y:S01]  /*3de0*/  IADD3 R48, P1, PT, R38.reuse, R9, RZ ;  /* 0x0000000926307210 */ /* 0x040fe20007f3e0ff */
[----:B------:R-:W3:Y:S01]  /*3df0*/  LDC R37, c[0x0][0x3c4] ;  /* 0x0000f100ff257b82 */ /* 0x000ee20000000800 */
[----:B------:R-:W-:Y:S01]  /*3e00*/  PRMT R35, RZ, 0x7610, R35 ;  /* 0x00007610ff237816 */ /* 0x000fe20000000023 */
[----:B------:R0:W-:Y:S01]  /*3e10*/  STL.64 [R1+0x360], R46 ;  /* 0x0003602e01007387 */ /* 0x0001e20000100a00 */
[----:B------:R-:W-:-:S02]  /*3e20*/  LEA.HI.X.SX32 R49, R38, R7, 0x1, P1 ;  /* 0x0000000726317211 */ /* 0x000fc400008f0eff */
[----:B------:R-:W-:Y:S01]  /*3e30*/  PRMT R33, RZ, 0x7610, R33 ;  /* 0x00007610ff217816 */ /* 0x000fe20000000021 */
[----:B------:R0:W2:Y:S02]  /*3e40*/  @P0 LDG.E.U8 R32, desc[UR18][R44.64] ;  /* 0x000000122c200981 */ /* 0x0000a4000c1e1100 */
[----:B0-----:R-:W-:Y:S02]  /*3e50*/  IMAD R38, R41, 0x2, R36 ;  /* 0x0000000229267824 */ /* 0x001fe400078e0224 */
[----:B------:R-:W0:Y:S01]  /*3e60*/  LDC R41, c[0x0][0x3c4] ;  /* 0x0000f100ff297b82 */ /* 0x000e220000000800 */
[----:B------:R3:W-:Y:S01]  /*3e70*/  STL.64 [R1+0x358], R44 ;  /* 0x0003582c01007387 */ /* 0x0007e20000100a00 */
[----:B------:R-:W-:-:S03]  /*3e80*/  IADD3 R46, P1, PT, R36, R9, RZ ;  /* 0x00000009242e7210 */ /* 0x000fc60007f3e0ff */
[----:B------:R3:W-:Y:S01]  /*3e90*/  STL.64 [R1+0x350], R48 ;  /* 0x0003503001007387 */ /* 0x0007e20000100a00 */
[----:B-1----:R-:W-:Y:S01]  /*3ea0*/  IMAD R40, R43, 0x2, R38 ;  /* 0x000000022b287824 */ /* 0x002fe200078e0226 */
[----:B------:R-:W-:Y:S02]  /*3eb0*/  LEA.HI.X.SX32 R47, R36, R7, 0x1, P1 ;  /* 0x00000007242f7211 */ /* 0x000fe400008f0eff */
[----:B------:R1:W2:Y:S01]  /*3ec0*/  @P0 LDG.E.U8 R35, desc[UR18][R48.64] ;  /* 0x0000001230230981 */ /* 0x0002a2000c1e1100 */
[----:B------:R-:W0:Y:S03]  /*3ed0*/  LDC R43, c[0x0][0x3c4] ;  /* 0x0000f100ff2b7b82 */ /* 0x000e260000000800 */
[----:B------:R1:W-:Y:S04]  /*3ee0*/  STL.64 [R1+0x348], R46 ;  /* 0x0003482e01007387 */ /* 0x0003e80000100a00 */
[----:B------:R1:W2:Y:S01]  /*3ef0*/  @P0 LDG.E.U8 R33, desc[UR18][R46.64] ;  /* 0x000000122e210981 */ /* 0x0002a2000c1e1100 */
[----:B---3--:R-:W3:Y:S01]  /*3f00*/  LDC R45, c[0x0][0x3c4] ;  /* 0x0000f100ff2d7b82 */ /* 0x008ee20000000800 */
[----:B-1----:R-:W-:-:S04]  /*3f10*/  IADD3 R48, P1, PT, R38, R9, RZ ;  /* 0x0000000926307210 */ /* 0x002fc80007f3e0ff */
[----:B------:R-:W-:Y:S02]  /*3f20*/  LEA.HI.X.SX32 R49, R38, R7, 0x1, P1 ;  /* 0x0000000726317211 */ /* 0x000fe400008f0eff */
[C---:B------:R-:W-:Y:S02]  /*3f30*/  IADD3 R46, P1, PT, R40.reuse, R9, RZ ;  /* 0x00000009282e7210 */ /* 0x040fe40007f3e0ff */
[----:B------:R-:W-:Y:S02]  /*3f40*/  PRMT R36, RZ, 0x7610, R36 ;  /* 0x00007610ff247816 */ /* 0x000fe40000000024 */
[----:B------:R-:W-:Y:S01]  /*3f50*/  LEA.HI.X.SX32 R47, R40, R7, 0x1, P1 ;  /* 0x00000007282f7211 */ /* 0x000fe200008f0eff */
[----:B------:R-:W-:Y:S01]  /*3f60*/  STL.64 [R1+0x340], R48 ;  /* 0x0003403001007387 */ /* 0x000fe20000100a00 */
[----:B------:R-:W-:Y:S01]  /*3f70*/  IMAD R42, R39, 0x2, R40 ;  /* 0x00000002272a7824 */ /* 0x000fe200078e0228 */
[----:B------:R-:W-:Y:S02]  /*3f80*/  PRMT R38, RZ, 0x7610, R38 ;  /* 0x00007610ff267816 */ /* 0x000fe40000000026 */
[----:B------:R1:W-:Y:S01]  /*3f90*/  STL.64 [R1+0x338], R46 ;  /* 0x0003382e01007387 */ /* 0x0003e20000100a00 */
[----:B------:R-:W-:-:S03]  /*3fa0*/  IMAD R40, R37, 0x2, R42 ;  /* 0x0000000225287824 */ /* 0x000fc600078e022a */
[----:B------:R1:W2:Y:S01]  /*3fb0*/  @P0 LDG.E.U8 R36, desc[UR18][R46.64] ;  /* 0x000000122e240981 */ /* 0x0002a2000c1e1100 */
[----:B------:R-:W-:-:S03]  /*3fc0*/  IADD3 R50, P1, PT, R42, R9, RZ ;  /* 0x000000092a327210 */ /* 0x000fc60007f3e0ff */
[----:B------:R0:W2:Y:S01]  /*3fd0*/  @P0 LDG.E.U8 R38, desc[UR18][R48.64] ;  /* 0x0000001230260981 */ /* 0x0000a2000c1e1100 */
[----:B-1----:R-:W1:Y:S01]  /*3fe0*/  LDC R47, c[0x0][0x3c4] ;  /* 0x0000f100ff2f7b82 */ /* 0x002e620000000800 */
[----:B------:R-:W-:Y:S01]  /*3ff0*/  LEA.HI.X.SX32 R51, R42, R7, 0x1, P1 ;  /* 0x000000072a337211 */ /* 0x000fe200008f0eff */
[----:B---3--:R-:W-:Y:S01]  /*4000*/  IMAD R42, R45, 0x2, R40 ;  /* 0x000000022d2a7824 */ /* 0x008fe200078e0228 */
[C---:B0-----:R-:W-:Y:S02]  /*4010*/  IADD3 R48, P2, PT, R40.reuse, R9, RZ ;  /* 0x0000000928307210 */ /* 0x041fe40007f5e0ff */
[----:B------:R-:W-:Y:S02]  /*4020*/  PRMT R37, RZ, 0x7610, R37 ;  /* 0x00007610ff257816 */ /* 0x000fe40000000025 */
[----:B------:R-:W-:Y:S01]  /*4030*/  LEA.HI.X.SX32 R49, R40, R7, 0x1, P2 ;  /* 0x0000000728317211 */ /* 0x000fe200010f0eff */
[----:B------:R-:W0:Y:S01]  /*4040*/  LDC R45, c[0x0][0x3c4] ;  /* 0x0000f100ff2d7b82 */ /* 0x000e220000000800 */
[C---:B------:R-:W-:Y:S01]  /*4050*/  IADD3 R54, P1, PT, R42.reuse, R9, RZ ;  /* 0x000000092a367210 */ /* 0x040fe20007f3e0ff */
[----:B------:R-:W-:Y:S01]  /*4060*/  IMAD R44, R41, 0x2, R42 ;  /* 0x00000002292c7824 */ /* 0x000fe200078e022a */
[----:B------:R-:W-:Y:S01]  /*4070*/  PRMT R39, RZ, 0x7610, R39 ;  /* 0x00007610ff277816 */ /* 0x000fe20000000027 */
[----:B------:R-:W-:Y:S01]  /*4080*/  STL.64 [R1+0x330], R50 ;  /* 0x0003303201007387 */ /* 0x000fe20000100a00 */
[----:B------:R-:W-:-:S03]  /*4090*/  LEA.HI.X.SX32 R55, R42, R7, 0x1, P1 ;  /* 0x000000072a377211 */ /* 0x000fc600008f0eff */
[----:B------:R3:W-:Y:S01]  /*40a0*/  STL.64 [R1+0x328], R48 ;  /* 0x0003283001007387 */ /* 0x0007e20000100a00 */
[----:B------:R-:W-:-:S03]  /*40b0*/  IADD3 R52, P1, PT, R44, R9, RZ ;  /* 0x000000092c347210 */ /* 0x000fc60007f3e0ff */
[----:B------:R3:W2:Y:S01]  /*40c0*/  @P0 LDG.E.U8 R37, desc[UR18][R48.64] ;  /* 0x0000001230250981 */ /* 0x0006a2000c1e1100 */
[----:B------:R-:W-:Y:S01]  /*40d0*/  IMAD R46, R43, 0x2, R44 ;  /* 0x000000022b2e7824 */ /* 0x000fe200078e022c */
[----:B------:R-:W-:Y:S02]  /*40e0*/  PRMT R42, RZ, 0x7610, R42 ;  /* 0x00007610ff2a7816 */ /* 0x000fe4000000002a */
[----:B------:R1:W2:Y:S01]  /*40f0*/  @P0 LDG.E.U8 R39, desc[UR18][R50.64] ;  /* 0x0000001232270981 */ /* 0x0002a2000c1e1100 */
[----:B------:R-:W-:Y:S01]  /*4100*/  LEA.HI.X.SX32 R53, R44, R7, 0x1, P1 ;  /* 0x000000072c357211 */ /* 0x000fe200008f0eff */
[----:B---3--:R-:W3:Y:S01]  /*4110*/  LDC R49, c[0x0][0x3c4] ;  /* 0x0000f100ff317b82 */ /* 0x008ee20000000800 */
[----:B-1----:R-:W-:Y:S01]  /*4120*/  IMAD R44, R47, 0x2, R46 ;  /* 0x000000022f2c7824 */ /* 0x002fe200078e022e */
[----:B------:R-:W-:Y:S01]  /*4130*/  PRMT R40, RZ, 0x7610, R40 ;  /* 0x00007610ff287816 */ /* 0x000fe20000000028 */
[----:B------:R1:W-:Y:S04]  /*4140*/  STL.64 [R1+0x320], R54 ;  /* 0x0003203601007387 */ /* 0x0003e80000100a00 */
[----:B------:R1:W2:Y:S01]  /*4150*/  @P0 LDG.E.U8 R42, desc[UR18][R54.64] ;  /* 0x00000012362a0981 */ /* 0x0002a2000c1e1100 */
[----:B------:R-:W3:Y:S01]  /*4160*/  LDC R51, c[0x0][0x3c4] ;  /* 0x0000f100ff337b82 */ /* 0x000ee20000000800 */
[----:B------:R-:W-:-:S02]  /*4170*/  IADD3 R56, P1, PT, R46, R9, RZ ;  /* 0x000000092e387210 */ /* 0x000fc40007f3e0ff */
[----:B------:R0:W-:Y:S01]  /*4180*/  STL.64 [R1+0x318], R52 ;  /* 0x0003183401007387 */ /* 0x0001e20000100a00 */
[----:B------:R-:W-:Y:S02]  /*4190*/  PRMT R41, RZ, 0x7610, R41 ;  /* 0x00007610ff297816 */ /* 0x000fe40000000029 */
[----:B------:R-:W-:Y:S01]  /*41a0*/  LEA.HI.X.SX32 R57, R46, R7, 0x1, P1 ;  /* 0x000000072e397211 */ /* 0x000fe200008f0eff */
[----:B------:R0:W2:Y:S01]  /*41b0*/  @P0 LDG.E.U8 R40, desc[UR18][R52.64] ;  /* 0x0000001234280981 */ /* 0x0000a2000c1e1100 */
[----:B-1----:R-:W-:Y:S01]  /*41c0*/  IADD3 R54, P2, PT, R44, R9, RZ ;  /* 0x000000092c367210 */ /* 0x002fe20007f5e0ff */
[----:B0-----:R-:W-:-:S03]  /*41d0*/  IMAD R46, R45, 0x2, R44 ;  /* 0x000000022d2e7824 */ /* 0x001fc600078e022c */
[----:B------:R-:W-:Y:S01]  /*41e0*/  LEA.HI.X.SX32 R55, R44, R7, 0x1, P2 ;  /* 0x000000072c377211 */ /* 0x000fe200010f0eff */
[----:B------:R-:W0:Y:S01]  /*41f0*/  LDC R53, c[0x0][0x3c4] ;  /* 0x0000f100ff357b82 */ /* 0x000e220000000800 */
[----:B------:R-:W-:Y:S01]  /*4200*/  STL.64 [R1+0x310], R56 ;  /* 0x0003103801007387 */ /* 0x000fe20000100a00 */
[----:B------:R-:W-:-:S03]  /*4210*/  PRMT R43, RZ, 0x7610, R43 ;  /* 0x00007610ff2b7816 */ /* 0x000fc6000000002b */
[----:B------:R1:W-:Y:S01]  /*4220*/  STL.64 [R1+0x308], R54 ;  /* 0x0003083601007387 */ /* 0x0003e20000100a00 */
[----:B------:R-:W-:-:S03]  /*4230*/  IADD3 R58, P1, PT, R46, R9, RZ ;  /* 0x000000092e3a7210 */ /* 0x000fc60007f3e0ff */
[----:B------:R1:W2:Y:S01]  /*4240*/  @P0 LDG.E.U8 R41, desc[UR18][R54.64] ;  /* 0x0000001236290981 */ /* 0x0002a2000c1e1100 */
[----:B---3--:R-:W-:Y:S01]  /*4250*/  IMAD R44, R49, 0x2, R46 ;  /* 0x00000002312c7824 */ /* 0x008fe200078e022e */
[----:B------:R-:W-:Y:S02]  /*4260*/  LEA.HI.X.SX32 R59, R46, R7, 0x1, P1 ;  /* 0x000000072e3b7211 */ /* 0x000fe400008f0eff */
[----:B------:R3:W2:Y:S01]  /*4270*/  @P0 LDG.E.U8 R43, desc[UR18][R56.64] ;  /* 0x00000012382b0981 */ /* 0x0006a2000c1e1100 */
[----:B-1----:R-:W1:Y:S01]  /*4280*/  LDC R55, c[0x0][0x3c4] ;  /* 0x0000f100ff377b82 */ /* 0x002e620000000800 */
[----:B------:R-:W-:Y:S01]  /*4290*/  PRMT R64, RZ, 0x7610, R64 ;  /* 0x00007610ff407816 */ /* 0x000fe20000000040 */
[----:B------:R-:W-:Y:S01]  /*42a0*/  IMAD R46, R51, 0x2, R44 ;  /* 0x00000002332e7824 */ /* 0x000fe200078e022c */
[----:B------:R-:W-:-:S05]  /*42b0*/  IADD3 R62, P1, PT, R44, R9, RZ ;  /* 0x000000092c3e7210 */ /* 0x000fca0007f3e0ff */
[----:B---3--:R-:W3:Y:S01]  /*42c0*/  LDC R57, c[0x0][0x3c4] ;  /* 0x0000f100ff397b82 */ /* 0x008ee20000000800 */
[----:B------:R-:W-:Y:S01]  /*42d0*/  LEA.HI.X.SX32 R63, R44, R7, 0x1, P1 ;  /* 0x000000072c3f7211 */ /* 0x000fe200008f0eff */
[----:B------:R0:W-:Y:S01]  /*42e0*/  STL.64 [R1+0x300], R58 ;  /* 0x0003003a01007387 */ /* 0x0001e20000100a00 */
[----:B------:R-:W-:-:S03]  /*42f0*/  IADD3 R60, P1, PT, R46, R9, RZ ;  /* 0x000000092e3c7210 */ /* 0x000fc60007f3e0ff */
[----:B------:R0:W2:Y:S02]  /*4300*/  @P0 LDG.E.U8 R64, desc[UR18][R58.64] ;  /* 0x000000123a400981 */ /* 0x0000a4000c1e1100 */
[----:B------:R-:W4:Y:S01]  /*4310*/  LDC R51, c[0x0][0x3c4] ;  /* 0x0000f100ff337b82 */ /* 0x000f220000000800 */
[----:B------:R-:W-:Y:S02]  /*4320*/  PRMT R47, RZ, 0x7610, R47 ;  /* 0x00007610ff2f7816 */ /* 0x000fe4000000002f */
[----:B------:R-:W-:Y:S01]  /*4330*/  LEA.HI.X.SX32 R61, R46, R7, 0x1, P1 ;  /* 0x000000072e3d7211 */ /* 0x000fe200008f0eff */
[----:B0-----:R-:W-:-:S04]  /*4340*/  IMAD R46, R53, 0x2, R46 ;  /* 0x00000002352e7824 */ /* 0x001fc800078e022e */
[----:B------:R-:W0:Y:S01]  /*4350*/  LDC R59, c[0x0][0x3c4] ;  /* 0x0000f100ff3b7b82 */ /* 0x000e220000000800 */
[----:B------:R-:W-:Y:S01]  /*4360*/  PRMT R45, RZ, 0x7610, R45 ;  /* 0x00007610ff2d7816 */ /* 0x000fe2000000002d */
[----:B------:R-:W-:Y:S04]  /*4370*/  STL.64 [R1+0x2f8], R62 ;  /* 0x0002f83e01007387 */ /* 0x000fe80000100a00 */
[----:B------:R1:W2:Y:S02]  /*4380*/  @P0 LDG.E.U8 R47, desc[UR18][R60.64] ;  /* 0x000000123c2f0981 */ /* 0x0002a4000c1e1100 */
[----:B------:R-:W0:Y:S02]  /*4390*/  LDC R53, c[0x0][0x3c4] ;  /* 0x0000f100ff357b82 */ /* 0x000e240000000800 */
[----:B------:R3:W-:Y:S01]  /*43a0*/  STL.64 [R1+0x2f0], R60 ;  /* 0x0002f03c01007387 */ /* 0x0007e20000100a00 */
[----:B------:R-:W-:Y:S01]  /*43b0*/  IADD3 R78, P1, PT, R46, R9, RZ ;  /* 0x000000092e4e7210 */ /* 0x000fe20007f3e0ff */
[----:B-1----:R-:W-:-:S02]  /*43c0*/  IMAD R44, R55, 0x2, R46 ;  /* 0x00000002372c7824 */ /* 0x002fc400078e022e */
[----:B------:R1:W2:Y:S01]  /*43d0*/  @P0 LDG.E.U8 R45, desc[UR18][R62.64] ;  /* 0x000000123e2d0981 */ /* 0x0002a2000c1e1100 */
[----:B------:R-:W-:Y:S01]  /*43e0*/  LEA.HI.X.SX32 R79, R46, R7, 0x1, P1 ;  /* 0x000000072e4f7211 */ /* 0x000fe200008f0eff */
[----:B------:R-:W0:Y:S01]  /*43f0*/  LDC R55, c[0x0][0x3c4] ;  /* 0x0000f100ff377b82 */ /* 0x000e220000000800 */
[----:B------:R-:W-:-:S07]  /*4400*/  IADD3 R76, P1, PT, R44, R9, RZ ;  /* 0x000000092c4c7210 */ /* 0x000fce0007f3e0ff */
[----:B---3--:R-:W3:Y:S01]  /*4410*/  LDC R61, c[0x0][0x3c4] ;  /* 0x0000f100ff3d7b82 */ /* 0x008ee20000000800 */
[----:B------:R-:W-:-:S07]  /*4420*/  IMAD R46, R57, 0x2, R44 ;  /* 0x00000002392e7824 */ /* 0x000fce00078e022c */
[----:B-1----:R-:W1:Y:S01]  /*4430*/  LDC R63, c[0x0][0x3c4] ;  /* 0x0000f100ff3f7b82 */ /* 0x002e620000000800 */
[----:B------:R-:W-:Y:S01]  /*4440*/  LEA.HI.X.SX32 R77, R44, R7, 0x1, P1 ;  /* 0x000000072c4d7211 */ /* 0x000fe200008f0eff */
[----:B----4-:R-:W-:Y:S01]  /*4450*/  IMAD R44, R51, 0x2, R46 ;  /* 0x00000002332c7824 */ /* 0x010fe200078e022e */
[----:B------:R-:W-:-:S03]  /*4460*/  PRMT R49, RZ, 0x7610, R49 ;  /* 0x00007610ff317816 */ /* 0x000fc60000000031 */
[----:B0-----:R-:W-:Y:S02]  /*4470*/  IMAD R48, R59, 0x2, R44 ;  /* 0x000000023b307824 */ /* 0x001fe400078e022c */
[----:B------:R-:W0:Y:S01]  /*4480*/  LDC R57, c[0x0][0x3c4] ;  /* 0x0000f100ff397b82 */ /* 0x000e220000000800 */
[----:B------:R-:W-:Y:S01]  /*4490*/  PRMT R66, RZ, 0x7610, R66 ;  /* 0x00007610ff427816 */ /* 0x000fe20000000042 */
[----:B------:R-:W-:Y:S01]  /*44a0*/  IMAD R50, R53, 0x2, R48 ;  /* 0x0000000235327824 */ /* 0x000fe200078e0230 */
[----:B------:R4:W-:Y:S04]  /*44b0*/  STL.64 [R1+0x2e8], R78 ;  /* 0x0002e84e01007387 */ /* 0x0009e80000100a00 */
[----:B------:R4:W2:Y:S01]  /*44c0*/  @P0 LDG.E.U8 R49, desc[UR18][R78.64] ;  /* 0x000000124e310981 */ /* 0x0008a2000c1e1100 */
[----:B------:R-:W0:Y:S01]  /*44d0*/  LDC R59, c[0x0][0x3c4] ;  /* 0x0000f100ff3b7b82 */ /* 0x000e220000000800 */
[----:B---3--:R-:W-:-:S02]  /*44e0*/  IMAD R52, R61, 0x2, R50 ;  /* 0x000000023d347824 */ /* 0x008fc400078e0232 */
[----:B------:R3:W-:Y:S04]  /*44f0*/  STL.64 [R1+0x2e0], R76 ;  /* 0x0002e04c01007387 */ /* 0x0007e80000100a00 */
[----:B------:R3:W2:Y:S01]  /*4500*/  @P0 LDG.E.U8 R66, desc[UR18][R76.64] ;  /* 0x000000124c420981 */ /* 0x0006a2000c1e1100 */
[----:B------:R-:W-:Y:S01]  /*4510*/  PRMT R51, RZ, 0x7610, R51 ;  /* 0x00007610ff337816 */ /* 0x000fe20000000033 */
[----:B------:R-:W0:Y:S01]  /*4520*/  LDC R61, c[0x0][0x3c4] ;  /* 0x0000f100ff3d7b82 */ /* 0x000e220000000800 */
[----:B----4-:R-:W-:-:S04]  /*4530*/  IADD3 R78, P1, PT, R46, R9, RZ ;  /* 0x000000092e4e7210 */ /* 0x010fc80007f3e0ff */
[----:B------:R-:W-:Y:S01]  /*4540*/  LEA.HI.X.SX32 R79, R46, R7, 0x1, P1 ;  /* 0x000000072e4f7211 */ /* 0x000fe200008f0eff */
[----:B-1----:R-:W-:Y:S01]  /*4550*/  IMAD R46, R63, 0x2, R52 ;  /* 0x000000023f2e7824 */ /* 0x002fe200078e0234 */
[C---:B---3--:R-:W-:Y:S01]  /*4560*/  IADD3 R76, P1, PT, R44.reuse, R9, RZ ;  /* 0x000000092c4c7210 */ /* 0x048fe20007f3e0ff */
[----:B------:R-:W1:Y:S01]  /*4570*/  LDC R63, c[0x0][0x3c4] ;  /* 0x0000f100ff3f7b82 */ /* 0x000e620000000800 */
[----:B------:R-:W-:Y:S01]  /*4580*/  PRMT R53, RZ, 0x7610, R53 ;  /* 0x00007610ff357816 */ /* 0x000fe20000000035 */
[----:B------:R3:W4:Y:S01]  /*4590*/  @P0 LDG.E.U8 R51, desc[UR18][R78.64] ;  /* 0x000000124e330981 */ /* 0x000722000c1e1100 */
[----:B------:R-:W-:Y:S01]  /*45a0*/  LEA.HI.X.SX32 R77, R44, R7, 0x1, P1 ;  /* 0x000000072c4d7211 */ /* 0x000fe200008f0eff */
[----:B------:R-:W-:Y:S02]  /*45b0*/  IMAD R44, R55, 0x2, R46 ;  /* 0x00000002372c7824 */ /* 0x000fe400078e022e */
[----:B------:R3:W-:Y:S02]  /*45c0*/  STL.64 [R1+0x2d8], R78 ;  /* 0x0002d84e01007387 */ /* 0x0007e40000100a00 */
[----:B------:R-:W-:-:S02]  /*45d0*/  IMAD R54, R65, 0x2, R44 ;  /* 0x0000000241367824 */ /* 0x000fc400078e022c */
[----:B------:R0:W-:Y:S01]  /*45e0*/  STL.64 [R1+0x2d0], R76 ;  /* 0x0002d04c01007387 */ /* 0x0001e20000100a00 */
[----:B------:R-:W1:Y:S01]  /*45f0*/  LDC R65, c[0x0][0x3c4] ;  /* 0x0000f100ff417b82 */ /* 0x000e620000000800 */
[----:B0-----:R-:W-:Y:S02]  /*4600*/  IMAD R56, R57, 0x2, R54 ;  /* 0x0000000239387824 */ /* 0x001fe400078e0236 */
[----:B------:R0:W4:Y:S01]  /*4610*/  @P0 LDG.E.U8 R53, desc[UR18][R76.64] ;  /* 0x000000124c350981 */ /* 0x000122000c1e1100 */
[----:B---3--:R-:W-:-:S04]  /*4620*/  IADD3 R78, P1, PT, R50, R9, RZ ;  /* 0x00000009324e7210 */ /* 0x008fc80007f3e0ff */
[----:B------:R-:W-:Y:S01]  /*4630*/  LEA.HI.X.SX32 R79, R50, R7, 0x1, P1 ;  /* 0x00000007324f7211 */ /* 0x000fe200008f0eff */
[----:B------:R-:W-:Y:S01]  /*4640*/  IMAD R50, R59, 0x2, R56 ;  /* 0x000000023b327824 */ /* 0x000fe200078e0238 */
[C---:B0-----:R-:W-:Y:S01]  /*4650*/  IADD3 R76, P2, PT, R52.reuse, R9, RZ ;  /* 0x00000009344c7210 */ /* 0x041fe20007f5e0ff */
[----:B------:R-:W0:Y:S01]  /*4660*/  LDC R59, c[0x0][0x3c4] ;  /* 0x0000f100ff3b7b82 */ /* 0x000e220000000800 */
[----:B------:R-:W-:Y:S02]  /*4670*/  PRMT R68, RZ, 0x7610, R68 ;  /* 0x00007610ff447816 */ /* 0x000fe40000000044 */
[----:B------:R-:W-:Y:S01]  /*4680*/  LEA.HI.X.SX32 R77, R52, R7, 0x1, P2 ;  /* 0x00000007344d7211 */ /* 0x000fe200010f0eff */
[----:B------:R-:W-:Y:S01]  /*4690*/  IMAD R52, R67, 0x2, R50 ;  /* 0x0000000243347824 */ /* 0x000fe200078e0232 */
[----:B------:R-:W-:Y:S01]  /*46a0*/  PRMT R55, RZ, 0x7610, R55 ;  /* 0x00007610ff377816 */ /* 0x000fe20000000037 */
[----:B------:R3:W-:Y:S02]  /*46b0*/  STL.64 [R1+0x2c0], R78 ;  /* 0x0002c04e01007387 */ /* 0x0007e40000100a00 */
[----:B------:R-:W-:-:S02]  /*46c0*/  IMAD R58, R69, 0x2, R52 ;  /* 0x00000002453a7824 */ /* 0x000fc400078e0234 */
[----:B------:R3:W4:Y:S02]  /*46d0*/  @P0 LDG.E.U8 R68, desc[UR18][R78.64] ;  /* 0x000000124e440981 */ /* 0x000724000c1e1100 */
[----:B------:R-:W-:Y:S02]  /*46e0*/  IMAD R60, R71, 0x2, R58 ;  /* 0x00000002473c7824 */ /* 0x000fe400078e023a */
[----:B------:R1:W-:Y:S04]  /*46f0*/  STL.64 [R1+0x2b8], R76 ;  /* 0x0002b84c01007387 */ /* 0x0003e80000100a00 */
[----:B------:R1:W4:Y:S01]  /*4700*/  @P0 LDG.E.U8 R55, desc[UR18][R76.64] ;  /* 0x000000124c370981 */ /* 0x000322000c1e1100 */
[----:B---3--:R-:W-:-:S04]  /*4710*/  IADD3 R78, P1, PT, R46, R9, RZ ;  /* 0x000000092e4e7210 */ /* 0x008fc80007f3e0ff */
[----:B------:R-:W-:Y:S01]  /*4720*/  LEA.HI.X.SX32 R79, R46, R7, 0x1, P1 ;  /* 0x000000072e4f7211 */ /* 0x000fe200008f0eff */
[----:B------:R-:W-:Y:S01]  /*4730*/  IMAD R46, R61, 0x2, R60 ;  /* 0x000000023d2e7824 */ /* 0x000fe200078e023c */
[----:B------:R-:W-:Y:S01]  /*4740*/  PRMT R57, RZ, 0x7610, R57 ;  /* 0x00007610ff397816 */ /* 0x000fe20000000039 */
[----:B------:R-:W3:Y:S01]  /*4750*/  LDC R61, c[0x0][0x3c4] ;  /* 0x0000f100ff3d7b82 */ /* 0x000ee20000000800 */
[----:B-1----:R-:W-:-:S04]  /*4760*/  IADD3 R76, P2, PT, R54, R9, RZ ;  /* 0x00000009364c7210 */ /* 0x002fc80007f5e0ff */
[----:B------:R-:W-:Y:S01]  /*4770*/  LEA.HI.X.SX32 R77, R54, R7, 0x1, P2 ;  /* 0x00000007364d7211 */ /* 0x000fe200010f0eff */
[----:B------:R-:W-:Y:S01]  /*4780*/  IMAD R54, R63, 0x2, R46 ;  /* 0x000000023f367824 */ /* 0x000fe200078e022e */
[----:B------:R-:W-:Y:S01]  /*4790*/  PRMT R70, RZ, 0x7610, R70 ;  /* 0x00007610ff467816 */ /* 0x000fe20000000046 */
[----:B------:R1:W-:Y:S02]  /*47a0*/  STL.64 [R1+0x2b0], R78 ;  /* 0x0002b04e01007387 */ /* 0x0003e40000100a00 */
[----:B------:R-:W-:Y:S01]  /*47b0*/  IMAD R62, R65, 0x2, R54 ;  /* 0x00000002413e7824 */ /* 0x000fe200078e0236 */
[C---:B------:R-:W-:Y:S01]  /*47c0*/  IADD3 R80, P1, PT, R58.reuse, R9, RZ ;  /* 0x000000093a507210 */ /* 0x040fe20007f3e0ff */
[----:B------:R1:W4:Y:S01]  /*47d0*/  @P0 LDG.E.U8 R57, desc[UR18][R78.64] ;  /* 0x000000124e390981 */ /* 0x000322000c1e1100 */
[----:B------:R-:W-:Y:S02]  /*47e0*/  PRMT R72, RZ, 0x7610, R72 ;  /* 0x00007610ff487816 */ /* 0x000fe40000000048 */
[----:B------:R-:W-:Y:S01]  /*47f0*/  LEA.HI.X.SX32 R81, R58, R7, 0x1, P1 ;  /* 0x000000073a517211 */ /* 0x000fe200008f0eff */
[----:B------:R0:W-:Y:S01]  /*4800*/  STL.64 [R1+0x2a0], R76 ;  /* 0x0002a04c01007387 */ /* 0x0001e20000100a00 */
[----:B------:R-:W-:-:S03]  /*4810*/  PRMT R74, RZ, 0x7610, R74 ;  /* 0x00007610ff4a7816 */ /* 0x000fc6000000004a */
[----:B------:R0:W4:Y:S01]  /*4820*/  @P0 LDG.E.U8 R70, desc[UR18][R76.64] ;  /* 0x000000124c460981 */ /* 0x000122000c1e1100 */
[C---:B-1----:R-:W-:Y:S02]  /*4830*/  IADD3 R78, P2, PT, R62.reuse, R9, RZ ;  /* 0x000000093e4e7210 */ /* 0x042fe40007f5e0ff */
[----:B------:R-:W-:Y:S01]  /*4840*/  PRMT R58, RZ, 0x7610, R58 ;  /* 0x00007610ff3a7816 */ /* 0x000fe2000000003a */
[----:B------:R1:W4:Y:S01]  /*4850*/  @P0 LDG.E.U8 R72, desc[UR18][R80.64] ;  /* 0x0000001250480981 */ /* 0x000322000c1e1100 */
[----:B------:R-:W-:Y:S02]  /*4860*/  LEA.HI.X.SX32 R79, R62, R7, 0x1, P2 ;  /* 0x000000073e4f7211 */ /* 0x000fe400010f0eff */
[C---:B0-----:R-:W-:Y:S01]  /*4870*/  IADD3 R76, P1, PT, R56.reuse, R9, RZ ;  /* 0x00000009384c7210 */ /* 0x041fe20007f3e0ff */
[----:B------:R1:W-:Y:S01]  /*4880*/  STL.64 [R1+0x280], R80 ;  /* 0x0002805001007387 */ /* 0x0003e20000100a00 */
[----:B------:R-:W-:Y:S02]  /*4890*/  IMAD R62, R59, 0x2, R62 ;  /* 0x000000023b3e7824 */ /* 0x000fe400078e023e */
[----:B------:R-:W-:Y:S01]  /*48a0*/  LEA.HI.X.SX32 R77, R56, R7, 0x1, P1 ;  /* 0x00000007384d7211 */ /* 0x000fe200008f0eff */
[----:B------:R0:W4:Y:S04]  /*48b0*/  @P0 LDG.E.U8 R74, desc[UR18][R78.64] ;  /* 0x000000124e4a0981 */ /* 0x000128000c1e1100 */
[----:B------:R0:W-:Y:S01]  /*48c0*/  STL.64 [R1+0x260], R78 ;  /* 0x0002604e01007387 */ /* 0x0001e20000100a00 */
[----:B-1----:R-:W-:-:S03]  /*48d0*/  IADD3 R80, P1, PT, R60, R9, RZ ;  /* 0x000000093c507210 */ /* 0x002fc60007f3e0ff */
[----:B------:R1:W-:Y:S01]  /*48e0*/  STL.64 [R1+0x298], R76 ;  /* 0x0002984c01007387 */ /* 0x0003e20000100a00 */
[----:B------:R-:W-:-:S03]  /*48f0*/  LEA.HI.X.SX32 R81, R60, R7, 0x1, P1 ;  /* 0x000000073c517211 */ /* 0x000fc600008f0eff */
[----:B------:R1:W4:Y:S01]  /*4900*/  @P0 LDG.E.U8 R58, desc[UR18][R76.64] ;  /* 0x000000124c3a0981 */ /* 0x000322000c1e1100 */
[-C--:B0-----:R-:W-:Y:S02]  /*4910*/  IADD3 R78, P2, PT, R62, R9.reuse, RZ ;  /* 0x000000093e4e7210 */ /* 0x081fe40007f5e0ff */
[----:B------:R-:W-:Y:S02]  /*4920*/  PRMT R56, RZ, 0x7610, R56 ;  /* 0x00007610ff387816 */ /* 0x000fe40000000038 */
[C---:B-1----:R-:W-:Y:S02]  /*4930*/  IADD3 R76, P1, PT, R50.reuse, R9, RZ ;  /* 0x00000009324c7210 */ /* 0x042fe40007f3e0ff */
[----:B------:R-:W-:Y:S01]  /*4940*/  PRMT R60, RZ, 0x7610, R60 ;  /* 0x00007610ff3c7816 */ /* 0x000fe2000000003c */
[----:B------:R0:W-:Y:S01]  /*4950*/  STL.64 [R1+0x278], R80 ;  /* 0x0002785001007387 */ /* 0x0001e20000100a00 */
[-C--:B------:R-:W-:Y:S02]  /*4960*/  LEA.HI.X.SX32 R77, R50, R7.reuse, 0x1, P1 ;  /* 0x00000007324d7211 */ /* 0x080fe400008f0eff */
[----:B------:R-:W-:Y:S01]  /*4970*/  LEA.HI.X.SX32 R79, R62, R7, 0x1, P2 ;  /* 0x000000073e4f7211 */ /* 0x000fe200010f0eff */
[----:B------:R0:W4:Y:S01]  /*4980*/  @P0 LDG.E.U8 R56, desc[UR18][R80.64] ;  /* 0x0000001250380981 */ /* 0x000122000c1e1100 */
[----:B------:R-:W-:Y:S01]  /*4990*/  PRMT R50, RZ, 0x7610, R50 ;  /* 0x00007610ff327816 */ /* 0x000fe20000000032 */
[----:B---3--:R-:W-:-:S02]  /*49a0*/  IMAD R62, R61, 0x2, R62 ;  /* 0x000000023d3e7824 */ /* 0x008fc400078e023e */
[----:B------:R1:W-:Y:S04]  /*49b0*/  STL.64 [R1+0x258], R78 ;  /* 0x0002584e01007387 */ /* 0x0003e80000100a00 */
[----:B------:R1:W3:Y:S01]  /*49c0*/  @P0 LDG.E.U8 R60, desc[UR18][R78.64] ;  /* 0x000000124e3c0981 */ /* 0x0002e2000c1e1100 */
[----:B0-----:R-:W-:-:S03]  /*49d0*/  IADD3 R80, P2, PT, R46, R9, RZ ;  /* 0x000000092e507210 */ /* 0x001fc60007f5e0ff */
[----:B------:R0:W-:Y:S04]  /*49e0*/  STL.64 [R1+0x290], R76 ;  /* 0x0002904c01007387 */ /* 0x0001e80000100a00 */
[----:B------:R0:W3:Y:S01]  /*49f0*/  @P0 LDG.E.U8 R50, desc[UR18][R76.64] ;  /* 0x000000124c320981 */ /* 0x0000e2000c1e1100 */
[----:B------:R-:W-:Y:S02]  /*4a00*/  LEA.HI.X.SX32 R81, R46, R7, 0x1, P2 ;  /* 0x000000072e517211 */ /* 0x000fe400010f0eff */
[----:B------:R-:W-:Y:S02]  /*4a10*/  PRMT R61, RZ, 0x7610, R61 ;  /* 0x00007610ff3d7816 */ /* 0x000fe4000000003d */
[-C--:B-1----:R-:W-:Y:S02]  /*4a20*/  IADD3 R78, P1, PT, R48, R9.reuse, RZ ;  /* 0x00000009304e7210 */ /* 0x082fe40007f3e0ff */
[----:B0-----:R-:W-:-:S04]  /*4a30*/  IADD3 R76, P3, PT, R62, R9, RZ ;  /* 0x000000093e4c7210 */ /* 0x001fc80007f7e0ff */
[-C--:B------:R-:W-:Y:S01]  /*4a40*/  LEA.HI.X.SX32 R77, R62, R7.reuse, 0x1, P3 ;  /* 0x000000073e4d7211 */ /* 0x080fe200018f0eff */
[----:B------:R-:W-:Y:S01]  /*4a50*/  STL.64 [R1+0x270], R80 ;  /* 0x0002705001007387 */ /* 0x000fe20000100a00 */
[----:B------:R-:W-:Y:S02]  /*4a60*/  PRMT R59, RZ, 0x7610, R59 ;  /* 0x00007610ff3b7816 */ /* 0x000fe4000000003b */
[----:B------:R-:W-:Y:S01]  /*4a70*/  LEA.HI.X.SX32 R79, R48, R7, 0x1, P1 ;  /* 0x00000007304f7211 */ /* 0x000fe200008f0eff */
[----:B------:R0:W-:Y:S04]  /*4a80*/  STL.64 [R1+0x250], R76 ;  /* 0x0002504c01007387 */ /* 0x0001e80000100a00 */
[----:B------:R0:W3:Y:S01]  /*4a90*/  @P0 LDG.E.U8 R61, desc[UR18][R76.64] ;  /* 0x000000124c3d0981 */ /* 0x0000e2000c1e1100 */
[----:B------:R-:W-:Y:S01]  /*4aa0*/  IMAD.U32 R63, RZ, RZ, UR13 ;  /* 0x0000000dff3f7e24 */ /* 0x000fe2000f8e00ff */
[----:B------:R-:W-:-:S02]  /*4ab0*/  PRMT R46, RZ, 0x7610, R46 ;  /* 0x00007610ff2e7816 */ /* 0x000fc4000000002e */
[----:B------:R1:W3:Y:S01]  /*4ac0*/  @P0 LDG.E.U8 R59, desc[UR18][R80.64] ;  /* 0x00000012503b0981 */ /* 0x0002e2000c1e1100 */
[C---:B0-----:R-:W-:Y:S01]  /*4ad0*/  IADD3 R76, P1, PT, R44.reuse, R9, RZ ;  /* 0x000000092c4c7210 */ /* 0x041fe20007f3e0ff */
[----:B------:R-:W-:Y:S02]  /*4ae0*/  IMAD R62, R63, 0x2, R62 ;  /* 0x000000023f3e7824 */ /* 0x000fe400078e023e */
[----:B------:R0:W-:Y:S01]  /*4af0*/  STL.64 [R1+0x2c8], R78 ;  /* 0x0002c84e01007387 */ /* 0x0001e20000100a00 */
[----:B------:R-:W-:Y:S02]  /*4b00*/  LEA.HI.X.SX32 R77, R44, R7, 0x1, P1 ;  /* 0x000000072c4d7211 */ /* 0x000fe400008f0eff */
[----:B------:R-:W-:Y:S01]  /*4b10*/  PRMT R44, RZ, 0x7610, R44 ;  /* 0x00007610ff2c7816 */ /* 0x000fe2000000002c */
[----:B------:R0:W3:Y:S01]  /*4b20*/  @P0 LDG.E.U8 R46, desc[UR18][R78.64] ;  /* 0x000000124e2e0981 */ /* 0x0000e2000c1e1100 */
[----:B-1----:R-:W-:-:S03]  /*4b30*/  IADD3 R80, P2, PT, R52, R9, RZ ;  /* 0x0000000934507210 */ /* 0x002fc60007f5e0ff */
[----:B------:R1:W-:Y:S01]  /*4b40*/  STL.64 [R1+0x2a8], R76 ;  /* 0x0002a84c01007387 */ /* 0x0003e20000100a00 */
[----:B------:R-:W-:-:S03]  /*4b50*/  LEA.HI.X.SX32 R81, R52, R7, 0x1, P2 ;  /* 0x0000000734517211 */ /* 0x000fc600010f0eff */
[----:B------:R1:W3:Y:S01]  /*4b60*/  @P0 LDG.E.U8 R44, desc[UR18][R76.64] ;  /* 0x000000124c2c0981 */ /* 0x0002e2000c1e1100 */
[C---:B0-----:R-:W-:Y:S02]  /*4b70*/  IADD3 R78, P1, PT, R54.reuse, R9, RZ ;  /* 0x00000009364e7210 */ /* 0x041fe40007f3e0ff */
[----:B------:R-:W-:Y:S02]  /*4b80*/  PRMT R48, RZ, 0x7610, R48 ;  /* 0x00007610ff307816 */ /* 0x000fe40000000030 */
[----:B------:R-:W-:Y:S02]  /*4b90*/  LEA.HI.X.SX32 R79, R54, R7, 0x1, P1 ;  /* 0x00000007364f7211 */ /* 0x000fe400008f0eff */
[----:B-1----:R-:W-:Y:S02]  /*4ba0*/  IADD3 R76, P2, PT, R62, R9, RZ ;  /* 0x000000093e4c7210 */ /* 0x002fe40007f5e0ff */
[----:B------:R-:W3:Y:S01]  /*4bb0*/  @P0 LDG.E.U8 R48, desc[UR18][R80.64] ;  /* 0x0000001250300981 */ /* 0x000ee2000c1e1100 */
[----:B------:R-:W-:-:S02]  /*4bc0*/  PRMT R9, RZ, 0x7610, R9 ;  /* 0x00007610ff097816 */ /* 0x000fc40000000009 */
[----:B------:R-:W-:Y:S02]  /*4bd0*/  PRMT R52, RZ, 0x7610, R52 ;  /* 0x00007610ff347816 */ /* 0x000fe40000000034 */
[----:B------:R-:W-:Y:S02]  /*4be0*/  LEA.HI.X.SX32 R77, R62, R7, 0x1, P2 ;  /* 0x000000073e4d7211 */ /* 0x000fe400010f0eff */
[----:B------:R-:W3:Y:S04]  /*4bf0*/  @P0 LDG.E.U8 R9, desc[UR18][R78.64] ;  /* 0x000000124e090981 */ /* 0x000ee8000c1e1100 */
[----:B------:R-:W3:Y:S01]  /*4c00*/  @P0 LDG.E.U8 R52, desc[UR18][R76.64] ;  /* 0x000000124c340981 */ /* 0x000ee2000c1e1100 */
[----:B------:R-:W-:-:S04]  /*4c10*/  SHF.R.S32.HI R7, RZ, 0x7, R134 ;  /* 0x00000007ff077819 */ /* 0x000fc80000011486 */
[----:B------:R-:W-:Y:S01]  /*4c20*/  SGXT R7, R7, 0x1 ;  /* 0x000000010707781a */ /* 0x000fe20000000200 */
[----:B------:R-:W-:-:S04]  /*4c30*/  @!UP1 UIADD3 UR4, UPT, UPT, -UR11, 0x100000, URZ ;  /* 0x001000000b049890 */ /* 0x000fc8000fffe1ff */
[----:B------:R-:W-:Y:S02]  /*4c40*/  @!UP1 USHF.L.U32 UR5, UR4, 0xb, URZ ;  /* 0x0000000b04059899 */ /* 0x000fe400080006ff */
[----:B------:R-:W-:Y:S01]  /*4c50*/  @!UP1 USHF.L.U32 UR4, UR4, 0x1, URZ ;  /* 0x0000000104049899 */ /* 0x000fe200080006ff */
[----:B------:R-:W-:Y:S01]  /*4c60*/  LOP3.LUT R7, R7, 0x90, RZ, 0xc0, !PT ;  /* 0x0000009007077812 */ /* 0x000fe200078ec0ff */
[----:B------:R-:W-:-:S03]  /*4c70*/  VOTEU.ALL UP2, P4 ;  /* 0x0000000000ff7886 */ /* 0x000fc60002040000 */
[----:B------:R-:W-:-:S04]  /*4c80*/  LOP3.LUT R133, R7, 0x7f, R134, 0x78, !PT ;  /* 0x0000007f07857812 */ /* 0x000fc800078e7886 */
[----:B------:R-:W-:-:S03]  /*4c90*/  LOP3.LUT R62, R133, 0x20, RZ, 0x3c, !PT ;  /* 0x00000020853e7812 */ /* 0x000fc600078e3cff */
[----:B------:R0:W1:Y:S01]  /*4ca0*/  @!UP2 SYNCS.EXCH.64 URZ, [UR6+0x1c008], UR4 ;  /* 0x01c0080406ffa5b2 */ /* 0x0000620008000100 */
[----:B------:R0:W-:Y:S04]  /*4cb0*/  STS.U8 [R133+UR6+0x10000], R2 ;  /* 0x0100000285007988 */ /* 0x0001e80008000006 */
[----:B------:R0:W-:Y:S04]  /*4cc0*/  STS.U8 [R133+UR6+0x10400], R4 ;  /* 0x0104000485007988 */ /* 0x0001e80008000006 */
[----:B--2---:R2:W-:Y:S04]  /*4cd0*/  STS.U8 [R133+UR6+0x10800], R14 ;  /* 0x0108000e85007988 */ /* 0x0045e80008000006 */
[----:B------:R2:W-:Y:S04]  /*4ce0*/  STS.U8 [R133+UR6+0x10c00], R18 ;  /* 0x010c001285007988 */ /* 0x0005e80008000006 */
[----:B------:R2:W-:Y:S04]  /*4cf0*/  STS.U8 [R133+UR6+0x11000], R22 ;  /* 0x0110001685007988 */ /* 0x0005e80008000006 */
[----:B------:R2:W-:Y:S04]  /*4d00*/  STS.U8 [R133+UR6+0x11400], R26 ;  /* 0x0114001a85007988 */ /* 0x0005e80008000006 */
[----:B------:R2:W-:Y:S04]  /*4d10*/  STS.U8 [R133+UR6+0x11800], R28 ;  /* 0x0118001c85007988 */ /* 0x0005e80008000006 */
[----:B------:R2:W-:Y:S04]  /*4d20*/  STS.U8 [R133+UR6+0x11c00], R34 ;  /* 0x011c002285007988 */ /* 0x0005e80008000006 */
[----:B------:R2:W-:Y:S04]  /*4d30*/  STS.U8 [R133+UR6+0x12000], R38 ;  /* 0x0120002685007988 */ /* 0x0005e80008000006 */
[----:B------:R2:W-:Y:S04]  /*4d40*/  STS.U8 [R133+UR6+0x12400], R42 ;  /* 0x0124002a85007988 */ /* 0x0005e80008000006 */
[----:B------:R2:W-:Y:S01]  /*4d50*/  STS.U8 [R133+UR6+0x12800], R64 ;  /* 0x0128004085007988 */ /* 0x0005e20008000006 */
[----:B------:R-:W-:-:S03]  /*4d60*/  LOP3.LUT R54, R133, 0x40, RZ, 0x3c, !PT ;  /* 0x0000004085367812 */ /* 0x000fc600078e3cff */
[----:B------:R2:W-:Y:S01]  /*4d70*/  STS.U8 [R133+UR6+0x12c00], R66 ;  /* 0x012c004285007988 */ /* 0x0005e20008000006 */
[----:B0-----:R-:W-:-:S03]  /*4d80*/  LOP3.LUT R2, R133, 0x60, RZ, 0x3c, !PT ;  /* 0x0000006085027812 */ /* 0x001fc600078e3cff */
[----:B------:R2:W-:Y:S04]  /*4d90*/  STL.64 [R1+0x288], R80 ;  /* 0x0002885001007387 */ /* 0x0005e80000100a00 */
[----:B------:R2:W-:Y:S04]  /*4da0*/  STL.64 [R1+0x268], R78 ;  /* 0x0002684e01007387 */ /* 0x0005e80000100a00 */
[----:B------:R2:W-:Y:S04]  /*4db0*/  STL.64 [R1+0x248], R76 ;  /* 0x0002484c01007387 */ /* 0x0005e80000100a00 */
[----:B----4-:R2:W-:Y:S04]  /*4dc0*/  STS.U8 [R133+UR6+0x13000], R68 ;  /* 0x0130004485007988 */ /* 0x0105e80008000006 */
[----:B------:R2:W-:Y:S04]  /*4dd0*/  STS.U8 [R133+UR6+0x13400], R70 ;  /* 0x0134004685007988 */ /* 0x0005e80008000006 */
        /* <DEDUP_REMOVED lines=17> */
[----:B---3--:R2:W-:Y:S04]  /*4ef0*/  STS.U8 [R62+UR6+0x13d00], R60 ;  /* 0x013d003c3e007988 */ /* 0x0085e80008000006 */
        /* <DEDUP_REMOVED lines=18> */
[----:B------:R-:W-:-:S04]  /*5020*/  @!UP1 UIADD3 UR4, UPT, UPT, -UR11, 0x100000, URZ ;  /* 0x001000000b049890 */ /* 0x000fc8000fffe1ff */
[----:B------:R-:W-:Y:S02]  /*5030*/  @!UP1 USHF.L.U32 UR5, UR4, 0xb, URZ ;  /* 0x0000000b04059899 */ /* 0x000fe400080006ff */
[----:B------:R-:W-:Y:S01]  /*5040*/  @!UP1 USHF.L.U32 UR4, UR4, 0x1, URZ ;  /* 0x0000000104049899 */ /* 0x000fe200080006ff */
[----:B------:R2:W-:Y:S01]  /*5050*/  STS.U8 [R2+UR6+0x10b00], R13 ;  /* 0x010b000d02007988 */ /* 0x0005e20008000006 */
[----:B------:R-:W-:-:S03]  /*5060*/  ISETP.EQ.U32.AND P1, PT, RZ, UR26, P0 ;  /* 0x0000001aff007c0c */ /* 0x000fc60008722070 */
[----:B------:R2:W-:Y:S04]  /*5070*/  STS.U8 [R2+UR6+0x10f00], R16 ;  /* 0x010f001002007988 */ /* 0x0005e80008000006 */
[----:B------:R2:W-:Y:S04]  /*5080*/  STS.U8 [R2+UR6+0x11300], R21 ;  /* 0x0113001502007988 */ /* 0x0005e80008000006 */
[----:B------:R2:W-:Y:S04]  /*5090*/  STS.U8 [R2+UR6+0x11700], R27 ;  /* 0x0117001b02007988 */ /* 0x0005e80008000006 */
[----:B------:R2:W-:Y:S04]  /*50a0*/  STS.U8 [R2+UR6+0x11b00], R31 ;  /* 0x011b001f02007988 */ /* 0x0005e80008000006 */
[----:B------:R2:W-:Y:S04]  /*50b0*/  STS.U8 [R2+UR6+0x11f00], R33 ;  /* 0x011f002102007988 */ /* 0x0005e80008000006 */
[----:B------:R2:W-:Y:S01]  /*50c0*/  STS.U8 [R2+UR6+0x12300], R37 ;  /* 0x0123002502007988 */ /* 0x0005e20008000006 */
[----:B------:R-:W-:-:S03]  /*50d0*/  VOTEU.ALL UP2, P4 ;  /* 0x0000000000ff7886 */ /* 0x000fc60002040000 */
[----:B------:R2:W-:Y:S04]  /*50e0*/  STS.U8 [R2+UR6+0x12700], R41 ;  /* 0x0127002902007988 */ /* 0x0005e80008000006 */
[----:B------:R2:W-:Y:S04]  /*50f0*/  STS.U8 [R2+UR6+0x12b00], R49 ;  /* 0x012b003102007988 */ /* 0x0005e80008000006 */
[----:B------:R2:W-:Y:S04]  /*5100*/  STS.U8 [R2+UR6+0x12f00], R46 ;  /* 0x012f002e02007988 */ /* 0x0005e80008000006 */
[----:B------:R2:W-:Y:S04]  /*5110*/  STS.U8 [R2+UR6+0x13300], R44 ;  /* 0x0133002c02007988 */ /* 0x0005e80008000006 */
[----:B------:R2:W-:Y:S04]  /*5120*/  STS.U8 [R2+UR6+0x13700], R48 ;  /* 0x0137003002007988 */ /* 0x0005e80008000006 */
[----:B------:R2:W-:Y:S01]  /*5130*/  STS.U8 [R2+UR6+0x13b00], R9 ;  /* 0x013b000902007988 */ /* 0x0005e20008000006 */
[----:B------:R-:W-:-:S03]  /*5140*/  UIADD3 UR15, UPT, UPT, UR6, 0x14000, URZ ;  /* 0x00014000060f7890 */ /* 0x000fc6000fffe0ff */
[----:B------:R2:W-:Y:S01]  /*5150*/  STS.U8 [R2+UR6+0x13f00], R52 ;  /* 0x013f003402007988 */ /* 0x0005e20008000006 */
[----:B------:R-:W-:Y:S01]  /*5160*/  UIADD3 UR11, UPT, UPT, UR7, 0x100, URZ ;  /* 0x00000100070b7890 */ /* 0x000fe2000fffe0ff */
[----:B-1----:R0:W-:Y:S06]  /*5170*/  MEMBAR.ALL.CTA ;  /* 0x0000000000007992 */ /* 0x0021ec0000008000 */
[----:B0-----:R-:W-:Y:S04]  /*5180*/  FENCE.VIEW.ASYNC.S ;  /* 0x00000000000073c6 */ /* 0x001fe80000000000 */
[----:B------:R-:W0:Y:S02]  /*5190*/  FENCE.VIEW.ASYNC.S ;  /* 0x00000000000073c6 */ /* 0x000e240000000000 */
[----:B0-----:R2:W0:Y:S02]  /*51a0*/  @!UP2 SYNCS.EXCH.64 URZ, [UR6+0x14000], UR4 ;  /* 0x0140000406ffa5b2 */ /* 0x0014240008000100 */
[----:B0-----:R-:W-:Y:S06]  /*51b0*/  BAR.SYNC.DEFER_BLOCKING 0x0 ;  /* 0x0000000000007b1d */ /* 0x001fec0000010000 */
[----:B--2---:R-:W-:Y:S05]  /*51c0*/  @!P1 BRA `(.L_x_6) ;  /* 0x0000000000d89947 */ /* 0x004fea0003800000 */
[----:B------:R-:W-:Y:S02]  /*51d0*/  USHF.R.U32.HI UR16, URZ, 0x4, UR6 ;  /* 0x00000004ff107899 */ /* 0x000fe40008011606 */
[----:B------:R-:W-:Y:S02]  /*51e0*/  UIADD3 UR5, UPT, UPT, UR6, 0x10000, URZ ;  /* 0x0001000006057890 */ /* 0x000fe4000fffe0ff */
[----:B------:R-:W-:Y:S02]  /*51f0*/  USGXT.U32 UR16, UR16, 0xe ;  /* 0x0000000e1010789a */ /* 0x000fe40008000000 */
[----:B------:R-:W-:Y:S02]  /*5200*/  USHF.R.U32.HI UR5, URZ, 0x4, UR5 ;  /* 0x00000004ff057899 */ /* 0x000fe40008011605 */
[----:B------:R-:W-:Y:S02]  /*5210*/  UIADD3 UR40, UP2, UPT, UR16, 0x100, URZ ;  /* 0x0000010010287890 */ /* 0x000fe4000ff5e0ff */
[----:B------:R-:W-:Y:S01]  /*5220*/  USGXT.U32 UR20, UR5, 0xe ;  /* 0x0000000e0514789a */ /* 0x000fe20008000000 */
[----:B------:R-:W-:Y:S01]  /*5230*/  UMOV UR4, URZ ;  /* 0x000000ff00047c82 */ /* 0x000fe20008000000 */
[----:B------:R-:W-:Y:S01]  /*5240*/  UMOV UR12, URZ ;  /* 0x000000ff000c7c82 */ /* 0x000fe20008000000 */
[----:B------:R-:W-:-:S02]  /*5250*/  UIADD3.X UR41, UPT, UPT, UR4, 0x40004040, URZ, UP2, !UPT ;  /* 0x4000404004297890 */ /* 0x000fc400097fe4ff */
[----:B------:R-:W-:Y:S01]  /*5260*/  UIADD3 UR42, UP2, UPT, UR20, 0x2, URZ ;  /* 0x00000002142a7890 */ /* 0x000fe2000ff5e0ff */
[----:B------:R-:W-:Y:S01]  /*5270*/  UMOV UR4, UR15 ;  /* 0x0000000f00047c82 */ /* 0x000fe20008000000 */
[----:B------:R-:W-:Y:S02]  /*5280*/  UMOV UR5, URZ ;  /* 0x000000ff00057c82 */ /* 0x000fe40008000000 */
[----:B------:R-:W-:Y:S01]  /*5290*/  UIADD3.X UR43, UPT, UPT, UR12, 0x40004040, URZ, UP2, !UPT ;  /* 0x400040400c2b7890 */ /* 0x000fe200097fe4ff */
[----:B------:R-:W-:Y:S01]  /*52a0*/  UMOV UR27, UR4 ;  /* 0x00000004001b7c82 */ /* 0x000fe20008000000 */
[----:B------:R-:W-:Y:S02]  /*52b0*/  UIADD3.64 UR4, UPT, UPT, UR40, 0x100, URZ ;  /* 0x0000010028047897 */ /* 0x000fe4000fffe0ff */
[----:B------:R-:W-:Y:S02]  /*52c0*/  UIADD3.64 UR52, UPT, UPT, UR42, 0x2, URZ ;  /* 0x000000022a347897 */ /* 0x000fe4000fffe0ff */
[----:B------:R-:W-:-:S02]  /*52d0*/  UIADD3.64 UR46, UPT, UPT, UR40, 0x200, URZ ;  /* 0x00000200282e7897 */ /* 0x000fc4000fffe0ff */
[----:B------:R-:W-:Y:S02]  /*52e0*/  UIADD3.64 UR54, UPT, UPT, UR42, 0x4, URZ ;  /* 0x000000042a367897 */ /* 0x000fe4000fffe0ff */
[----:B------:R-:W-:Y:S02]  /*52f0*/  UIADD3 UR23, UPT, UPT, UR7, 0x180, URZ ;  /* 0x0000018007177890 */ /* 0x000fe4000fffe0ff */
[----:B------:R-:W-:Y:S02]  /*5300*/  UIADD3.64 UR48, UPT, UPT, UR40, 0x300, URZ ;  /* 0x0000030028307897 */ /* 0x000fe4000fffe0ff */
[----:B------:R-:W-:Y:S02]  /*5310*/  UIADD3 UR60, UPT, UPT, UR7, 0x180, URZ ;  /* 0x00000180073c7890 */ /* 0x000fe4000fffe0ff */
[----:B------:R-:W-:Y:S02]  /*5320*/  UIADD3.64 UR50, UPT, UPT, UR40, 0x400, URZ ;  /* 0x0000040028327897 */ /* 0x000fe4000fffe0ff */
[----:B------:R-:W-:-:S02]  /*5330*/  UIADD3 UR61, UPT, UPT, UR7, 0x180, URZ ;  /* 0x00000180073d7890 */ /* 0x000fc4000fffe0ff */
[----:B------:R-:W-:Y:S01]  /*5340*/  UIADD3.64 UR56, UPT, UPT, UR40, 0x500, URZ ;  /* 0x0000050028387897 */ /* 0x000fe2000fffe0ff */
[----:B------:R-:W-:Y:S01]  /*5350*/  UMOV UR30, 0x0 ;  /* 0x00000000001e7882 */ /* 0x000fe20000000000 */
[----:B------:R-:W-:Y:S01]  /*5360*/  UMOV UR31, 0x8208010 ;  /* 0x08208010001f7882 */ /* 0x000fe20000000000 */
[----:B------:R-:W-:Y:S01]  /*5370*/  UIADD3 UR62, UPT, UPT, UR7, 0x180, URZ ;  /* 0x00000180073e7890 */ /* 0x000fe2000fffe0ff */
[----:B------:R-:W-:Y:S01]  /*5380*/  UMOV UR17, 0x40004040 ;  /* 0x4000404000117882 */ /* 0x000fe20000000000 */
[----:B------:R-:W-:Y:S01]  /*5390*/  UIADD3.64 UR58, UPT, UPT, UR40, 0x600, URZ ;  /* 0x00000600283a7897 */ /* 0x000fe2000fffe0ff */
[----:B------:R-:W-:Y:S01]  /*53a0*/  UMOV UR21, 0x40004040 ;  /* 0x4000404000157882 */ /* 0x000fe20000000000 */
[----:B------:R-:W-:Y:S01]  /*53b0*/  UMOV UR24, 0x0 ;  /* 0x0000000000187882 */ /* 0x000fe20000000000 */
[----:B------:R-:W-:Y:S01]  /*53c0*/  UMOV UR25, 0x8208010 ;  /* 0x0820801000197882 */ /* 0x000fe20000000000 */
[----:B------:R-:W-:Y:S01]  /*53d0*/  UMOV UR36, 0x0 ;  /* 0x0000000000247882 */ /* 0x000fe20000000000 */
[----:B------:R-:W-:Y:S01]  /*53e0*/  UMOV UR37, 0x8208010 ;  /* 0x0820801000257882 */ /* 0x000fe20000000000 */
[----:B------:R0:W-:Y:S01]  /*53f0*/  UTCQMMA gdesc[UR16], gdesc[UR20], tmem[UR11], tmem[UR30], idesc[UR31], !UPT ;  /* 0x00ff1e14100075ea */ /* 0x0001e2000f80030b */
[----:B------:R-:W-:Y:S01]  /*5400*/  UMOV UR34, 0x0 ;  /* 0x0000000000227882 */ /* 0x000fe20000000000 */
[----:B------:R-:W-:Y:S01]  /*5410*/  UMOV UR35, 0x8208010 ;  /* 0x0820801000237882 */ /* 0x000fe20000000000 */
[----:B------:R0:W-:Y:S01]  /*5420*/  UTCQMMA gdesc[UR40], gdesc[UR42], tmem[UR11], tmem[UR24], idesc[UR25], UPT ;  /* 0x00ff182a280075ea */ /* 0x0001e2000b80030b */
        /* <DEDUP_REMOVED lines=8> */
[----:B------:R0:W-:Y:S01]  /*54b0*/  UTCQMMA gdesc[UR48], gdesc[UR20], tmem[UR23], tmem[UR32], idesc[UR33], !UPT ;  /* 0x00ff2014300075ea */ /* 0x0001e2000f800317 */
[----:B------:R-:W-:Y:S01]  /*54c0*/  UMOV UR44, 0x0 ;  /* 0x00000000002c7882 */ /* 0x000fe20000000000 */
[----:B------:R-:W-:Y:S01]  /*54d0*/  UMOV UR45, 0x8208010 ;  /* 0x08208010002d7882 */ /* 0x000fe20000000000 */
[----:B------:R0:W-:Y:S01]  /*54e0*/  UTCQMMA gdesc[UR50], gdesc[UR42], tmem[UR60], tmem[UR28], idesc[UR29], UPT ;  /* 0x00ff1c2a320075ea */ /* 0x0001e2000b80033c */
[----:B------:R0:W-:Y:S01]  /*54f0*/  UTCQMMA gdesc[UR56], gdesc[UR52], tmem[UR61], tmem[UR38], idesc[UR39], UPT ;  /* 0x00ff2634380075ea */ /* 0x0001e2000b80033d */
[----:B------:R0:W-:Y:S01]  /*5500*/  UTCQMMA gdesc[UR58], gdesc[UR54], tmem[UR62], tmem[UR44], idesc[UR45], UPT ;  /* 0x00ff2c363a0075ea */ /* 0x0001e2000b80033e */
[----:B------:R0:W-:Y:S01]  /*5510*/  UTCBAR [UR27], URZ ;  /* 0x000000ff1b0073e9 */ /* 0x0001e200080000ff */
[----:B------:R-:W-:Y:S01]  /*5520*/  NOP ;  /* 0x0000000000007918 */ /* 0x000fe20000000000 */
.L_x_6:
[----:B------:R-:W-:Y:S05]  /*5530*/  @!P0 BRA `(.L_x_7) ;  /* 0x0000000000088947 */ /* 0x000fea0003800000 */
[----:B------:R-:W1:Y:S02]  /*5540*/  SYNCS.PHASECHK.TRANS64.TRYWAIT P2, [UR6+0x14000], RZ ;  /* 0x014000ffff0075a7 */ /* 0x000e640008041106 */
[----:B-1----:R-:W-:Y:S05]  /*5550*/  @!P2 BRA `(.L_x_8) ;  /* 0x0000015c00f4a947 */ /* 0x002fea0003800000 */
.L_x_7:
[----:B0-----:R-:W0:Y:S08]  /*5560*/  S2UR UR4, SR_CTAID.Y ;  /* 0x00000000000479c3 */ /* 0x001e300000002600 */
[----:B------:R-:W-:Y:S01]  /*5570*/  BAR.SYNC.DEFER_BLOCKING 0x0 ;  /* 0x0000000000007b1d */ /* 0x000fe20000010000 */
[----:B------:R-:W-:Y:S01]  /*5580*/  IMAD R0, R0, UR14, RZ ;  /* 0x0000000e00007c24 */ /* 0x000fe2000f8e02ff */
[----:B------:R-:W-:-:S04]  /*5590*/  UISETP.GT.AND UP2, UPT, UR8, -0x1, UPT ;  /* 0xffffffff0800788c */ /* 0x000fc8000bf44270 */
[----:B------:R-:W1:Y:S02]  /*55a0*/  LDCU UR12, c[0x0][0x3a8] ;  /* 0x00007500ff0c77ac */ /* 0x000e640008000800 */
[----:B------:R-:W2:Y:S01]  /*55b0*/  LDC R222, c[0x0][0x3d8] ;  /* 0x0000f600ffde7b82 */ /* 0x000ea20000000800 */
[----:B------:R-:W1:Y:S07]  /*55c0*/  LDTM.x128 R4, tmem[UR9+0x100] ;  /* 0x00010009000479ee */ /* 0x000e6e00083c0000 */
[----:B------:R-:W3:Y:S01]  /*55d0*/  LDC R223, c[0x0][0x3d8] ;  /* 0x0000f600ffdf7b82 */ /* 0x000ee20000000800 */
[----:B0-----:R-:W-:-:S07]  /*55e0*/  UIMAD UR4, UR4, UR22, URZ ;  /* 0x00000016040472a4 */ /* 0x001fce000f8e02ff */
[----:B------:R-:W0:Y:S01]  /*55f0*/  LDC R224, c[0x0][0x3d8] ;  /* 0x0000f600ffe07b82 */ /* 0x000e220000000800 */
[----:B------:R-:W-:Y:S02]  /*5600*/  USHF.R.S32.HI UR5, URZ, 0x1f, UR4 ;  /* 0x0000001fff057899 */ /* 0x000fe40008011404 */
[----:B------:R-:W-:Y:S02]  /*5610*/  IADD3 R3, P2, P3, R0, UR4, R136 ;  /* 0x0000000400037c10 */ /* 0x000fe4000fb5e088 */
[----:B------:R-:W-:-:S03]  /*5620*/  SHF.R.S32.HI R0, RZ, 0x1f, R0 ;  /* 0x0000001fff007819 */ /* 0x000fc60000011400 */
[----:B------:R-:W4:Y:S01]  /*5630*/  LDC R225, c[0x0][0x3d8] ;  /* 0x0000f600ffe17b82 */ /* 0x000f220000000800 */
[----:B-1----:R-:W-:Y:S01]  /*5640*/  FMUL R146, R21, UR12 ;  /* 0x0000000c15927c20 */ /* 0x002fe20008400000 */
[----:B------:R-:W1:Y:S01]  /*5650*/  LDCU UR4, c[0x0][0x3d8] ;  /* 0x00007b00ff0477ac */ /* 0x000e620008000800 */
[----:B------:R-:W-:Y:S01]  /*5660*/  FMUL R156, R11, UR12 ;  /* 0x0000000c0b9c7c20 */ /* 0x000fe20008400000 */
[----:B------:R-:W-:Y:S01]  /*5670*/  FMUL R141, R26, UR12 ;  /* 0x0000000c1a8d7c20 */ /* 0x000fe20008400000 */
[----:B------:R-:W-:Y:S01]  /*5680*/  FMUL R155, R12, UR12 ;  /* 0x0000000c0c9b7c20 */ /* 0x000fe20008400000 */
[----:B------:R-:W-:Y:S01]  /*5690*/  FMUL R145, R22, UR12 ;  /* 0x0000000c16917c20 */ /* 0x000fe20008400000 */
[----:B------:R-:W-:Y:S01]  /*56a0*/  FMUL R153, R14, UR12 ;  /* 0x0000000c0e997c20 */ /* 0x000fe20008400000 */
[----:B------:R-:W5:Y:S01]  /*56b0*/  LDC R21, c[0x0][0x3d8] ;  /* 0x0000f600ff157b82 */ /* 0x000f620000000800 */
[----:B------:R-:W-:Y:S01]  /*56c0*/  FMUL R149, R18, UR12 ;  /* 0x0000000c12957c20 */ /* 0x000fe20008400000 */
[----:B------:R-:W-:Y:S01]  /*56d0*/  FMUL R142, R25, UR12 ;  /* 0x0000000c198e7c20 */ /* 0x000fe20008400000 */
        /* <DEDUP_REMOVED lines=9> */
[----:B-1----:R-:W-:-:S02]  /*5770*/  IMAD R11, R221, UR4, RZ ;  /* 0x00000004dd0b7c24 */ /* 0x002fc4000f8e02ff */
[----:B------:R-:W-:Y:S01]  /*5780*/  FMUL R154, R13, UR12 ;  /* 0x0000000c0d9a7c20 */ /* 0x000fe20008400000 */
[----:B------:R-:W-:Y:S01]  /*5790*/  FMUL R139, R28, UR12 ;  /* 0x0000000c1c8b7c20 */ /* 0x000fe20008400000 */
[----:B------:R-:W-:Y:S01]  /*57a0*/  FMUL R138, R29, UR12 ;  /* 0x0000000c1d8a7c20 */ /* 0x000fe20008400000 */
[----:B------:R-:W1:Y:S01]  /*57b0*/  LDC R12, c[0x0][0x3d8] ;  /* 0x0000f600ff0c7b82 */ /* 0x000e620000000800 */
[----:B--2---:R-:W-:Y:S01]  /*57c0*/  IMAD R22, R222, 0x2, R11 ;  /* 0x00000002de167824 */ /* 0x004fe200078e020b */
[----:B------:R-:W-:Y:S01]  /*57d0*/  IADD3.X R0, PT, PT, R0, UR5, R137, P2, P3 ;  /* 0x0000000500007c10 */ /* 0x000fe200097e6489 */
[----:B------:R-:W-:Y:S01]  /*57e0*/  FMUL R137, R30, UR12 ;  /* 0x0000000c1e897c20 */ /* 0x000fe20008400000 */
[----:B------:R-:W-:Y:S01]  /*57f0*/  FMUL R136, R31, UR12 ;  /* 0x0000000c1f887c20 */ /* 0x000fe20008400000 */
[----:B---3--:R-:W-:Y:S02]  /*5800*/  IMAD R18, R223, 0x2, R22 ;  /* 0x00000002df127824 */ /* 0x008fe400078e0216 */
[----:B------:R-:W-:Y:S01]  /*5810*/  FMUL R132, R32, UR12 ;  /* 0x0000000c20847c20 */ /* 0x000fe20008400000 */
[----:B------:R-:W-:Y:S01]  /*5820*/  FMUL R216, R126, UR12 ;  /* 0x0000000c7ed87c20 */ /* 0x000fe20008400000 */
[----:B------:R-:W2:Y:S01]  /*5830*/  LDC R14, c[0x0][0x3d8] ;  /* 0x0000f600ff0e7b82 */ /* 0x000ea20000000800 */
[----:B0-----:R-:W-:Y:S01]  /*5840*/  IMAD R27, R224, 0x2, R18 ;  /* 0x00000002e01b7824 */ /* 0x001fe200078e0212 */
[----:B------:R-:W-:Y:S01]  /*5850*/  IADD3 R126, P3, PT, R11, R3, RZ ;  /* 0x000000030b7e7210 */ /* 0x000fe20007f7e0ff */
[----:B------:R-:W-:Y:S01]  /*5860*/  FMUL R150, R17, UR12 ;  /* 0x0000000c11967c20 */ /* 0x000fe20008400000 */
[----:B------:R-:W-:Y:S01]  /*5870*/  FMUL R17, R33, UR12 ;  /* 0x0000000c21117c20 */ /* 0x000fe20008400000 */
[----:B----4-:R-:W-:-:S02]  /*5880*/  IMAD R10, R225, 0x2, R27 ;  /* 0x00000002e10a7824 */ /* 0x010fc400078e021b */
[----:B------:R-:W-:Y:S01]  /*5890*/  FMUL R217, R127, UR12 ;  /* 0x0000000c7fd97c20 */ /* 0x000fe20008400000 */
[----:B------:R-:W-:Y:S01]  /*58a0*/  LEA.HI.X.SX32 R127, R11, R0, 0x1, P3 ;  /* 0x000000000b7f7211 */ /* 0x000fe200018f0eff */
[----:B------:R-:W0:Y:S01]  /*58b0*/  LDC R25, c[0x0][0x3d8] ;  /* 0x0000f600ff197b82 */ /* 0x000e220000000800 */
[----:B-----5:R-:W-:Y:S01]  /*58c0*/  IMAD R21, R21, 0x2, R10 ;  /* 0x0000000215157824 */ /* 0x020fe200078e020a */
[-C--:B------:R-:W-:Y:S01]  /*58d0*/  IADD3 R242, P3, PT, R22, R3.reuse, RZ ;  /* 0x0000000316f27210 */ /* 0x080fe20007f7e0ff */
[----:B------:R-:W-:Y:S01]  /*58e0*/  FMUL R151, R16, UR12 ;  /* 0x0000000c10977c20 */ /* 0x000fe20008400000 */
[----:B------:R-:W-:Y:S01]  /*58f0*/  FMUL R16, R34, UR12 ;  /* 0x0000000c22107c20 */ /* 0x000fe20008400000 */
[----:B------:R-:W-:Y:S02]  /*5900*/  IMAD R26, R26, 0x2, R21 ;  /* 0x000000021a1a7824 */ /* 0x000fe400078e0215 */
[----:B------:R-:W-:Y:S01]  /*5910*/  FMUL R193, R70, UR12 ;  /* 0x0000000c46c17c20 */ /* 0x000fe20008400000 */
[----:B------:R-:W-:Y:S01]  /*5920*/  IADD3 R70, P4, PT, R18, R3, RZ ;  /* 0x0000000312467210 */ /* 0x000fe20007f9e0ff */
[----:B------:R-:W3:Y:S01]  /*5930*/  LDC R20, c[0x0][0x3d8] ;  /* 0x0000f600ff147b82 */ /* 0x000ee20000000800 */
[----:B-1----:R-:W-:-:S02]  /*5940*/  IMAD R12, R12, 0x2, R26 ;  /* 0x000000020c0c7824 */ /* 0x002fc400078e021a */
[----:B------:R-:W-:Y:S01]  /*5950*/  FMUL R219, R130, UR12 ;  /* 0x0000000c82db7c20 */ /* 0x000fe20008400000 */
[-C--:B------:R-:W-:Y:S01]  /*5960*/  IADD3 R232, P5, PT, R27, R3.reuse, RZ ;  /* 0x000000031be87210 */ /* 0x080fe20007fbe0ff */
[----:B------:R-:W-:Y:S01]  /*5970*/  FMUL R152, R15, UR12 ;  /* 0x0000000c0f987c20 */ /* 0x000fe20008400000 */
[-C--:B------:R-:W-:Y:S01]  /*5980*/  LEA.HI.X.SX32 R243, R22, R0.reuse, 0x1, P3 ;  /* 0x0000000016f37211 */ /* 0x080fe200018f0eff */
[----:B------:R-:W-:Y:S01]  /*5990*/  FMUL R15, R35, UR12 ;  /* 0x0000000c230f7c20 */ /* 0x000fe20008400000 */
[-C--:B------:R-:W-:Y:S01]  /*59a0*/  IADD3 R130, P3, PT, R10, R3.reuse, RZ ;  /* 0x000000030a827210 */ /* 0x080fe20007f7e0ff */
[----:B------:R-:W1:Y:S01]  /*59b0*/  LDC R8, c[0x0][0x3d8] ;  /* 0x0000f600ff087b82 */ /* 0x000e620000000800 */
[----:B--2---:R-:W-:Y:S02]  /*59c0*/  IMAD R14, R14, 0x2, R12 ;  /* 0x000000020e0e7824 */ /* 0x004fe400078e020c */
[----:B------:R-:W-:Y:S01]  /*59d0*/  FMUL R192, R71, UR12 ;  /* 0x0000000c47c07c20 */ /* 0x000fe20008400000 */
[----:B------:R-:W-:Y:S01]  /*59e0*/  FMUL R195, R74, UR12 ;  /* 0x0000000c4ac37c20 */ /* 0x000fe20008400000 */
[-C--:B------:R-:W-:Y:S01]  /*59f0*/  LEA.HI.X.SX32 R71, R18, R0.reuse, 0x1, P4 ;  /* 0x0000000012477211 */ /* 0x080fe200020f0eff */
[----:B------:R-:W-:Y:S01]  /*5a00*/  FMUL R181, R58, UR12 ;  /* 0x0000000c3ab57c20 */ /* 0x000fe20008400000 */
[----:B------:R-:W-:Y:S01]  /*5a10*/  FMUL R218, R131, UR12 ;  /* 0x0000000c83da7c20 */ /* 0x000fe20008400000 */
[-C--:B------:R-:W-:Y:S01]  /*5a20*/  LEA.HI.X.SX32 R233, R27, R0.reuse, 0x1, P5 ;  /* 0x000000001be97211 */ /* 0x080fe200028f0eff */
[----:B------:R-:W2:Y:S01]  /*5a30*/  LDC R24, c[0x0][0x3d8] ;  /* 0x0000f600ff187b82 */ /* 0x000ea20000000800 */
[----:B0-----:R-:W-:Y:S01]  /*5a40*/  IMAD R25, R25, 0x2, R14 ;  /* 0x0000000219197824 */ /* 0x001fe200078e020e */
[-C--:B------:R-:W-:Y:S01]  /*5a50*/  IADD3 R74, P4, PT, R21, R3.reuse, RZ ;  /* 0x00000003154a7210 */ /* 0x080fe20007f9e0ff */
[----:B------:R-:W-:Y:S01]  /*5a60*/  FMUL R158, R9, UR12 ;  /* 0x0000000c099e7c20 */ /* 0x000fe20008400000 */
[----:B------:R-:W-:Y:S01]  /*5a70*/  IADD3 R58, P5, PT, R26, R3, RZ ;  /* 0x000000031a3a7210 */ /* 0x000fe20007fbe0ff */
[----:B------:R-:W-:Y:S01]  /*5a80*/  FMUL R9, R36, UR12 ;  /* 0x0000000c24097c20 */ /* 0x000fe20008400000 */
[----:B------:R-:W-:Y:S01]  /*5a90*/  LEA.HI.X.SX32 R131, R10, R0, 0x1, P3 ;  /* 0x000000000a837211 */ /* 0x000fe200018f0eff */
[----:B------:R-:W-:Y:S01]  /*5aa0*/  FMUL R197, R75, UR12 ;  /* 0x0000000c4bc57c20 */ /* 0x000fe20008400000 */
[----:B------:R-:W0:Y:S01]  /*5ab0*/  LDC R6, c[0x0][0x3d8] ;  /* 0x0000f600ff067b82 */ /* 0x000e220000000800 */
[----:B---3--:R-:W-:-:S02]  /*5ac0*/  IMAD R20, R20, 0x2, R25 ;  /* 0x0000000214147824 */ /* 0x008fc400078e0219 */
[----:B------:R-:W-:Y:S01]  /*5ad0*/  FMUL R180, R59, UR12 ;  /* 0x0000000c3bb47c20 */ /* 0x000fe20008400000 */
[----:B------:R-:W-:Y:S01]  /*5ae0*/  STL.64 [R1+0x240], R126 ;  /* 0x0002407e01007387 */ /* 0x000fe20000100a00 */
[-C--:B------:R-:W-:Y:S01]  /*5af0*/  LEA.HI.X.SX32 R75, R21, R0.reuse, 0x1, P4 ;  /* 0x00000000154b7211 */ /* 0x080fe200020f0eff */
[----:B------:R-:W-:Y:S01]  /*5b00*/  FMUL R160, R7, UR12 ;  /* 0x0000000c07a07c20 */ /* 0x000fe20008400000 */
[----:B------:R-:W-:Y:S01]  /*5b10*/  LEA.HI.X.SX32 R59, R26, R0, 0x1, P5 ;  /* 0x000000001a3b7211 */ /* 0x000fe200028f0eff */
[----:B------:R-:W-:Y:S01]  /*5b20*/  STL.64 [R1+0x238], R242 ;  /* 0x000238f201007387 */ /* 0x000fe20000100a00 */
[----:B------:R-:W3:Y:S01]  /*5b30*/  LDC R19, c[0x0][0x3d8] ;  /* 0x0000f600ff137b82 */ /* 0x000ee20000000800 */
[----:B-1----:R-:W-:Y:S02]  /*5b40*/  IMAD R8, R8, 0x2, R20 ;  /* 0x0000000208087824 */ /* 0x002fe400078e0214 */
[----:B------:R-:W-:Y:S01]  /*5b50*/  FMUL R7, R37, UR12 ;  /* 0x0000000c25077c20 */ /* 0x000fe20008400000 */
[----:B------:R-:W-:Y:S01]  /*5b60*/  STL.64 [R1+0x228], R232 ;  /* 0x000228e801007387 */ /* 0x000fe20000100a00 */
[----:B------:R-:W-:Y:S01]  /*5b70*/  FMUL R210, R116, UR12 ;  /* 0x0000000c74d27c20 */ /* 0x000fe20008400000 */
[----:B------:R-:W-:Y:S01]  /*5b80*/  IADD3 R116, P4, PT, R14, R3, RZ ;  /* 0x000000030e747210 */ /* 0x000fe20007f9e0ff */
[----:B------:R-:W-:Y:S01]  /*5b90*/  FMUL R163, R5, UR12 ;  /* 0x0000000c05a37c20 */ /* 0x000fe20008400000 */
[----:B------:R-:W-:Y:S01]  /*5ba0*/  STL.64 [R1+0x230], R70 ;  /* 0x0002304601007387 */ /* 0x000fe20000100a00 */
[----:B------:R-:W1:Y:S01]  /*5bb0*/  LDC R23, c[0x0][0x3d8] ;  /* 0x0000f600ff177b82 */ /* 0x000e620000000800 */
[----:B--2---:R-:W-:-:S02]  /*5bc0*/  IMAD R24, R24, 0x2, R8 ;  /* 0x0000000218187824 */ /* 0x004fc400078e0208 */
[----:B------:R-:W-:Y:S01]  /*5bd0*/  FMUL R5, R38, UR12 ;  /* 0x0000000c26057c20 */ /* 0x000fe20008400000 */
[----:B------:R-:W-:Y:S01]  /*5be0*/  STL.64 [R1+0x220], R130 ;  /* 0x0002208201007387 */ /* 0x000fe20000100a00 */
[----:B------:R-:W-:Y:S01]  /*5bf0*/  FMUL R212, R117, UR12 ;  /* 0x0000000c75d47c20 */ /* 0x000fe20008400000 */
[-C--:B------:R-:W-:Y:S01]  /*5c00*/  IADD3 R236, P5, PT, R25, R3.reuse, RZ ;  /* 0x0000000319ec7210 */ /* 0x080fe20007fbe0ff */
[----:B------:R-:W-:Y:S01]  /*5c10*/  FMUL R204, R4, UR12 ;  /* 0x0000000c04cc7c20 */ /* 0x000fe20008400000 */
[----:B------:R-:W-:Y:S01]  /*5c20*/  STL.64 [R1+0x218], R74 ;  /* 0x0002184a01007387 */ /* 0x000fe20000100a00 */
[----:B------:R-:W2:Y:S01]  /*5c30*/  LDC R13, c[0x0][0x3d8] ;  /* 0x0000f600ff0d7b82 */ /* 0x000ea20000000800 */
[----:B0-----:R-:W-:Y:S01]  /*5c40*/  IMAD R6, R6, 0x2, R24 ;  /* 0x0000000206067824 */ /* 0x001fe200078e0218 */
[-C--:B------:R-:W-:Y:S01]  /*5c50*/  LEA.HI.X.SX32 R117, R14, R0.reuse, 0x1, P4 ;  /* 0x000000000e757211 */ /* 0x080fe200020f0eff */
[----:B------:R-:W-:Y:S01]  /*5c60*/  STL.64 [R1+0x210], R58 ;  /* 0x0002103a01007387 */ /* 0x000fe20000100a00 */
[-C--:B------:R-:W-:Y:S01]  /*5c70*/  IADD3 R26, P4, PT, R8, R3.reuse, RZ ;  /* 0x00000003081a7210 */ /* 0x080fe20007f9e0ff */
[----:B------:R-:W-:Y:S01]  /*5c80*/  FMUL R4, R39, UR12 ;  /* 0x0000000c27047c20 */ /* 0x000fe20008400000 */
[-C--:B------:R-:W-:Y:S01]  /*5c90*/  LEA.HI.X.SX32 R237, R25, R0.reuse, 0x1, P5 ;  /* 0x0000000019ed7211 */ /* 0x080fe200028f0eff */
[----:B------:R-:W-:Y:S01]  /*5ca0*/  FMUL R2, R40, UR12 ;  /* 0x0000000c28027c20 */ /* 0x000fe20008400000 */
[----:B------:R-:W0:Y:S01]  /*5cb0*/  LDC R28, c[0x0][0x3d8] ;  /* 0x0000f600ff1c7b82 */ /* 0x000e220000000800 */
[----:B---3--:R-:W-:Y:S01]  /*5cc0*/  IMAD R19, R19, 0x2, R6 ;  /* 0x0000000213137824 */ /* 0x008fe200078e0206 */
[-C--:B------:R-:W-:Y:S01]  /*5cd0*/  LEA.HI.X.SX32 R27, R8, R0.reuse, 0x1, P4 ;  /* 0x00000000081b7211 */ /* 0x080fe200020f0eff */
[----:B------:R-:W-:Y:S01]  /*5ce0*/  FMUL R162, R41, UR12 ;  /* 0x0000000c29a27c20 */ /* 0x000fe20008400000 */
[----:B------:R-:W-:Y:S01]  /*5cf0*/  IADD3 R234, P5, PT, R24, R3, RZ ;  /* 0x0000000318ea7210 */ /* 0x000fe20007fbe0ff */
[----:B------:R-:W-:Y:S01]  /*5d00*/  FMUL R164, R42, UR12 ;  /* 0x0000000c2aa47c20 */ /* 0x000fe20008400000 */
[----:B------:R-:W-:Y:S01]  /*5d10*/  FMUL R188, R66, UR12 ;  /* 0x0000000c42bc7c20 */ /* 0x000fe20008400000 */
[----:B------:R-:W-:Y:S01]  /*5d20*/  FMUL R207, R109, UR12 ;  /* 0x0000000c6dcf7c20 */ /* 0x000fe20008400000 */
[----:B------:R-:W3:Y:S01]  /*5d30*/  LDC R29, c[0x0][0x3d8] ;  /* 0x0000f600ff1d7b82 */ /* 0x000ee20000000800 */
[----:B-1----:R-:W-:Y:S01]  /*5d40*/  IMAD R23, R23, 0x2, R19 ;  /* 0x0000000217177824 */ /* 0x002fe200078e0213 */
[----:B------:R-:W-:Y:S01]  /*5d50*/  LEA.HI.X.SX32 R235, R24, R0, 0x1, P5 ;  /* 0x0000000018eb7211 */ /* 0x000fe200028f0eff */
[----:B------:R-:W-:Y:S01]  /*5d60*/  FMUL R109, R110, UR12 ;  /* 0x0000000c6e6d7c20 */ /* 0x000fe20008400000 */
[----:B------:R-:W-:Y:S01]  /*5d70*/  FMUL R166, R43, UR12 ;  /* 0x0000000c2ba67c20 */ /* 0x000fe20008400000 */
[----:B------:R-:W-:Y:S01]  /*5d80*/  FMUL R183, R62, UR12 ;  /* 0x0000000c3eb77c20 */ /* 0x000fe20008400000 */
[----:B------:R-:W-:Y:S01]  /*5d90*/  FMUL R190, R67, UR12 ;  /* 0x0000000c43be7c20 */ /* 0x000fe20008400000 */
[----:B------:R-:W-:Y:S01]  /*5da0*/  FMUL R208, R111, UR12 ;  /* 0x0000000c6fd07c20 */ /* 0x000fe20008400000 */
[----:B------:R-:W1:Y:S01]  /*5db0*/  LDC R30, c[0x0][0x3d8] ;  /* 0x0000f600ff1e7b82 */ /* 0x000e620000000800 */
[----:B--2---:R-:W-:-:S02]  /*5dc0*/  IMAD R13, R13, 0x2, R23 ;  /* 0x000000020d0d7824 */ /* 0x004fc400078e0217 */
[----:B------:R-:W-:Y:S01]  /*5dd0*/  FMUL R165, R44, UR12 ;  /* 0x0000000c2ca57c20 */ /* 0x000fe20008400000 */
[----:B------:R-:W-:Y:S01]  /*5de0*/  FMUL R185, R63, UR12 ;  /* 0x0000000c3fb97c20 */ /* 0x000fe20008400000 */
[----:B------:R-:W-:Y:S01]  /*5df0*/  FMUL R194, R72, UR12 ;  /* 0x0000000c48c27c20 */ /* 0x000fe20008400000 */
[----:B------:R-:W-:Y:S01]  /*5e00*/  FMUL R167, R45, UR12 ;  /* 0x0000000c2da77c20 */ /* 0x000fe20008400000 */
[----:B------:R-:W-:Y:S01]  /*5e10*/  FMUL R187, R64, UR12 ;  /* 0x0000000c40bb7c20 */ /* 0x000fe20008400000 */
[----:B------:R-:W-:Y:S01]  /*5e20*/  FMUL R196, R73, UR12 ;  /* 0x0000000c49c47c20 */ /* 0x000fe20008400000 */
[----:B------:R-:W2:Y:S01]  /*5e30*/  LDC R31, c[0x0][0x3d8] ;  /* 0x0000f600ff1f7b82 */ /* 0x000ea20000000800 */
[----:B0-----:R-:W-:Y:S01]  /*5e40*/  IMAD R11, R28, 0x2, R13 ;  /* 0x000000021c0b7824 */ /* 0x001fe200078e020d */
[-C--:B------:R-:W-:Y:S01]  /*5e50*/  IADD3 R28, P3, PT, R12, R3.reuse, RZ ;  /* 0x000000030c1c7210 */ /* 0x080fe20007f7e0ff */
[----:B------:R-:W-:Y:S01]  /*5e60*/  FMUL R169, R46, UR12 ;  /* 0x0000000c2ea97c20 */ /* 0x000fe20008400000 */
[----:B------:R-:W-:Y:S01]  /*5e70*/  FMUL R186, R65, UR12 ;  /* 0x0000000c41ba7c20 */ /* 0x000fe20008400000 */
[----:B------:R-:W-:Y:S01]  /*5e80*/  FMUL R168, R47, UR12 ;  /* 0x0000000c2fa87c20 */ /* 0x000fe20008400000 */
[----:B------:R-:W-:Y:S01]  /*5e90*/  FMUL R170, R48, UR12 ;  /* 0x0000000c30aa7c20 */ /* 0x000fe20008400000 */
[----:B------:R-:W-:Y:S01]  /*5ea0*/  FMUL R172, R49, UR12 ;  /* 0x0000000c31ac7c20 */ /* 0x000fe20008400000 */
[----:B------:R-:W0:Y:S01]  /*5eb0*/  LDC R32, c[0x0][0x3d8] ;  /* 0x0000f600ff207b82 */ /* 0x000e220000000800 */
[----:B---3--:R-:W-:Y:S01]  /*5ec0*/  IMAD R22, R29, 0x2, R11 ;  /* 0x000000021d167824 */ /* 0x008fe200078e020b */
[-C--:B------:R-:W-:Y:S01]  /*5ed0*/  LEA.HI.X.SX32 R29, R12, R0.reuse, 0x1, P3 ;  /* 0x000000000c1d7211 */ /* 0x080fe200018f0eff */
[----:B------:R-:W-:Y:S01]  /*5ee0*/  FMUL R171, R50, UR12 ;  /* 0x0000000c32ab7c20 */ /* 0x000fe20008400000 */
[----:B------:R-:W-:Y:S01]  /*5ef0*/  FMUL R182, R60, UR12 ;  /* 0x0000000c3cb67c20 */ /* 0x000fe20008400000 */
[----:B------:R-:W-:Y:S01]  /*5f00*/  FMUL R173, R51, UR12 ;  /* 0x0000000c33ad7c20 */ /* 0x000fe20008400000 */
[----:B------:R-:W-:Y:S01]  /*5f10*/  FMUL R184, R61, UR12 ;  /* 0x0000000c3db87c20 */ /* 0x000fe20008400000 */
[----:B------:R3:W-:Y:S01]  /*5f20*/  STL.64 [R1+0x208], R28 ;  /* 0x0002081c01007387 */ /* 0x0007e20000100a00 */
[----:B------:R-:W4:Y:S01]  /*5f30*/  LDC R33, c[0x0][0x3d8] ;  /* 0x0000f600ff217b82 */ /* 0x000f220000000800 */
[----:B-1----:R-:W-:Y:S01]  /*5f40*/  IMAD R18, R30, 0x2, R22 ;  /* 0x000000021e127824 */ /* 0x002fe200078e0216 */
[-C--:B------:R-:W-:Y:S01]  /*5f50*/  IADD3 R30, P5, PT, R23, R3.reuse, RZ ;  /* 0x00000003171e7210 */ /* 0x080fe20007fbe0ff */
[----:B------:R-:W-:Y:S01]  /*5f60*/  STL.64 [R1+0x200], R116 ;  /* 0x0002007401007387 */ /* 0x000fe20000100a00 */
[----:B------:R-:W-:Y:S01]  /*5f70*/  FMUL R175, R52, UR12 ;  /* 0x0000000c34af7c20 */ /* 0x000fe20008400000 */
[----:B------:R-:W-:Y:S01]  /*5f80*/  FMUL R174, R53, UR12 ;  /* 0x0000000c35ae7c20 */ /* 0x000fe20008400000 */
[----:B------:R-:W-:Y:S01]  /*5f90*/  FMUL R176, R54, UR12 ;  /* 0x0000000c36b07c20 */ /* 0x000fe20008400000 */
[----:B------:R-:W-:Y:S01]  /*5fa0*/  STL.64 [R1+0x1f8], R236 ;  /* 0x0001f8ec01007387 */ /* 0x000fe20000100a00 */
[----:B------:R-:W1:Y:S01]  /*5fb0*/  LDC R34, c[0x0][0x3d8] ;  /* 0x0000f600ff227b82 */ /* 0x000e620000000800 */
[----:B--2---:R-:W-:Y:S01]  /*5fc0*/  IMAD R10, R31, 0x2, R18 ;  /* 0x000000021f0a7824 */ /* 0x004fe200078e0212 */
[-C--:B------:R-:W-:Y:S01]  /*5fd0*/  LEA.HI.X.SX32 R31, R23, R0.reuse, 0x1, P5 ;  /* 0x00000000171f7211 */ /* 0x080fe200028f0eff */
[----:B------:R-:W-:Y:S01]  /*5fe0*/  FMUL R178, R55, UR12 ;  /* 0x0000000c37b27c20 */ /* 0x000fe20008400000 */
[-C--:B---3--:R-:W-:Y:S01]  /*5ff0*/  IADD3 R28, P3, PT, R20, R3.reuse, RZ ;  /* 0x00000003141c7210 */ /* 0x088fe20007f7e0ff */
[----:B------:R-:W-:Y:S01]  /*6000*/  FMUL R189, R68, UR12 ;  /* 0x0000000c44bd7c20 */ /* 0x000fe20008400000 */
[-C--:B------:R-:W-:Y:S01]  /*6010*/  IADD3 R62, P5, PT, R22, R3.reuse, RZ ;  /* 0x00000003163e7210 */ /* 0x080fe20007fbe0ff */
[----:B------:R-:W-:Y:S01]  /*6020*/  FMUL R191, R69, UR12 ;  /* 0x0000000c45bf7c20 */ /* 0x000fe20008400000 */
[----:B------:R-:W2:Y:S01]  /*6030*/  LDC R35, c[0x0][0x3d8] ;  /* 0x0000f600ff237b82 */ /* 0x000ea20000000800 */
[----:B0-----:R-:W-:Y:S01]  /*6040*/  IMAD R21, R32, 0x2, R10 ;  /* 0x0000000220157824 */ /* 0x001fe200078e020a */
[-C--:B------:R-:W-:Y:S01]  /*6050*/  LEA.HI.X.SX32 R29, R20, R0.reuse, 0x1, P3 ;  /* 0x00000000141d7211 */ /* 0x080fe200018f0eff */
[----:B------:R-:W-:Y:S01]  /*6060*/  FMUL R199, R76, UR12 ;  /* 0x0000000c4cc77c20 */ /* 0x000fe20008400000 */
[-C--:B------:R-:W-:Y:S01]  /*6070*/  IADD3 R238, P3, PT, R6, R3.reuse, RZ ;  /* 0x0000000306ee7210 */ /* 0x080fe20007f7e0ff */
[----:B------:R-:W-:Y:S01]  /*6080*/  FMUL R198, R77, UR12 ;  /* 0x0000000c4dc67c20 */ /* 0x000fe20008400000 */
[-C--:B------:R-:W-:Y:S01]  /*6090*/  LEA.HI.X.SX32 R63, R22, R0.reuse, 0x1, P5 ;  /* 0x00000000163f7211 */ /* 0x080fe200028f0eff */
[----:B------:R-:W-:Y:S01]  /*60a0*/  STL.64 [R1+0x1f0], R28 ;  /* 0x0001f01c01007387 */ /* 0x000fe20000100a00 */
[----:B------:R-:W0:Y:S01]  /*60b0*/  LDC R36, c[0x0][0x3d8] ;  /* 0x0000f600ff247b82 */ /* 0x000e220000000800 */
[----:B----4-:R-:W-:Y:S01]  /*60c0*/  IMAD R12, R33, 0x2, R21 ;  /* 0x00000002210c7824 */ /* 0x010fe200078e0215 */
[-C--:B------:R-:W-:Y:S01]  /*60d0*/  LEA.HI.X.SX32 R239, R6, R0.reuse, 0x1, P3 ;  /* 0x0000000006ef7211 */ /* 0x080fe200018f0eff */
[----:B------:R3:W-:Y:S01]  /*60e0*/  STL.64 [R1+0x1e8], R26 ;  /* 0x0001e81a01007387 */ /* 0x0007e20000100a00 */
[-C--:B------:R-:W-:Y:S01]  /*60f0*/  IADD3 R66, P3, PT, R13, R3.reuse, RZ ;  /* 0x000000030d427210 */ /* 0x080fe20007f7e0ff */
[----:B------:R-:W-:Y:S01]  /*6100*/  FMUL R177, R56, UR12 ;  /* 0x0000000c38b17c20 */ /* 0x000fe20008400000 */
[-C--:B------:R-:W-:Y:S01]  /*6110*/  IADD3 R72, P5, PT, R21, R3.reuse, RZ ;  /* 0x0000000315487210 */ /* 0x080fe20007fbe0ff */
[----:B------:R-:W-:Y:S01]  /*6120*/  STL.64 [R1+0x1e0], R234 ;  /* 0x0001e0ea01007387 */ /* 0x000fe20000100a00 */
[----:B------:R-:W4:Y:S01]  /*6130*/  LDC R37, c[0x0][0x3d8] ;  /* 0x0000f600ff257b82 */ /* 0x000f220000000800 */
[----:B-1----:R-:W-:Y:S01]  /*6140*/  IMAD R14, R34, 0x2, R12 ;  /* 0x00000002220e7824 */ /* 0x002fe200078e020c */
[-C--:B------:R-:W-:Y:S01]  /*6150*/  LEA.HI.X.SX32 R67, R13, R0.reuse, 0x1, P3 ;  /* 0x000000000d437211 */ /* 0x080fe200018f0eff */
[----:B------:R-:W-:Y:S01]  /*6160*/  STL.64 [R1+0x1d8], R238 ;  /* 0x0001d8ee01007387 */ /* 0x000fe20000100a00 */
[-C--:B------:R-:W-:Y:S01]  /*6170*/  LEA.HI.X.SX32 R73, R21, R0.reuse, 0x1, P5 ;  /* 0x0000000015497211 */ /* 0x080fe200028f0eff */
[----:B------:R-:W-:Y:S01]  /*6180*/  FMUL R179, R57, UR12 ;  /* 0x0000000c39b37c20 */ /* 0x000fe20008400000 */
[----:B------:R-:W-:Y:S01]  /*6190*/  ISETP.GT.AND P2, PT, R135, RZ, PT ;  /* 0x000000ff8700720c */ /* 0x000fe20003f44270 */
[----:B------:R-:W-:Y:S01]  /*61a0*/  FMUL R200, R82, UR12 ;  /* 0x0000000c52c87c20 */ /* 0x000fe20008400000 */
[----:B------:R-:W1:Y:S01]  /*61b0*/  LDC R38, c[0x0][0x3d8] ;  /* 0x0000f600ff267b82 */ /* 0x000e620000000800 */
[----:B--2---:R-:W-:Y:S01]  /*61c0*/  IMAD R20, R35, 0x2, R14 ;  /* 0x0000000223147824 */ /* 0x004fe200078e020e */
[-C--:B---3--:R-:W-:Y:S01]  /*61d0*/  IADD3 R26, P4, PT, R19, R3.reuse, RZ ;  /* 0x00000003131a7210 */ /* 0x088fe20007f9e0ff */
[----:B------:R-:W-:Y:S01]  /*61e0*/  FMUL R201, R85, UR12 ;  /* 0x0000000c55c97c20 */ /* 0x000fe20008400000 */
[----:B------:R-:W-:Y:S01]  /*61f0*/  FMUL R202, R88, UR12 ;  /* 0x0000000c58ca7c20 */ /* 0x000fe20008400000 */
[----:B------:R-:W-:Y:S01]  /*6200*/  FMUL R88, R89, UR12 ;  /* 0x0000000c59587c20 */ /* 0x000fe20008400000 */
[-C--:B------:R-:W-:Y:S01]  /*6210*/  LEA.HI.X.SX32 R27, R19, R0.reuse, 0x1, P4 ;  /* 0x00000000131b7211 */ /* 0x080fe200020f0eff */
[----:B------:R-:W-:Y:S01]  /*6220*/  FMUL R203, R91, UR12 ;  /* 0x0000000c5bcb7c20 */ /* 0x000fe20008400000 */
[----:B------:R-:W2:Y:S01]  /*6230*/  LDC R39, c[0x0][0x3d8] ;  /* 0x0000f600ff277b82 */ /* 0x000ea20000000800 */
[----:B0-----:R-:W-:Y:S01]  /*6240*/  IMAD R8, R36, 0x2, R20 ;  /* 0x0000000224087824 */ /* 0x001fe200078e0214 */
[CC--:B------:R-:W-:Y:S01]  /*6250*/  IADD3 R110, P4, PT, R11.reuse, R3.reuse, RZ ;  /* 0x000000030b6e7210 */ /* 0x0c0fe20007f9e0ff */
[----:B------:R-:W-:Y:S01]  /*6260*/  STL.64 [R1+0x1d0], R26 ;  /* 0x0001d01a01007387 */ /* 0x000fe20000100a00 */
[-C--:B------:R-:W-:Y:S01]  /*6270*/  IADD3 R232, P5, PT, R20, R3.reuse, RZ ;  /* 0x0000000314e87210 */ /* 0x080fe20007fbe0ff */
[----:B------:R-:W-:Y:S01]  /*6280*/  FMUL R78, R78, UR12 ;  /* 0x0000000c4e4e7c20 */ /* 0x000fe20008400000 */
[-C--:B------:R-:W-:Y:S01]  /*6290*/  LEA.HI.X.SX32 R111, R11, R0.reuse, 0x1, P4 ;  /* 0x000000000b6f7211 */ /* 0x080fe200020f0eff */
[----:B------:R0:W-:Y:S01]  /*62a0*/  STL.64 [R1+0x1c8], R30 ;  /* 0x0001c81e01007387 */ /* 0x0001e20000100a00 */
[----:B------:R-:W3:Y:S01]  /*62b0*/  LDC R40, c[0x0][0x3d8] ;  /* 0x0000f600ff287b82 */ /* 0x000ee20000000800 */
[----:B----4-:R-:W-:Y:S01]  /*62c0*/  IMAD R6, R37, 0x2, R8 ;  /* 0x0000000225067824 */ /* 0x010fe200078e0208 */
[-C--:B------:R-:W-:Y:S01]  /*62d0*/  IADD3 R24, P4, PT, R10, R3.reuse, RZ ;  /* 0x000000030a187210 */ /* 0x080fe20007f9e0ff */
[----:B------:R-:W-:Y:S01]  /*62e0*/  STL.64 [R1+0x1c0], R66 ;  /* 0x0001c04201007387 */ /* 0x000fe20000100a00 */
[-C--:B------:R-:W-:Y:S01]  /*62f0*/  LEA.HI.X.SX32 R233, R20, R0.reuse, 0x1, P5 ;  /* 0x0000000014e97211 */ /* 0x080fe200028f0eff */
[----:B------:R-:W-:Y:S01]  /*6300*/  FMUL R205, R94, UR12 ;  /* 0x0000000c5ecd7c20 */ /* 0x000fe20008400000 */
[-C--:B------:R-:W-:Y:S01]  /*6310*/  LEA.HI.X.SX32 R25, R10, R0.reuse, 0x1, P4 ;  /* 0x000000000a197211 */ /* 0x080fe200020f0eff */
[----:B------:R-:W-:Y:S01]  /*6320*/  STL.64 [R1+0x1b0], R62 ;  /* 0x0001b03e01007387 */ /* 0x000fe20000100a00 */
[----:B------:R-:W4:Y:S01]  /*6330*/  LDC R41, c[0x0][0x3d8] ;  /* 0x0000f600ff297b82 */ /* 0x000f220000000800 */
[----:B-1----:R-:W-:Y:S01]  /*6340*/  IMAD R19, R38, 0x2, R6 ;  /* 0x0000000226137824 */ /* 0x002fe200078e0206 */
[-C--:B------:R-:W-:Y:S01]  /*6350*/  IADD3 R22, P4, PT, R14, R3.reuse, RZ ;  /* 0x000000030e167210 */ /* 0x080fe20007f9e0ff */
[----:B------:R-:W-:Y:S01]  /*6360*/  STL.64 [R1+0x1b8], R110 ;  /* 0x0001b86e01007387 */ /* 0x000fe20000100a00 */
[-C--:B0-----:R-:W-:Y:S01]  /*6370*/  IADD3 R30, P3, PT, R18, R3.reuse, RZ ;  /* 0x00000003121e7210 */ /* 0x081fe20007f7e0ff */
[----:B------:R-:W-:Y:S01]  /*6380*/  FMUL R206, R97, UR12 ;  /* 0x0000000c61ce7c20 */ /* 0x000fe20008400000 */
[-C--:B------:R-:W-:Y:S01]  /*6390*/  LEA.HI.X.SX32 R23, R14, R0.reuse, 0x1, P4 ;  /* 0x000000000e177211 */ /* 0x080fe200020f0eff */
[----:B------:R-:W-:Y:S01]  /*63a0*/  FMUL R79, R79, UR12 ;  /* 0x0000000c4f4f7c20 */ /* 0x000fe20008400000 */
[----:B------:R-:W0:Y:S01]  /*63b0*/  LDC R42, c[0x0][0x3d8] ;  /* 0x0000f600ff2a7b82 */ /* 0x000e220000000800 */
[-C--:B------:R-:W-:Y:S01]  /*63c0*/  LEA.HI.X.SX32 R31, R18, R0.reuse, 0x1, P3 ;  /* 0x00000000121f7211 */ /* 0x080fe200018f0eff */
[----:B--2---:R-:W-:Y:S01]  /*63d0*/  IMAD R13, R39, 0x2, R19 ;  /* 0x00000002270d7824 */ /* 0x004fe200078e0213 */
[-C--:B------:R-:W-:Y:S01]  /*63e0*/  IADD3 R64, P3, PT, R12, R3.reuse, RZ ;  /* 0x000000030c407210 */ /* 0x080fe20007f7e0ff */
[----:B------:R-:W-:Y:S01]  /*63f0*/  FMUL R80, R80, UR12 ;  /* 0x0000000c50507c20 */ /* 0x000fe20008400000 */
[-C--:B------:R-:W-:Y:S01]  /*6400*/  IADD3 R250, P5, PT, R19, R3.reuse, RZ ;  /* 0x0000000313fa7210 */ /* 0x080fe20007fbe0ff */
[----:B------:R1:W-:Y:S01]  /*6410*/  STL.64 [R1+0x1a8], R30 ;  /* 0x0001a81e01007387 */ /* 0x0003e20000100a00 */
[-C--:B------:R-:W-:Y:S01]  /*6420*/  LEA.HI.X.SX32 R65, R12, R0.reuse, 0x1, P3 ;  /* 0x000000000c417211 */ /* 0x080fe200018f0eff */
[----:B------:R-:W2:Y:S01]  /*6430*/  LDC R43, c[0x0][0x3d8] ;  /* 0x0000f600ff2b7b82 */ /* 0x000ea20000000800 */
[----:B---3--:R-:W-:Y:S01]  /*6440*/  IMAD R11, R40, 0x2, R13 ;  /* 0x00000002280b7824 */ /* 0x008fe200078e020d */
[----:B------:R-:W-:Y:S01]  /*6450*/  STL.64 [R1+0x1a0], R24 ;  /* 0x0001a01801007387 */ /* 0x000fe20000100a00 */
[C---:B------:R-:W-:Y:S01]  /*6460*/  IADD3 R240, P3, PT, R8.reuse, R3, RZ ;  /* 0x0000000308f07210 */ /* 0x040fe20007f7e0ff */
[----:B------:R-:W-:Y:S01]  /*6470*/  FMUL R81, R81, UR12 ;  /* 0x0000000c51517c20 */ /* 0x000fe20008400000 */
[-C--:B------:R-:W-:Y:S01]  /*6480*/  LEA.HI.X.SX32 R251, R19, R0.reuse, 0x1, P5 ;  /* 0x0000000013fb7211 */ /* 0x080fe200028f0eff */
[----:B------:R-:W-:Y:S01]  /*6490*/  STL.64 [R1+0x198], R72 ;  /* 0x0001984801007387 */ /* 0x000fe20000100a00 */
[----:B------:R-:W-:Y:S01]  /*64a0*/  LEA.HI.X.SX32 R241, R8, R0, 0x1, P3 ;  /* 0x0000000008f17211 */ /* 0x000fe200018f0eff */
[----:B------:R-:W3:Y:S01]  /*64b0*/  LDC R44, c[0x0][0x3d8] ;  /* 0x0000f600ff2c7b82 */ /* 0x000ee20000000800 */
[----:B----4-:R-:W-:Y:S01]  /*64c0*/  IMAD R18, R41, 0x2, R11 ;  /* 0x0000000229127824 */ /* 0x010fe200078e020b */
[----:B------:R-:W-:Y:S01]  /*64d0*/  STL.64 [R1+0x190], R64 ;  /* 0x0001904001007387 */ /* 0x000fe20000100a00 */
[----:B-1----:R-:W-:-:S02]  /*64e0*/  IMAD.MOV.U32 R30, RZ, RZ, R242 ;  /* 0x000000ffff1e7224 */ /* 0x002fc400078e00f2 */
[----:B------:R-:W-:Y:S01]  /*64f0*/  FMUL R209, R112, UR12 ;  /* 0x0000000c70d17c20 */ /* 0x000fe20008400000 */
[----:B------:R-:W-:Y:S01]  /*6500*/  IMAD.MOV.U32 R31, RZ, RZ, R243 ;  /* 0x000000ffff1f7224 */ /* 0x000fe200078e00f3 */
[----:B------:R1:W-:Y:S01]  /*6510*/  STL.64 [R1+0x188], R22 ;  /* 0x0001881601007387 */ /* 0x0003e20000100a00 */
[-C--:B------:R-:W-:Y:S01]  /*6520*/  IADD3 R20, P5, PT, R18, R3.reuse, RZ ;  /* 0x0000000312147210 */ /* 0x080fe20007fbe0ff */
[----:B------:R-:W4:Y:S01]  /*6530*/  LDC R45, c[0x0][0x3d8] ;  /* 0x0000f600ff2d7b82 */ /* 0x000f220000000800 */
[----:B0-----:R-:W-:Y:S01]  /*6540*/  IMAD R10, R42, 0x2, R18 ;  /* 0x000000022a0a7824 */ /* 0x001fe200078e0212 */
[----:B------:R-:W-:Y:S01]  /*6550*/  STL.64 [R1+0x180], R232 ;  /* 0x000180e801007387 */ /* 0x000fe20000100a00 */
[-C--:B------:R-:W-:Y:S01]  /*6560*/  LEA.HI.X.SX32 R21, R18, R0.reuse, 0x1, P5 ;  /* 0x0000000012157211 */ /* 0x080fe200028f0eff */
[----:B------:R-:W-:Y:S01]  /*6570*/  FMUL R211, R115, UR12 ;  /* 0x0000000c73d37c20 */ /* 0x000fe20008400000 */
[----:B------:R-:W-:Y:S01]  /*6580*/  FMUL R83, R83, UR12 ;  /* 0x0000000c53537c20 */ /* 0x000fe20008400000 */
[----:B------:R-:W-:Y:S01]  /*6590*/  STL.64 [R1+0x178], R240 ;  /* 0x000178f001007387 */ /* 0x000fe20000100a00 */
[----:B------:R-:W-:Y:S01]  /*65a0*/  FMUL R84, R84, UR12 ;  /* 0x0000000c54547c20 */ /* 0x000fe20008400000 */
[----:B------:R-:W0:Y:S01]  /*65b0*/  LDC R46, c[0x0][0x3d8] ;  /* 0x0000f600ff2e7b82 */ /* 0x000e220000000800 */
[----:B--2---:R-:W-:Y:S01]  /*65c0*/  IMAD R12, R43, 0x2, R10 ;  /* 0x000000022b0c7824 */ /* 0x004fe200078e020a */
[-C--:B-1----:R-:W-:Y:S01]  /*65d0*/  IADD3 R22, P4, PT, R6, R3.reuse, RZ ;  /* 0x0000000306167210 */ /* 0x082fe20007f9e0ff */
[----:B------:R-:W-:Y:S01]  /*65e0*/  FMUL R86, R86, UR12 ;  /* 0x0000000c56567c20 */ /* 0x000fe20008400000 */
[----:B------:R-:W-:Y:S01]  /*65f0*/  FMUL R213, R120, UR12 ;  /* 0x0000000c78d57c20 */ /* 0x000fe20008400000 */
[----:B------:R-:W-:Y:S01]  /*6600*/  FMUL R214, R123, UR12 ;  /* 0x0000000c7bd67c20 */ /* 0x000fe20008400000 */
[-C--:B------:R-:W-:Y:S01]  /*6610*/  LEA.HI.X.SX32 R23, R6, R0.reuse, 0x1, P4 ;  /* 0x0000000006177211 */ /* 0x080fe200020f0eff */
[----:B------:R-:W-:Y:S01]  /*6620*/  FMUL R87, R87, UR12 ;  /* 0x0000000c57577c20 */ /* 0x000fe20008400000 */
[----:B------:R-:W1:Y:S01]  /*6630*/  LDC R47, c[0x0][0x3d8] ;  /* 0x0000f600ff2f7b82 */ /* 0x000e620000000800 */
[----:B---3--:R-:W-:Y:S01]  /*6640*/  IMAD R14, R44, 0x2, R12 ;  /* 0x000000022c0e7824 */ /* 0x008fe200078e020c */
[CC--:B------:R-:W-:Y:S01]  /*6650*/  IADD3 R60, P4, PT, R11.reuse, R3.reuse, RZ ;  /* 0x000000030b3c7210 */ /* 0x0c0fe20007f9e0ff */
[----:B------:R2:W-:Y:S01]  /*6660*/  STL.64 [R1+0x170], R22 ;  /* 0x0001701601007387 */ /* 0x0005e20000100a00 */
[----:B------:R-:W-:Y:S01]  /*6670*/  FMUL R215, R124, UR12 ;  /* 0x0000000c7cd77c20 */ /* 0x000fe20008400000 */
[----:B------:R-:W-:Y:S01]  /*6680*/  FMUL R90, R90, UR12 ;  /* 0x0000000c5a5a7c20 */ /* 0x000fe20008400000 */
[-C--:B------:R-:W-:Y:S01]  /*6690*/  LEA.HI.X.SX32 R61, R11, R0.reuse, 0x1, P4 ;  /* 0x000000000b3d7211 */ /* 0x080fe200020f0eff */
[----:B------:R-:W-:Y:S01]  /*66a0*/  STL.64 [R1+0x168], R250 ;  /* 0x000168fa01007387 */ /* 0x000fe20000100a00 */
[----:B------:R-:W3:Y:S01]  /*66b0*/  LDC R48, c[0x0][0x3d8] ;  /* 0x0000f600ff307b82 */ /* 0x000ee20000000800 */
[----:B----4-:R-:W-:Y:S01]  /*66c0*/  IMAD R8, R45, 0x2, R14 ;  /* 0x000000022d087824 */ /* 0x010fe200078e020e */
[-C--:B------:R-:W-:Y:S01]  /*66d0*/  IADD3 R68, P5, PT, R14, R3.reuse, RZ ;  /* 0x000000030e447210 */ /* 0x080fe20007fbe0ff */
[----:B------:R-:W-:Y:S01]  /*66e0*/  STL.64 [R1+0x458], R250 ;  /* 0x000458fa01007387 */ /* 0x000fe20000100a00 */
[----:B------:R-:W-:Y:S01]  /*66f0*/  FMUL R220, R129, UR12 ;  /* 0x0000000c81dc7c20 */ /* 0x000fe20008400000 */
[----:B------:R-:W-:Y:S01]  /*6700*/  FMUL R92, R92, UR12 ;  /* 0x0000000c5c5c7c20 */ /* 0x000fe20008400000 */
[----:B------:R-:W-:Y:S01]  /*6710*/  LEA.HI.X.SX32 R69, R14, R0, 0x1, P5 ;  /* 0x000000000e457211 */ /* 0x000fe200028f0eff */
[----:B------:R-:W-:Y:S01]  /*6720*/  FMUL R93, R93, UR12 ;  /* 0x0000000c5d5d7c20 */ /* 0x000fe20008400000 */
[----:B------:R-:W4:Y:S01]  /*6730*/  LDC R49, c[0x0][0x3d8] ;  /* 0x0000f600ff317b82 */ /* 0x000f220000000800 */
[----:B--2---:R-:W-:Y:S01]  /*6740*/  IADD3 R22, P3, PT, R13, R3, RZ ;  /* 0x000000030d167210 */ /* 0x004fe20007f7e0ff */
[----:B0-----:R-:W-:-:S02]  /*6750*/  IMAD R6, R46, 0x2, R8 ;  /* 0x000000022e067824 */ /* 0x001fc400078e0208 */
[----:B------:R-:W-:Y:S01]  /*6760*/  FMUL R95, R95, UR12 ;  /* 0x0000000c5f5f7c20 */ /* 0x000fe20008400000 */
[----:B------:R-:W-:Y:S01]  /*6770*/  FMUL R96, R96, UR12 ;  /* 0x0000000c60607c20 */ /* 0x000fe20008400000 */
[-C--:B------:R-:W-:Y:S01]  /*6780*/  LEA.HI.X.SX32 R23, R13, R0.reuse, 0x1, P3 ;  /* 0x000000000d177211 */ /* 0x080fe200018f0eff */
[----:B------:R-:W-:Y:S01]  /*6790*/  FMUL R98, R98, UR12 ;  /* 0x0000000c62627c20 */ /* 0x000fe20008400000 */
[CC--:B------:R-:W-:Y:S01]  /*67a0*/  IADD3 R248, P3, PT, R10.reuse, R3.reuse, RZ ;  /* 0x000000030af87210 */ /* 0x0c0fe20007f7e0ff */
[----:B------:R-:W0:Y:S01]  /*67b0*/  LDC R50, c[0x0][0x3d8] ;  /* 0x0000f600ff327b82 */ /* 0x000e220000000800 */
[----:B-1----:R-:W-:Y:S01]  /*67c0*/  IMAD R13, R47, 0x2, R6 ;  /* 0x000000022f0d7824 */ /* 0x002fe200078e0206 */
[----:B------:R-:W-:Y:S01]  /*67d0*/  STL.64 [R1+0x160], R22 ;  /* 0x0001601601007387 */ /* 0x000fe20000100a00 */
[-C--:B------:R-:W-:Y:S01]  /*67e0*/  LEA.HI.X.SX32 R249, R10, R0.reuse, 0x1, P3 ;  /* 0x000000000af97211 */ /* 0x080fe200018f0eff */
[----:B------:R-:W-:Y:S01]  /*67f0*/  FMUL R99, R99, UR12 ;  /* 0x0000000c63637c20 */ /* 0x000fe20008400000 */
[----:B------:R-:W-:Y:S01]  /*6800*/  FMUL R100, R100, UR12 ;  /* 0x0000000c64647c20 */ /* 0x000fe20008400000 */
[----:B------:R-:W-:Y:S01]  /*6810*/  STL.64 [R1+0x158], R60 ;  /* 0x0001583c01007387 */ /* 0x000fe20000100a00 */
[CC--:B------:R-:W-:Y:S01]  /*6820*/  IADD3 R18, P5, PT, R13.reuse, R3.reuse, RZ ;  /* 0x000000030d127210 */ /* 0x0c0fe20007fbe0ff */
[----:B------:R-:W1:Y:S01]  /*6830*/  LDC R51, c[0x0][0x3d8] ;  /* 0x0000f600ff337b82 */ /* 0x000e620000000800 */
[----:B---3--:R-:W-:Y:S01]  /*6840*/  IMAD R11, R48, 0x2, R13 ;  /* 0x00000002300b7824 */ /* 0x008fe200078e020d */
[----:B------:R2:W-:Y:S01]  /*6850*/  STL.64 [R1+0x150], R20 ;  /* 0x0001501401007387 */ /* 0x0005e20000100a00 */
[-C--:B------:R-:W-:Y:S01]  /*6860*/  LEA.HI.X.SX32 R19, R13, R0.reuse, 0x1, P5 ;  /* 0x000000000d137211 */ /* 0x080fe200028f0eff */
[----:B------:R-:W-:Y:S01]  /*6870*/  FMUL R101, R101, UR12 ;  /* 0x0000000c65657c20 */ /* 0x000fe20008400000 */
[----:B------:R-:W-:Y:S01]  /*6880*/  FMUL R102, R102, UR12 ;  /* 0x0000000c66667c20 */ /* 0x000fe20008400000 */
[----:B------:R-:W-:Y:S01]  /*6890*/  STL.64 [R1+0x148], R248 ;  /* 0x000148f801007387 */ /* 0x000fe20000100a00 */
[----:B------:R-:W-:Y:S01]  /*68a0*/  FMUL R103, R103, UR12 ;  /* 0x0000000c67677c20 */ /* 0x000fe20008400000 */
[----:B------:R-:W3:Y:S01]  /*68b0*/  LDC R52, c[0x0][0x3d8] ;  /* 0x0000f600ff347b82 */ /* 0x000ee20000000800 */
[----:B----4-:R-:W-:Y:S01]  /*68c0*/  IMAD R10, R49, 0x2, R11 ;  /* 0x00000002310a7824 */ /* 0x010fe200078e020b */
[----:B------:R4:W-:Y:S01]  /*68d0*/  STL.64 [R1+0x460], R248 ;  /* 0x000460f801007387 */ /* 0x0009e20000100a00 */
[----:B------:R-:W-:Y:S01]  /*68e0*/  FMUL R104, R104, UR12 ;  /* 0x0000000c68687c20 */ /* 0x000fe20008400000 */
[----:B------:R-:W-:Y:S01]  /*68f0*/  FMUL R105, R105, UR12 ;  /* 0x0000000c69697c20 */ /* 0x000fe20008400000 */
[----:B------:R-:W-:Y:S01]  /*6900*/  FMUL R106, R106, UR12 ;  /* 0x0000000c6a6a7c20 */ /* 0x000fe20008400000 */
[-C--:B--2---:R-:W-:Y:S01]  /*6910*/  IADD3 R20, P4, PT, R12, R3.reuse, RZ ;  /* 0x000000030c147210 */ /* 0x084fe20007f9e0ff */
[----:B------:R-:W-:Y:S01]  /*6920*/  FMUL R107, R107, UR12 ;  /* 0x0000000c6b6b7c20 */ /* 0x000fe20008400000 */
[----:B------:R-:W2:Y:S01]  /*6930*/  LDC R53, c[0x0][0x3d8] ;  /* 0x0000f600ff357b82 */ /* 0x000ea20000000800 */
[----:B------:R-:W-:Y:S01]  /*6940*/  FMUL R108, R108, UR12 ;  /* 0x0000000c6c6c7c20 */ /* 0x000fe20008400000 */
[-C--:B------:R-:W-:Y:S01]  /*6950*/  LEA.HI.X.SX32 R21, R12, R0.reuse, 0x1, P4 ;  /* 0x000000000c157211 */ /* 0x080fe200020f0eff */
[----:B0-----:R-:W-:Y:S01]  /*6960*/  IMAD R12, R50, 0x2, R10 ;  /* 0x00000002320c7824 */ /* 0x001fe200078e020a */
[-C--:B------:R-:W-:Y:S01]  /*6970*/  IADD3 R246, P4, PT, R6, R3.reuse, RZ ;  /* 0x0000000306f67210 */ /* 0x080fe20007f9e0ff */
[----:B------:R-:W-:Y:S01]  /*6980*/  FMUL R113, R113, UR12 ;  /* 0x0000000c71717c20 */ /* 0x000fe20008400000 */
[----:B------:R-:W-:Y:S01]  /*6990*/  FMUL R114, R114, UR12 ;  /* 0x0000000c72727c20 */ /* 0x000fe20008400000 */
[----:B------:R0:W-:Y:S01]  /*69a0*/  STL.64 [R1+0x140], R20 ;  /* 0x0001401401007387 */ /* 0x0001e20000100a00 */
[----:B------:R-:W5:Y:S01]  /*69b0*/  LDC R54, c[0x0][0x3d8] ;  /* 0x0000f600ff367b82 */ /* 0x000f620000000800 */
[-C--:B------:R-:W-:Y:S01]  /*69c0*/  LEA.HI.X.SX32 R247, R6, R0.reuse, 0x1, P4 ;  /* 0x0000000006f77211 */ /* 0x080fe200020f0eff */
[----:B------:R-:W-:Y:S01]  /*69d0*/  FMUL R118, R118, UR12 ;  /* 0x0000000c76767c20 */ /* 0x000fe20008400000 */
[-C--:B----4-:R-:W-:Y:S01]  /*69e0*/  IADD3 R248, P4, PT, R10, R3.reuse, RZ ;  /* 0x000000030af87210 */ /* 0x090fe20007f9e0ff */
[----:B------:R-:W-:Y:S01]  /*69f0*/  STL.64 [R1+0x138], R68 ;  /* 0x0001384401007387 */ /* 0x000fe20000100a00 */
[-C--:B------:R-:W-:Y:S01]  /*6a00*/  IADD3 R244, P5, PT, R12, R3.reuse, RZ ;  /* 0x000000030cf47210 */ /* 0x080fe20007fbe0ff */
[----:B------:R-:W-:Y:S01]  /*6a10*/  FMUL R119, R119, UR12 ;  /* 0x0000000c77777c20 */ /* 0x000fe20008400000 */
[-C--:B------:R-:W-:Y:S01]  /*6a20*/  LEA.HI.X.SX32 R249, R10, R0.reuse, 0x1, P4 ;  /* 0x000000000af97211 */ /* 0x080fe200020f0eff */
[----:B------:R-:W4:Y:S01]  /*6a30*/  LDC R55, c[0x0][0x3d8] ;  /* 0x0000f600ff377b82 */ /* 0x000f220000000800 */
[-C--:B------:R-:W-:Y:S01]  /*6a40*/  LEA.HI.X.SX32 R245, R12, R0.reuse, 0x1, P5 ;  /* 0x000000000cf57211 */ /* 0x080fe200028f0eff */
[----:B------:R-:W-:Y:S01]  /*6a50*/  FMUL R121, R121, UR12 ;  /* 0x0000000c79797c20 */ /* 0x000fe20008400000 */
[-C--:B0-----:R-:W-:Y:S01]  /*6a60*/  IADD3 R20, P3, PT, R8, R3.reuse, RZ ;  /* 0x0000000308147210 */ /* 0x081fe20007f7e0ff */
[----:B------:R-:W-:Y:S01]  /*6a70*/  FMUL R122, R122, UR12 ;  /* 0x0000000c7a7a7c20 */ /* 0x000fe20008400000 */
[----:B------:R-:W-:Y:S01]  /*6a80*/  FMUL R125, R125, UR12 ;  /* 0x0000000c7d7d7c20 */ /* 0x000fe20008400000 */
[----:B------:R-:W-:Y:S01]  /*6a90*/  FMUL R128, R128, UR12 ;  /* 0x0000000c80807c20 */ /* 0x000fe20008400000 */
[-C--:B------:R-:W-:Y:S01]  /*6aa0*/  LEA.HI.X.SX32 R21, R8, R0.reuse, 0x1, P3 ;  /* 0x0000000008157211 */ /* 0x080fe200018f0eff */
[----:B-1----:R-:W-:Y:S01]  /*6ab0*/  IMAD R8, R51, 0x2, R12 ;  /* 0x0000000233087824 */ /* 0x002fe200078e020c */
[C---:B------:R-:W-:Y:S01]  /*6ac0*/  IADD3 R76, P3, PT, R11.reuse, R3, RZ ;  /* 0x000000030b4c7210 */ /* 0x040fe20007f7e0ff */
[----:B------:R-:W0:Y:S02]  /*6ad0*/  LDC R56, c[0x0][0x3d8] ;  /* 0x0000f600ff387b82 */ /* 0x000e240000000800 */
[----:B---3--:R-:W-:Y:S01]  /*6ae0*/  IMAD R6, R52, 0x2, R8 ;  /* 0x0000000234067824 */ /* 0x008fe200078e0208 */
[----:B------:R-:W-:Y:S01]  /*6af0*/  LEA.HI.X.SX32 R77, R11, R0, 0x1, P3 ;  /* 0x000000000b4d7211 */ /* 0x000fe200018f0eff */
[----:B------:R-:W-:Y:S02]  /*6b00*/  STL.64 [R1+0x130], R20 ;  /* 0x0001301401007387 */ /* 0x000fe40000100a00 */
[----:B--2---:R-:W-:-:S02]  /*6b10*/  IMAD R11, R53, 0x2, R6 ;  /* 0x00000002350b7824 */ /* 0x004fc400078e0206 */
[----:B------:R1:W-:Y:S01]  /*6b20*/  STL.64 [R1+0x120], R18 ;  /* 0x0001201201007387 */ /* 0x0003e20000100a00 */
[----:B------:R-:W2:Y:S01]  /*6b30*/  LDC R57, c[0x0][0x3d8] ;  /* 0x0000f600ff397b82 */ /* 0x000ea20000000800 */
[----:B-----5:R-:W-:Y:S01]  /*6b40*/  IMAD R10, R54, 0x2, R11 ;  /* 0x00000002360a7824 */ /* 0x020fe200078e020b */
[CC--:B------:R-:W-:Y:S01]  /*6b50*/  IADD3 R250, P5, PT, R11.reuse, R3.reuse, RZ ;  /* 0x000000030bfa7210 */ /* 0x0c0fe20007fbe0ff */
[----:B------:R-:W-:Y:S03]  /*6b60*/  STL.64 [R1+0x128], R246 ;  /* 0x000128f601007387 */ /* 0x000fe60000100a00 */
[----:B------:R-:W-:Y:S01]  /*6b70*/  LEA.HI.X.SX32 R251, R11, R0, 0x1, P5 ;  /* 0x000000000bfb7211 */ /* 0x000fe200028f0eff */
[----:B------:R-:W-:Y:S01]  /*6b80*/  STL.64 [R1+0x468], R246 ;  /* 0x000468f601007387 */ /* 0x000fe20000100a00 */
[----:B------:R-:W3:Y:S03]  /*6b90*/  LDC R221, c[0x0][0x3d8] ;  /* 0x0000f600ffdd7b82 */ /* 0x000ee60000000800 */
[----:B------:R-:W-:Y:S01]  /*6ba0*/  STL.64 [R1+0x118], R76 ;  /* 0x0001184c01007387 */ /* 0x000fe20000100a00 */
[----:B-1----:R-:W-:-:S03]  /*6bb0*/  IADD3 R18, P3, PT, R8, R3, RZ ;  /* 0x0000000308127210 */ /* 0x002fc60007f7e0ff */
[----:B------:R-:W-:Y:S01]  /*6bc0*/  STL.64 [R1+0x110], R248 ;  /* 0x000110f801007387 */ /* 0x000fe20000100a00 */
[----:B------:R-:W-:Y:S01]  /*6bd0*/  LEA.HI.X.SX32 R19, R8, R0, 0x1, P3 ;  /* 0x0000000008137211 */ /* 0x000fe200018f0eff */
[----:B----4-:R-:W-:Y:S01]  /*6be0*/  IMAD R8, R55, 0x2, R10 ;  /* 0x0000000237087824 */ /* 0x010fe200078e020a */
[-C--:B------:R-:W-:Y:S01]  /*6bf0*/  IADD3 R242, P3, PT, R10, R3.reuse, RZ ;  /* 0x000000030af27210 */ /* 0x080fe20007f7e0ff */
[----:B------:R1:W-:Y:S01]  /*6c00*/  STL.64 [R1+0x470], R248 ;  /* 0x000470f801007387 */ /* 0x0003e20000100a00 */
[----:B------:R-:W4:Y:S03]  /*6c10*/  LDC R222, c[0x0][0x3d8] ;  /* 0x0000f600ffde7b82 */ /* 0x000f260000000800 */
[----:B------:R-:W-:Y:S04]  /*6c20*/  STL.64 [R1+0x108], R244 ;  /* 0x000108f401007387 */ /* 0x000fe80000100a00 */
[----:B------:R-:W-:Y:S01]  /*6c30*/  STL.64 [R1+0x478], R244 ;  /* 0x000478f401007387 */ /* 0x000fe20000100a00 */
[----:B------:R-:W5:Y:S01]  /*6c40*/  LDC R223, c[0x0][0x3d8] ;  /* 0x0000f600ffdf7b82 */ /* 0x000f620000000800 */
[----:B-1----:R-:W-:-:S02]  /*6c50*/  IADD3 R248, P4, PT, R6, R3, RZ ;  /* 0x0000000306f87210 */ /* 0x002fc40007f9e0ff */
[----:B------:R-:W-:Y:S02]  /*6c60*/  STL.64 [R1+0x100], R18 ;  /* 0x0001001201007387 */ /* 0x000fe40000100a00 */
[----:B------:R-:W-:Y:S01]  /*6c70*/  LEA.HI.X.SX32 R249, R6, R0, 0x1, P4 ;  /* 0x0000000006f97211 */ /* 0x000fe200020f0eff */
[----:B0-----:R-:W-:Y:S01]  /*6c80*/  IMAD R6, R56, 0x2, R8 ;  /* 0x0000000238067824 */ /* 0x001fe200078e0208 */
[----:B------:R-:W-:Y:S01]  /*6c90*/  IADD3 R12, P4, PT, R8, R3, RZ ;  /* 0x00000003080c7210 */ /* 0x000fe20007f9e0ff */
[----:B------:R-:W0:Y:S02]  /*6ca0*/  LDC R224, c[0x0][0x3d8] ;  /* 0x0000f600ffe07b82 */ /* 0x000e240000000800 */
[----:B------:R-:W-:Y:S04]  /*6cb0*/  STL.64 [R1+0xf8], R248 ;  /* 0x0000f8f801007387 */ /* 0x000fe80000100a00 */
[----:B------:R-:W-:Y:S02]  /*6cc0*/  STL.64 [R1+0xf0], R250 ;  /* 0x0000f0fa01007387 */ /* 0x000fe40000100a00 */
[----:B------:R-:W1:Y:S02]  /*6cd0*/  LDC R225, c[0x0][0x3d8] ;  /* 0x0000f600ffe17b82 */ /* 0x000e640000000800 */
[----:B------:R2:W-:Y:S04]  /*6ce0*/  STL.64 [R1+0x480], R250 ;  /* 0x000480fa01007387 */ /* 0x0005e80000100a00 */
[----:B------:R0:W-:Y:S02]  /*6cf0*/  STL [R1+0xe0], R12 ;  /* 0x0000e00c01007387 */ /* 0x0001e40000100800 */
[----:B------:R-:W0:Y:S02]  /*6d00*/  LDC R226, c[0x0][0x3d8] ;  /* 0x0000f600ffe27b82 */ /* 0x000e240000000800 */
[----:B--2---:R-:W2:Y:S01]  /*6d10*/  LDL.64 R250, [R1+0xe0] ;  /* 0x0000e00001fa7983 */ /* 0x004ea20000100a00 */
[----:B------:R-:W-:-:S05]  /*6d20*/  ISETP.GT.AND P5, PT, R135, 0x1, PT ;  /* 0x000000018700780c */ /* 0x000fca0003fa4270 */
[----:B------:R-:W0:Y:S01]  /*6d30*/  LDC R227, c[0x0][0x3d8] ;  /* 0x0000f600ffe37b82 */ /* 0x000e220000000800 */
[-C--:B------:R-:W-:Y:S02]  /*6d40*/  LEA.HI.X.SX32 R243, R10, R0.reuse, 0x1, P3 ;  /* 0x000000000af37211 */ /* 0x080fe400018f0eff */
[C---:B------:R-:W-:Y:S02]  /*6d50*/  IADD3 R244, P3, PT, R6.reuse, R3, RZ ;  /* 0x0000000306f47210 */ /* 0x040fe40007f7e0ff */
[----:B------:R-:W-:Y:S02]  /*6d60*/  FSEL R10, R161, -INF , P5 ;  /* 0xff800000a10a7808 */ /* 0x000fe40002800000 */
[C---:B------:R-:W-:Y:S01]  /*6d70*/  ISETP.GT.AND P5, PT, R135.reuse, 0x5, PT ;  /* 0x000000058700780c */ /* 0x040fe20003fa4270 */
[----:B------:R-:W0:Y:S01]  /*6d80*/  LDC R228, c[0x0][0x3d8] ;  /* 0x0000f600ffe47b82 */ /* 0x000e220000000800 */
[----:B------:R-:W-:Y:S02]  /*6d90*/  LEA.HI.X.SX32 R245, R6, R0, 0x1, P3 ;  /* 0x0000000006f57211 */ /* 0x000fe400018f0eff */
[----:B------:R-:W-:-:S02]  /*6da0*/  ISETP.GT.AND P3, PT, R135, 0x3, PT ;  /* 0x000000038700780c */ /* 0x000fc40003f64270 */
[----:B------:R-:W-:Y:S01]  /*6db0*/  FSEL R13, R157, -INF , P5 ;  /* 0xff8000009d0d7808 */ /* 0x000fe20002800000 */
[----:B------:R-:W-:Y:S01]  /*6dc0*/  IMAD R23, R57, 0x2, R6 ;  /* 0x0000000239177824 */ /* 0x000fe200078e0206 */
[----:B------:R-:W-:Y:S01]  /*6dd0*/  FSEL R11, R163, -INF , P2 ;  /* 0xff800000a30b7808 */ /* 0x000fe20001000000 */
[----:B------:R-:W0:Y:S01]  /*6de0*/  LDC R230, c[0x0][0x3d8] ;  /* 0x0000f600ffe67b82 */ /* 0x000e220000000800 */
[C---:B------:R-:W-:Y:S02]  /*6df0*/  ISETP.GT.AND P5, PT, R135.reuse, 0x9, PT ;  /* 0x000000098700780c */ /* 0x040fe40003fa4270 */
[----:B------:R-:W-:Y:S02]  /*6e00*/  ISETP.GT.AND P2, PT, R135, 0x4, PT ;  /* 0x000000048700780c */ /* 0x000fe40003f44270 */
[----:B------:R-:W-:Y:S02]  /*6e10*/  FSEL R6, R159, -INF , P3 ;  /* 0xff8000009f067808 */ /* 0x000fe40001800000 */
[----:B------:R-:W-:-:S02]  /*6e20*/  ISETP.GT.AND P3, PT, R135, 0x7, PT ;  /* 0x000000078700780c */ /* 0x000fc40003f64270 */
[----:B------:R-:W-:Y:S02]  /*6e30*/  FSEL R20, R153, -INF , P5 ;  /* 0xff80000099147808 */ /* 0x000fe40002800000 */
[----:B------:R-:W-:Y:S02]  /*6e40*/  ISETP.GT.AND P5, PT, R135, 0xd, PT ;  /* 0x0000000d8700780c */ /* 0x000fe40003fa4270 */
[----:B------:R-:W-:Y:S02]  /*6e50*/  FSEL R18, R155, -INF , P3 ;  /* 0xff8000009b127808 */ /* 0x000fe40001800000 */
[----:B------:R-:W-:Y:S02]  /*6e60*/  ISETP.GT.AND P3, PT, R135, 0xb, PT ;  /* 0x0000000b8700780c */ /* 0x000fe40003f64270 */
[----:B------:R-:W-:Y:S02]  /*6e70*/  FSEL R25, R149, -INF , P5 ;  /* 0xff80000095197808 */ /* 0x000fe40002800000 */
[----:B------:R-:W-:Y:S01]  /*6e80*/  ISETP.GT.AND P5, PT, R135, 0x11, PT ;  /* 0x000000118700780c */ /* 0x000fe20003fa4270 */
[----:B------:R-:W-:Y:S01]  /*6e90*/  IMAD.MOV.U32 R51, RZ, RZ, R29 ;  /* 0x000000ffff337224 */ /* 0x000fe200078e001d */
[----:B------:R-:W-:-:S02]  /*6ea0*/  FSEL R22, R151, -INF , P3 ;  /* 0xff80000097167808 */ /* 0x000fc40001800000 */
[----:B------:R-:W-:Y:S02]  /*6eb0*/  ISETP.GT.AND P3, PT, R135, 0xf, PT ;  /* 0x0000000f8700780c */ /* 0x000fe40003f64270 */
[----:B------:R-:W-:Y:S01]  /*6ec0*/  FSEL R29, R145, -INF , P5 ;  /* 0xff800000911d7808 */ /* 0x000fe20002800000 */
[----:B------:R-:W-:Y:S01]  /*6ed0*/  IMAD.MOV.U32 R43, RZ, RZ, R27 ;  /* 0x000000ffff2b7224 */ /* 0x000fe200078e001b */
[----:B------:R-:W-:Y:S01]  /*6ee0*/  ISETP.GT.AND P5, PT, R135, 0x15, PT ;  /* 0x000000158700780c */ /* 0x000fe20003fa4270 */
[----:B------:R-:W-:Y:S01]  /*6ef0*/  IMAD.MOV.U32 R42, RZ, RZ, R26 ;  /* 0x000000ffff2a7224 */ /* 0x000fe200078e001a */
[----:B------:R-:W-:Y:S01]  /*6f00*/  FSEL R27, R147, -INF , P3 ;  /* 0xff800000931b7808 */ /* 0x000fe20001800000 */
[----:B------:R-:W-:Y:S01]  /*6f10*/  IMAD.MOV.U32 R50, RZ, RZ, R28 ;  /* 0x000000ffff327224 */ /* 0x000fe200078e001c */
[----:B------:R-:W-:Y:S02]  /*6f20*/  ISETP.GT.AND P3, PT, R135, 0x13, PT ;  /* 0x000000138700780c */ /* 0x000fe40003f64270 */
[----:B------:R-:W-:Y:S01]  /*6f30*/  FSEL R33, R141, -INF , P5 ;  /* 0xff8000008d217808 */ /* 0x000fe20002800000 */
[----:B------:R-:W-:Y:S01]  /*6f40*/  IMAD.MOV.U32 R49, RZ, RZ, R31 ;  /* 0x000000ffff317224 */ /* 0x000fe200078e001f */
[----:B------:R-:W-:Y:S01]  /*6f50*/  ISETP.GT.AND P5, PT, R135, 0x19, PT ;  /* 0x000000198700780c */ /* 0x000fe20003fa4270 */
[----:B------:R-:W-:Y:S01]  /*6f60*/  IMAD.MOV.U32 R48, RZ, RZ, R30 ;  /* 0x000000ffff307224 */ /* 0x000fe200078e001e */
[----:B------:R-:W-:-:S02]  /*6f70*/  FSEL R31, R143, -INF , P3 ;  /* 0xff8000008f1f7808 */ /* 0x000fc40001800000 */
[----:B------:R-:W-:Y:S02]  /*6f80*/  ISETP.GT.AND P3, PT, R135, 0x17, PT ;  /* 0x000000178700780c */ /* 0x000fe40003f64270 */
[----:B------:R-:W-:Y:S02]  /*6f90*/  FSEL R37, R137, -INF , P5 ;  /* 0xff80000089257808 */ /* 0x000fe40002800000 */
[----:B------:R-:W-:Y:S02]  /*6fa0*/  ISETP.GT.AND P5, PT, R135, 0x1d, PT ;  /* 0x0000001d8700780c */ /* 0x000fe40003fa4270 */
[----:B------:R-:W-:Y:S02]  /*6fb0*/  FSEL R35, R139, -INF , P3 ;  /* 0xff8000008b237808 */ /* 0x000fe40001800000 */
[----:B------:R-:W-:Y:S02]  /*6fc0*/  ISETP.GT.AND P3, PT, R135, 0x1b, PT ;  /* 0x0000001b8700780c */ /* 0x000fe40003f64270 */
[----:B------:R-:W-:-:S02]  /*6fd0*/  FSEL R41, R16, -INF , P5 ;  /* 0xff80000010297808 */ /* 0x000fc40002800000 */
[C---:B------:R-:W-:Y:S02]  /*6fe0*/  ISETP.GT.AND P5, PT, R135.reuse, 0x21, PT ;  /* 0x000000218700780c */ /* 0x040fe40003fa4270 */
[----:B------:R-:W-:Y:S02]  /*6ff0*/  FSEL R39, R132, -INF , P3 ;  /* 0xff80000084277808 */ /* 0x000fe40001800000 */
[----:B------:R-:W-:Y:S02]  /*7000*/  ISETP.GT.AND P3, PT, R135, 0x1f, PT ;  /* 0x0000001f8700780c */ /* 0x000fe40003f64270 */
[----:B------:R-:W-:Y:S02]  /*7010*/  FSEL R45, R5, -INF , P5 ;  /* 0xff800000052d7808 */ /* 0x000fe40002800000 */
[----:B------:R-:W-:Y:S01]  /*7020*/  PLOP3.LUT P5, PT, PT, PT, UP2, 0x80, 0x8 ;  /* 0x000000000008781c */ /* 0x000fe20003faf028 */
[----:B------:R-:W-:Y:S02]  /*7030*/  IMAD.MOV.U32 R16, RZ, RZ, R42 ;  /* 0x000000ffff107224 */ /* 0x000fe400078e002a */
[----:B------:R-:W-:-:S02]  /*7040*/  IMAD.MOV.U32 R161, RZ, RZ, R49 ;  /* 0x000000ffffa17224 */ /* 0x000fc400078e0031 */
[----:B------:R-:W-:Y:S02]  /*7050*/  IMAD.MOV.U32 R5, RZ, RZ, R51 ;  /* 0x000000ffff057224 */ /* 0x000fe400078e0033 */
[----:B------:R-:W-:Y:S02]  /*7060*/  IMAD.MOV.U32 R155, RZ, RZ, R59 ;  /* 0x000000ffff9b7224 */ /* 0x000fe400078e003b */
[----:B------:R-:W-:Y:S02]  /*7070*/  IMAD.MOV.U32 R246, RZ, RZ, R60 ;  /* 0x000000fffff67224 */ /* 0x000fe400078e003c */
[----:B------:R-:W-:Y:S02]  /*7080*/  IMAD.MOV.U32 R247, RZ, RZ, R61 ;  /* 0x000000fffff77224 */ /* 0x000fe400078e003d */
[----:B------:R-:W-:Y:S02]  /*7090*/  IMAD.MOV.U32 R157, RZ, RZ, R63 ;  /* 0x000000ffff9d7224 */ /* 0x000fe400078e003f */
[----:B------:R-:W-:-:S02]  /*70a0*/  IMAD.MOV.U32 R159, RZ, RZ, R65 ;  /* 0x000000ffff9f7224 */ /* 0x000fc400078e0041 */
[----:B------:R-:W-:Y:S01]  /*70b0*/  IMAD.MOV.U32 R137, RZ, RZ, R127 ;  /* 0x000000ffff897224 */ /* 0x000fe200078e007f */
[----:B--2---:R-:W-:Y:S02]  /*70c0*/  LEA.HI.X.SX32 R251, R8, R0, 0x1, P4 ;  /* 0x0000000008fb7211 */ /* 0x004fe400020f0eff */
[C---:B------:R-:W-:Y:S01]  /*70d0*/  ISETP.GT.AND P4, PT, R135.reuse, 0x2, PT ;  /* 0x000000028700780c */ /* 0x040fe20003f84270 */
[----:B------:R-:W-:Y:S01]  /*70e0*/  IMAD.MOV.U32 R250, RZ, RZ, R12 ;  /* 0x000000fffffa7224 */ /* 0x000fe200078e000c */
[----:B0-----:R-:W-:Y:S02]  /*70f0*/  FSEL R12, R158, -INF , P2 ;  /* 0xff8000009e0c7808 */ /* 0x001fe40001000000 */
[----:B------:R-:W-:Y:S02]  /*7100*/  FSEL R8, R160, -INF , P4 ;  /* 0xff800000a0087808 */ /* 0x000fe40002000000 */
[C---:B------:R-:W-:Y:S02]  /*7110*/  ISETP.GT.AND P4, PT, R135.reuse, 0x6, PT ;  /* 0x000000068700780c */ /* 0x040fe40003f84270 */
[----:B------:R-:W-:-:S02]  /*7120*/  ISETP.GT.AND P2, PT, R135, 0x8, PT ;  /* 0x000000088700780c */ /* 0x000fc40003f44270 */
[----:B------:R-:W-:Y:S02]  /*7130*/  FSEL R14, R156, -INF , P4 ;  /* 0xff8000009c0e7808 */ /* 0x000fe40002000000 */
[C---:B------:R-:W-:Y:S02]  /*7140*/  ISETP.GT.AND P4, PT, R135.reuse, 0xa, PT ;  /* 0x0000000a8700780c */ /* 0x040fe40003f84270 */
[----:B------:R-:W-:Y:S02]  /*7150*/  FSEL R19, R154, -INF , P2 ;  /* 0xff8000009a137808 */ /* 0x000fe40001000000 */
[C---:B------:R-:W-:Y:S02]  /*7160*/  ISETP.GT.AND P2, PT, R135.reuse, 0xc, PT ;  /* 0x0000000c8700780c */ /* 0x040fe40003f44270 */
[----:B------:R-:W-:Y:S02]  /*7170*/  FSEL R21, R152, -INF , P4 ;  /* 0xff80000098157808 */ /* 0x000fe40002000000 */
        /* <DEDUP_REMOVED lines=16> */
[----:B------:R-:W-:Y:S02]  /*7280*/  ISETP.GT.AND P4, PT, R135, 0x1e, PT ;  /* 0x0000001e8700780c */ /* 0x000fe40003f84270 */
[----:B------:R-:W-:Y:S01]  /*7290*/  FSEL R40, R17, -INF , P2 ;  /* 0xff80000011287808 */ /* 0x000fe20001000000 */
[----:B------:R-:W-:Y:S01]  /*72a0*/  IMAD.MOV.U32 R17, RZ, RZ, R43 ;  /* 0x000000ffff117224 */ /* 0x000fe200078e002b */
[----:B------:R-:W-:-:S02]  /*72b0*/  FSEL R43, R9, -INF , P3 ;  /* 0xff800000092b7808 */ /* 0x000fc40001800000 */
[----:B------:R-:W-:Y:S02]  /*72c0*/  FSEL R42, R15, -INF , P4 ;  /* 0xff8000000f2a7808 */ /* 0x000fe40002000000 */
[----:B------:R-:W-:Y:S02]  /*72d0*/  ISETP.GT.AND P3, PT, R135, 0x23, PT ;  /* 0x000000238700780c */ /* 0x000fe40003f64270 */
[----:B------:R-:W-:Y:S02]  /*72e0*/  FSEL R15, R204, -INF , P5 ;  /* 0xff800000cc0f7808 */ /* 0x000fe40002800000 */
[----:B------:R-:W-:Y:S02]  /*72f0*/  FSEL R47, R2, -INF , P3 ;  /* 0xff800000022f7808 */ /* 0x000fe40001800000 */
[----:B------:R-:W-:-:S04]  /*7300*/  FMNMX3 R2, R15, R11, R10, !PT ;  /* 0x0000000b0f027276 */ /* 0x000fc8000780000a */
        /* <DEDUP_REMOVED lines=12> */
[----:B------:R-:W-:Y:S02]  /*73d0*/  FMNMX3 R2, R2, R38, R39, !PT ;  /* 0x0000002602027276 */ /* 0x000fe40007800027 */
[C---:B------:R-:W-:Y:S02]  /*73e0*/  ISETP.GT.AND P2, PT, R135.reuse, 0x20, PT ;  /* 0x000000208700780c */ /* 0x040fe40003f44270 */
[----:B------:R-:W-:Y:S02]  /*73f0*/  FMNMX3 R2, R2, R40, R41, !PT ;  /* 0x0000002802027276 */ /* 0x000fe40007800029 */
[----:B------:R-:W-:Y:S02]  /*7400*/  ISETP.GT.AND P4, PT, R135, 0x22, PT ;  /* 0x000000228700780c */ /* 0x000fe40003f84270 */
[----:B------:R-:W-:Y:S02]  /*7410*/  FSEL R44, R7, -INF , P2 ;  /* 0xff800000072c7808 */ /* 0x000fe40001000000 */
[----:B------:R-:W-:-:S02]  /*7420*/  FMNMX3 R2, R2, R42, R43, !PT ;  /* 0x0000002a02027276 */ /* 0x000fc4000780002b */
[C---:B------:R-:W-:Y:S02]  /*7430*/  ISETP.GT.AND P2, PT, R135.reuse, 0x24, PT ;  /* 0x000000248700780c */ /* 0x040fe40003f44270 */
[----:B------:R-:W-:Y:S02]  /*7440*/  FSEL R46, R4, -INF , P4 ;  /* 0xff800000042e7808 */ /* 0x000fe40002000000 */
[C---:B------:R-:W-:Y:S02]  /*7450*/  ISETP.GT.AND P4, PT, R135.reuse, 0x25, PT ;  /* 0x000000258700780c */ /* 0x040fe40003f84270 */
[----:B------:R-:W-:Y:S01]  /*7460*/  FMNMX3 R2, R2, R44, R45, !PT ;  /* 0x0000002c02027276 */ /* 0x000fe2000780002d */
[----:B------:R-:W-:Y:S01]  /*7470*/  IMAD.MOV.U32 R160, RZ, RZ, R48 ;  /* 0x000000ffffa07224 */ /* 0x000fe200078e0030 */
[----:B------:R-:W-:Y:S02]  /*7480*/  FSEL R48, R162, -INF , P2 ;  /* 0xff800000a2307808 */ /* 0x000fe40001000000 */
[----:B------:R-:W-:-:S02]  /*7490*/  ISETP.GT.AND P3, PT, R135, 0x26, PT ;  /* 0x000000268700780c */ /* 0x000fc40003f64270 */
[C---:B------:R-:W-:Y:S02]  /*74a0*/  ISETP.GT.AND P2, PT, R135.reuse, 0x27, PT ;  /* 0x000000278700780c */ /* 0x040fe40003f44270 */
[----:B------:R-:W-:Y:S02]  /*74b0*/  FSEL R49, R164, -INF , P4 ;  /* 0xff800000a4317808 */ /* 0x000fe40002000000 */
[----:B------:R-:W-:Y:S01]  /*74c0*/  FMNMX3 R2, R2, R46, R47, !PT ;  /* 0x0000002e02027276 */ /* 0x000fe2000780002f */
[----:B------:R-:W-:Y:S01]  /*74d0*/  IMAD.MOV.U32 R4, RZ, RZ, R50 ;  /* 0x000000ffff047224 */ /* 0x000fe200078e0032 */
[C---:B------:R-:W-:Y:S02]  /*74e0*/  ISETP.GT.AND P5, PT, R135.reuse, 0x28, PT ;  /* 0x000000288700780c */ /* 0x040fe40003fa4270 */
[----:B------:R-:W-:Y:S02]  /*74f0*/  ISETP.GT.AND P4, PT, R135, 0x29, PT ;  /* 0x000000298700780c */ /* 0x000fe40003f84270 */
[----:B------:R-:W-:-:S02]  /*7500*/  FSEL R50, R166, -INF , P3 ;  /* 0xff800000a6327808 */ /* 0x000fc40001800000 */
[----:B------:R-:W-:Y:S02]  /*7510*/  FSEL R51, R165, -INF , P2 ;  /* 0xff800000a5337808 */ /* 0x000fe40001000000 */
[----:B------:R-:W-:Y:S02]  /*7520*/  FMNMX3 R2, R2, R48, R49, !PT ;  /* 0x0000003002027276 */ /* 0x000fe40007800031 */
[C---:B------:R-:W-:Y:S02]  /*7530*/  ISETP.GT.AND P3, PT, R135.reuse, 0x2a, PT ;  /* 0x0000002a8700780c */ /* 0x040fe40003f64270 */
[----:B------:R-:W-:Y:S02]  /*7540*/  ISETP.GT.AND P2, PT, R135, 0x2b, PT ;  /* 0x0000002b8700780c */ /* 0x000fe40003f44270 */
[----:B------:R-:W-:Y:S02]  /*7550*/  FSEL R52, R167, -INF , P5 ;  /* 0xff800000a7347808 */ /* 0x000fe40002800000 */
[----:B------:R-:W-:-:S02]  /*7560*/  FSEL R53, R169, -INF , P4 ;  /* 0xff800000a9357808 */ /* 0x000fc40002000000 */
[----:B------:R-:W-:Y:S02]  /*7570*/  FMNMX3 R2, R2, R50, R51, !PT ;  /* 0x0000003202027276 */ /* 0x000fe40007800033 */
[C---:B------:R-:W-:Y:S02]  /*7580*/  ISETP.GT.AND P5, PT, R135.reuse, 0x2c, PT ;  /* 0x0000002c8700780c */ /* 0x040fe40003fa4270 */
[----:B------:R-:W-:Y:S02]  /*7590*/  ISETP.GT.AND P4, PT, R135, 0x2d, PT ;  /* 0x0000002d8700780c */ /* 0x000fe40003f84270 */
[----:B------:R-:W-:Y:S02]  /*75a0*/  FSEL R54, R168, -INF , P3 ;  /* 0xff800000a8367808 */ /* 0x000fe40001800000 */
[----:B------:R-:W-:Y:S02]  /*75b0*/  FSEL R55, R170, -INF , P2 ;  /* 0xff800000aa377808 */ /* 0x000fe40001000000 */
[----:B------:R-:W-:-:S02]  /*75c0*/  FMNMX3 R2, R2, R52, R53, !PT ;  /* 0x0000003402027276 */ /* 0x000fc40007800035 */
[C---:B------:R-:W-:Y:S02]  /*75d0*/  ISETP.GT.AND P3, PT, R135.reuse, 0x2e, PT ;  /* 0x0000002e8700780c */ /* 0x040fe40003f64270 */
[----:B------:R-:W-:Y:S02]  /*75e0*/  ISETP.GT.AND P2, PT, R135, 0x2f, PT ;  /* 0x0000002f8700780c */ /* 0x000fe40003f44270 */
[----:B------:R-:W-:Y:S02]  /*75f0*/  FSEL R56, R172, -INF , P5 ;  /* 0xff800000ac387808 */ /* 0x000fe40002800000 */
[----:B------:R-:W-:Y:S02]  /*7600*/  FSEL R57, R171, -INF , P4 ;  /* 0xff800000ab397808 */ /* 0x000fe40002000000 */
[----:B------:R-:W-:Y:S01]  /*7610*/  FMNMX3 R2, R2, R54, R55, !PT ;  /* 0x0000003602027276 */ /* 0x000fe20007800037 */
[----:B------:R-:W-:Y:S01]  /*7620*/  IMAD.MOV.U32 R154, RZ, RZ, R58 ;  /* 0x000000ffff9a7224 */ /* 0x000fe200078e003a */
[----:B------:R-:W-:-:S02]  /*7630*/  ISETP.GT.AND P5, PT, R135, 0x30, PT ;  /* 0x000000308700780c */ /* 0x000fc40003fa4270 */
[----:B------:R-:W-:Y:S02]  /*7640*/  ISETP.GT.AND P4, PT, R135, 0x31, PT ;  /* 0x000000318700780c */ /* 0x000fe40003f84270 */
[----:B------:R-:W-:Y:S02]  /*7650*/  FSEL R58, R173, -INF , P3 ;  /* 0xff800000ad3a7808 */ /* 0x000fe40001800000 */
[----:B------:R-:W-:Y:S02]  /*7660*/  FSEL R59, R175, -INF , P2 ;  /* 0xff800000af3b7808 */ /* 0x000fe40001000000 */
[----:B------:R-:W-:Y:S02]  /*7670*/  FMNMX3 R2, R2, R56, R57, !PT ;  /* 0x0000003802027276 */ /* 0x000fe40007800039 */
[C---:B------:R-:W-:Y:S02]  /*7680*/  ISETP.GT.AND P3, PT, R135.reuse, 0x32, PT ;  /* 0x000000328700780c */ /* 0x040fe40003f64270 */
[----:B------:R-:W-:-:S02]  /*7690*/  ISETP.GT.AND P2, PT, R135, 0x33, PT ;  /* 0x000000338700780c */ /* 0x000fc40003f44270 */
[----:B------:R-:W-:Y:S02]  /*76a0*/  FSEL R60, R174, -INF , P5 ;  /* 0xff800000ae3c7808 */ /* 0x000fe40002800000 */
[----:B------:R-:W-:Y:S02]  /*76b0*/  FSEL R61, R176, -INF , P4 ;  /* 0xff800000b03d7808 */ /* 0x000fe40002000000 */
[----:B------:R-:W-:Y:S01]  /*76c0*/  FMNMX3 R2, R2, R58, R59, !PT ;  /* 0x0000003a02027276 */ /* 0x000fe2000780003b */
[----:B------:R-:W-:Y:S01]  /*76d0*/  IMAD.MOV.U32 R156, RZ, RZ, R62 ;  /* 0x000000ffff9c7224 */ /* 0x000fe200078e003e */
[C---:B------:R-:W-:Y:S02]  /*76e0*/  ISETP.GT.AND P5, PT, R135.reuse, 0x34, PT ;  /* 0x000000348700780c */ /* 0x040fe40003fa4270 */
[----:B------:R-:W-:Y:S02]  /*76f0*/  ISETP.GT.AND P4, PT, R135, 0x35, PT ;  /* 0x000000358700780c */ /* 0x000fe40003f84270 */
[----:B------:R-:W-:-:S02]  /*7700*/  FSEL R62, R178, -INF , P3 ;  /* 0xff800000b23e7808 */ /* 0x000fc40001800000 */
[----:B------:R-:W-:Y:S02]  /*7710*/  FSEL R63, R177, -INF , P2 ;  /* 0xff800000b13f7808 */ /* 0x000fe40001000000 */
[----:B------:R-:W-:Y:S01]  /*7720*/  FMNMX3 R2, R2, R60, R61, !PT ;  /* 0x0000003c02027276 */ /* 0x000fe2000780003d */
[----:B------:R-:W-:Y:S01]  /*7730*/  IMAD.MOV.U32 R158, RZ, RZ, R64 ;  /* 0x000000ffff9e7224 */ /* 0x000fe200078e0040 */
[C---:B------:R-:W-:Y:S02]  /*7740*/  ISETP.GT.AND P3, PT, R135.reuse, 0x36, PT ;  /* 0x000000368700780c */ /* 0x040fe40003f64270 */
[----:B------:R-:W-:Y:S02]  /*7750*/  ISETP.GT.AND P2, PT, R135, 0x37, PT ;  /* 0x000000378700780c */ /* 0x000fe40003f44270 */
[----:B------:R-:W-:Y:S02]  /*7760*/  FSEL R64, R179, -INF , P5 ;  /* 0xff800000b3407808 */ /* 0x000fe40002800000 */
[----:B------:R-:W-:-:S02]  /*7770*/  FSEL R65, R181, -INF , P4 ;  /* 0xff800000b5417808 */ /* 0x000fc40002000000 */
[----:B------:R-:W-:Y:S01]  /*7780*/  FMNMX3 R2, R2, R62, R63, !PT ;  /* 0x0000003e02027276 */ /* 0x000fe2000780003f */
[----:B------:R-:W-:Y:S01]  /*7790*/  IMAD.MOV.U32 R178, RZ, RZ, R66 ;  /* 0x000000ffffb27224 */ /* 0x000fe200078e0042 */
[C---:B------:R-:W-:Y:S01]  /*77a0*/  ISETP.GT.AND P5, PT, R135.reuse, 0x38, PT ;  /* 0x000000388700780c */ /* 0x040fe20003fa4270 */
[----:B------:R-:W-:Y:S01]  /*77b0*/  IMAD.MOV.U32 R179, RZ, RZ, R67 ;  /* 0x000000ffffb37224 */ /* 0x000fe200078e0043 */
[----:B------:R-:W-:Y:S02]  /*77c0*/  ISETP.GT.AND P4, PT, R135, 0x39, PT ;  /* 0x000000398700780c */ /* 0x000fe40003f84270 */
[----:B------:R-:W-:Y:S02]  /*77d0*/  FSEL R66, R180, -INF , P3 ;  /* 0xff800000b4427808 */ /* 0x000fe40001800000 */
[----:B------:R-:W-:Y:S02]  /*77e0*/  FSEL R67, R182, -INF , P2 ;  /* 0xff800000b6437808 */ /* 0x000fe40001000000 */
[----:B------:R-:W-:Y:S01]  /*77f0*/  FMNMX3 R2, R2, R64, R65, !PT ;  /* 0x0000004002027276 */ /* 0x000fe20007800041 */
[----:B------:R-:W-:-:S02]  /*7800*/  IMAD.MOV.U32 R180, RZ, RZ, R154 ;  /* 0x000000ffffb47224 */ /* 0x000fc400078e009a */
[----:B------:R-:W-:Y:S01]  /*7810*/  IMAD.MOV.U32 R181, RZ, RZ, R155 ;  /* 0x000000ffffb57224 */ /* 0x000fe200078e009b */
[C---:B------:R-:W-:Y:S01]  /*7820*/  ISETP.GT.AND P3, PT, R135.reuse, 0x3a, PT ;  /* 0x0000003a8700780c */ /* 0x040fe20003f64270 */
[----:B------:R-:W-:Y:S01]  /*7830*/  IMAD.MOV.U32 R154, RZ, RZ, R68 ;  /* 0x000000ffff9a7224 */ /* 0x000fe200078e0044 */
[----:B------:R-:W-:Y:S01]  /*7840*/  ISETP.GT.AND P2, PT, R135, 0x3b, PT ;  /* 0x0000003b8700780c */ /* 0x000fe20003f44270 */
[----:B------:R-:W-:Y:S01]  /*7850*/  IMAD.MOV.U32 R155, RZ, RZ, R69 ;  /* 0x000000ffff9b7224 */ /* 0x000fe200078e0045 */
[----:B------:R-:W-:Y:S02]  /*7860*/  FSEL R68, R184, -INF , P5 ;  /* 0xff800000b8447808 */ /* 0x000fe40002800000 */
[----:B------:R-:W-:Y:S02]  /*7870*/  FSEL R69, R183, -INF , P4 ;  /* 0xff800000b7457808 */ /* 0x000fe40002000000 */
[----:B------:R-:W-:Y:S01]  /*7880*/  FMNMX3 R2, R2, R66, R67, !PT ;  /* 0x0000004202027276 */ /* 0x000fe20007800043 */
[----:B------:R-:W-:Y:S01]  /*7890*/  IMAD.MOV.U32 R182, RZ, RZ, R70 ;  /* 0x000000ffffb67224 */ /* 0x000fe200078e0046 */
[C---:B------:R-:W-:Y:S01]  /*78a0*/  ISETP.GT.AND P5, PT, R135.reuse, 0x3c, PT ;  /* 0x0000003c8700780c */ /* 0x040fe20003fa4270 */
[----:B------:R-:W-:Y:S01]  /*78b0*/  IMAD.MOV.U32 R183, RZ, RZ, R71 ;  /* 0x000000ffffb77224 */ /* 0x000fe200078e0047 */
[----:B------:R-:W-:-:S02]  /*78c0*/  ISETP.GT.AND P4, PT, R135, 0x3d, PT ;  /* 0x0000003d8700780c */ /* 0x000fc40003f84270 */
[----:B------:R-:W-:Y:S02]  /*78d0*/  FSEL R70, R185, -INF , P3 ;  /* 0xff800000b9467808 */ /* 0x000fe40001800000 */
[----:B------:R-:W-:Y:S02]  /*78e0*/  FSEL R71, R187, -INF , P2 ;  /* 0xff800000bb477808 */ /* 0x000fe40001000000 */
[----:B------:R-:W-:Y:S01]  /*78f0*/  FMNMX3 R2, R2, R68, R69, !PT ;  /* 0x0000004402027276 */ /* 0x000fe20007800045 */
[----:B------:R-:W-:Y:S02]  /*7900*/  IMAD.MOV.U32 R184, RZ, RZ, R156 ;  /* 0x000000ffffb87224 */ /* 0x000fe400078e009c */
[----:B------:R-:W-:Y:S01]  /*7910*/  IMAD.MOV.U32 R185, RZ, RZ, R157 ;  /* 0x000000ffffb97224 */ /* 0x000fe200078e009d */
[C---:B------:R-:W-:Y:S01]  /*7920*/  ISETP.GT.AND P3, PT, R135.reuse, 0x3e, PT ;  /* 0x0000003e8700780c */ /* 0x040fe20003f64270 */
[----:B------:R-:W-:Y:S01]  /*7930*/  IMAD.MOV.U32 R156, RZ, RZ, R72 ;  /* 0x000000ffff9c7224 */ /* 0x000fe200078e0048 */
[----:B------:R-:W-:Y:S01]  /*7940*/  ISETP.GT.AND P2, PT, R135, 0x3f, PT ;  /* 0x0000003f8700780c */ /* 0x000fe20003f44270 */
[----:B------:R-:W-:Y:S01]  /*7950*/  IMAD.MOV.U32 R157, RZ, RZ, R73 ;  /* 0x000000ffff9d7224 */ /* 0x000fe200078e0049 */
[----:B------:R-:W-:-:S02]  /*7960*/  FSEL R72, R186, -INF , P5 ;  /* 0xff800000ba487808 */ /* 0x000fc40002800000 */
        /* <DEDUP_REMOVED lines=11> */
[----:B------:R-:W-:Y:S01]  /*7a20*/  IMAD.MOV.U32 R188, RZ, RZ, R76 ;  /* 0x000000ffffbc7224 */ /* 0x000fe200078e004c */
[C---:B------:R-:W-:Y:S01]  /*7a30*/  ISETP.GT.AND P3, PT, R135.reuse, 0x42, PT ;  /* 0x000000428700780c */ /* 0x040fe20003f64270 */
[----:B------:R-:W-:Y:S01]  /*7a40*/  IMAD.MOV.U32 R189, RZ, RZ, R77 ;  /* 0x000000ffffbd7224 */ /* 0x000fe200078e004d */
        /* <DEDUP_REMOVED lines=13> */
[----:B------:R-:W-:Y:S02]  /*7b20*/  FMNMX3 R2, R2, R82, R85, !PT ;  /* 0x0000005202027276 */ /* 0x000fe40007800055 */
[----:B------:R-:W-:-:S02]  /*7b30*/  ISETP.GT.AND P5, PT, R135, 0x48, PT ;  /* 0x000000488700780c */ /* 0x000fc40003fa4270 */
[----:B------:R-:W-:Y:S02]  /*7b40*/  ISETP.GT.AND P4, PT, R135, 0x49, PT ;  /* 0x000000498700780c */ /* 0x000fe40003f84270 */
        /* <DEDUP_REMOVED lines=9> */
[----:B------:R-:W-:Y:S02]  /*7be0*/  FMNMX3 R2, R2, R94, R97, !PT ;  /* 0x0000005e02027276 */ /* 0x000fe40007800061 */
[C---:B------:R-:W-:Y:S02]  /*7bf0*/  ISETP.GT.AND P5, PT, R135.reuse, 0x4c, PT ;  /* 0x0000004c8700780c */ /* 0x040fe40003fa4270 */
[----:B------:R-:W-:Y:S02]  /*7c00*/  ISETP.GT.AND P4, PT, R135, 0x4d, PT ;  /* 0x0000004d8700780c */ /* 0x000fe40003f84270 */
        /* <DEDUP_REMOVED lines=27> */
[C---:B------:R-:W-:Y:S01]  /*7dc0*/  ISETP.GT.AND P3, PT, R135.reuse, 0x56, PT ;  /* 0x000000568700780c */ /* 0x040fe20003f64270 */
[----:B------:R-:W-:Y:S01]  /*7dd0*/  IMAD.MOV.U32 R139, RZ, RZ, R131 ;  /* 0x000000ffff8b7224 */ /* 0x000fe200078e0083 */
        /* <DEDUP_REMOVED lines=20> */
[C---:B------:R-:W-:Y:S02]  /*7f20*/  ISETP.GT.AND P2, PT, R135.reuse, 0x5f, PT ;  /* 0x0000005f8700780c */ /* 0x040fe40003f44270 */
        /* <DEDUP_REMOVED lines=56> */
[C---:B------:R-:W-:Y:S02]  /*82b0*/  ISETP.GT.AND P2, PT, R135.reuse, 0x73, PT ;  /* 0x000000738700780c */ /* 0x040fe40003f44270 */
        /* <DEDUP_REMOVED lines=21> */
[----:B------:R-:W-:Y:S01]  /*8410*/  ISETP.GT.AND P4, PT, R135, 0x79, PT ;  /* 0x000000798700780c */ /* 0x000fe20003f84270 */
[----:B------:R-:W-:Y:S01]  /*8420*/  IMAD.MOV.U32 R195, RZ, RZ, R181 ;  /* 0x000000ffffc37224 */ /* 0x000fe200078e00b5 */
[----:B------:R-:W-:Y:S01]  /*8430*/  FSEL R181, R214, -INF , P3 ;  /* 0xff800000d6b57808 */ /* 0x000fe20001800000 */
[----:B------:R-:W-:Y:S01]  /*8440*/  IMAD.MOV.U32 R207, RZ, RZ, R189 ;  /* 0x000000ffffcf7224 */ /* 0x000fe200078e00bd */
[----:B------:R-:W-:Y:S01]  /*8450*/  FSEL R182, R215, -INF , P2 ;  /* 0xff800000d7b67808 */ /* 0x000fe20001000000 */
[----:B------:R-:W-:Y:S01]  /*8460*/  IMAD.MOV.U32 R189, RZ, RZ, R5 ;  /* 0x000000ffffbd7224 */ /* 0x000fe200078e0005 */
[----:B------:R-:W-:Y:S01]  /*8470*/  FMNMX3 R2, R2, R178, R180, !PT ;  /* 0x000000b202027276 */ /* 0x000fe200078000b4 */
[----:B------:R-:W-:-:S02]  /*8480*/  IMAD.MOV.U32 R202, RZ, RZ, R186 ;  /* 0x000000ffffca7224 */ /* 0x000fc400078e00ba */
[----:B---3--:R-:W-:Y:S01]  /*8490*/  IMAD R5, R221, 0x2, R23 ;  /* 0x00000002dd057824 */ /* 0x008fe200078e0217 */
[C---:B------:R-:W-:Y:S01]  /*84a0*/  ISETP.GT.AND P3, PT, R135.reuse, 0x7a, PT ;  /* 0x0000007a8700780c */ /* 0x040fe20003f64270 */
[----:B------:R-:W-:Y:S01]  /*84b0*/  IMAD.MOV.U32 R200, RZ, RZ, R184 ;  /* 0x000000ffffc87224 */ /* 0x000fe200078e00b8 */
[----:B------:R-:W-:Y:S01]  /*84c0*/  ISETP.GT.AND P2, PT, R135, 0x7b, PT ;  /* 0x0000007b8700780c */ /* 0x000fe20003f44270 */
[----:B------:R-:W-:Y:S01]  /*84d0*/  IMAD.MOV.U32 R109, RZ, RZ, R183 ;  /* 0x000000ffff6d7224 */ /* 0x000fe200078e00b7 */
[----:B------:R-:W-:Y:S01]  /*84e0*/  FSEL R183, R125, -INF , P5 ;  /* 0xff8000007db77808 */ /* 0x000fe20002800000 */
[----:B------:R-:W-:Y:S01]  /*84f0*/  IMAD.MOV.U32 R186, RZ, RZ, R16 ;  /* 0x000000ffffba7224 */ /* 0x000fe200078e0010 */
[----:B------:R-:W-:Y:S02]  /*8500*/  FSEL R184, R216, -INF , P4 ;  /* 0xff800000d8b87808 */ /* 0x000fe40002000000 */
[----:B------:R-:W-:Y:S01]  /*8510*/  FMNMX3 R2, R2, R181, R182, !PT ;  /* 0x000000b502027276 */ /* 0x000fe200078000b6 */
[----:B------:R-:W-:-:S02]  /*8520*/  IMAD.MOV.U32 R206, RZ, RZ, R188 ;  /* 0x000000ffffce7224 */ /* 0x000fc400078e00bc */
[----:B----4-:R-:W-:Y:S01]  /*8530*/  IMAD R9, R222, 0x2, R5 ;  /* 0x00000002de097824 */ /* 0x010fe200078e0205 */
        /* <DEDUP_REMOVED lines=9> */
[----:B-----5:R-:W-:Y:S01]  /*85d0*/  IMAD R16, R223, 0x2, R9 ;  /* 0x00000002df107824 */ /* 0x020fe200078e0209 */
[----:B------:R-:W-:Y:S01]  /*85e0*/  ISETP.GT.AND P3, PT, R135, 0x7e, PT ;  /* 0x0000007e8700780c */ /* 0x000fe20003f64270 */
[----:B------:R-:W-:Y:S01]  /*85f0*/  IMAD.MOV.U32 R191, RZ, RZ, R179 ;  /* 0x000000ffffbf7224 */ /* 0x000fe200078e00b3 */
[----:B------:R-:W-:Y:S01]  /*8600*/  FMNMX3 R2, R2, R185, R186, !PT ;  /* 0x000000b902027276 */ /* 0x000fe200078000ba */
[----:B------:R-:W-:Y:S01]  /*8610*/  IMAD.MOV.U32 R222, RZ, RZ, R188 ;  /* 0x000000ffffde7224 */ /* 0x000fe200078e00bc */
[----:B------:R-:W-:Y:S01]  /*8620*/  FSEL R188, R220, -INF , P5 ;  /* 0xff800000dcbc7808 */ /* 0x000fe20002800000 */
[----:B------:R-:W-:Y:S01]  /*8630*/  IMAD.MOV.U32 R223, RZ, RZ, R189 ;  /* 0x000000ffffdf7224 */ /* 0x000fe200078e00bd */
[----:B------:R-:W-:Y:S01]  /*8640*/  FSEL R189, R219, -INF , P4 ;  /* 0xff800000dbbd7808 */ /* 0x000fe20002000000 */
[----:B------:R-:W-:Y:S01]  /*8650*/  IMAD.MOV.U32 R105, RZ, RZ, R191 ;  /* 0x000000ffff697224 */ /* 0x000fe200078e00bf */
[----:B------:R-:W-:Y:S02]  /*8660*/  FSEL R191, R218, -INF , P3 ;  /* 0xff800000dabf7808 */ /* 0x000fe40001800000 */
[----:B------:R-:W-:Y:S01]  /*8670*/  FMNMX3 R2, R2, R188, R189, !PT ;  /* 0x000000bc02027276 */ /* 0x000fe200078000bd */
[----:B------:R-:W-:-:S02]  /*8680*/  IMAD.MOV.U32 R203, RZ, RZ, R187 ;  /* 0x000000ffffcb7224 */ /* 0x000fc400078e00bb */
[----:B------:R-:W-:Y:S01]  /*8690*/  IMAD.MOV.U32 R187, RZ, RZ, R17 ;  /* 0x000000ffffbb7224 */ /* 0x000fe200078e0011 */
[----:B------:R-:W-:Y:S01]  /*86a0*/  FMNMX3 R2, R2, -INF , R191, !PT ;  /* 0xff80000002027876 */ /* 0x000fe200078000bf */
[----:B------:R-:W-:Y:S02]  /*86b0*/  IMAD R17, R224, 0x2, R16 ;  /* 0x00000002e0117824 */ /* 0x000fe400078e0210 */
[----:B------:R-:W-:Y:S01]  /*86c0*/  IMAD.MOV.U32 R102, RZ, RZ, R240 ;  /* 0x000000ffff667224 */ /* 0x000fe200078e00f0 */
[-C--:B------:R-:W-:Y:S01]  /*86d0*/  IADD3 R240, P3, PT, R5, R3.reuse, RZ ;  /* 0x0000000305f07210 */ /* 0x080fe20007f7e0ff */
[----:B------:R-:W-:Y:S01]  /*86e0*/  IMAD.MOV.U32 R224, RZ, RZ, R194 ;  /* 0x000000ffffe07224 */ /* 0x000fe200078e00c2 */
[----:B------:R-:W-:Y:S01]  /*86f0*/  IADD3 R194, P2, PT, R23, R3, RZ ;  /* 0x0000000317c27210 */ /* 0x000fe20007f5e0ff */
[----:B-1----:R-:W-:Y:S02]  /*8700*/  IMAD R4, R225, 0x2, R17 ;  /* 0x00000002e1047824 */ /* 0x002fe400078e0211 */
[----:B------:R-:W-:Y:S01]  /*8710*/  FADD R15, R15, -R2 ;  /* 0x800000020f0f7221 */ /* 0x000fe20000000000 */
[----:B------:R-:W-:Y:S01]  /*8720*/  IMAD.MOV.U32 R103, RZ, RZ, R241 ;  /* 0x000000ffff677224 */ /* 0x000fe200078e00f1 */
[-C--:B------:R-:W-:Y:S01]  /*8730*/  LEA.HI.X.SX32 R241, R5, R0.reuse, 0x1, P3 ;  /* 0x0000000005f17211 */ /* 0x080fe200018f0eff */
[----:B------:R-:W-:Y:S01]  /*8740*/  IMAD.MOV.U32 R225, RZ, RZ, R195 ;  /* 0x000000ffffe17224 */ /* 0x000fe200078e00c3 */
[----:B------:R-:W-:-:S02]  /*8750*/  LEA.HI.X.SX32 R195, R23, R0, 0x1, P2 ;  /* 0x0000000017c37211 */ /* 0x000fc400010f0eff */
[C---:B------:R-:W-:Y:S01]  /*8760*/  IADD3 R204, P3, PT, R16.reuse, R3, RZ ;  /* 0x0000000310cc7210 */ /* 0x040fe20007f7e0ff */
[----:B------:R-:W0:Y:S01]  /*8770*/  LDC R23, c[0x0][0x3d8] ;  /* 0x0000f600ff177b82 */ /* 0x000e220000000800 */
[----:B------:R-:W-:Y:S02]  /*8780*/  FMUL R15, R15, 1.4426950216293334961 ;  /* 0x3fb8aa3b0f0f7820 */ /* 0x000fe40000400000 */
[----:B------:R-:W-:Y:S01]  /*8790*/  LEA.HI.X.SX32 R205, R16, R0, 0x1, P3 ;  /* 0x0000000010cd7211 */ /* 0x000fe200018f0eff */
[----:B------:R-:W-:Y:S01]  /*87a0*/  STL.64 [R1+0xe8], R242 ;  /* 0x0000e8f201007387 */ /* 0x000fe20000100a00 */
[----:B------:R-:W-:-:S03]  /*87b0*/  IMAD.MOV.U32 R216, RZ, RZ, R244 ;  /* 0x000000ffffd87224 */ /* 0x000fc600078e00f4 */
[----:B------:R-:W1:Y:S01]  /*87c0*/  LDC R16, c[0x0][0x3d8] ;  /* 0x0000f600ff107b82 */ /* 0x000e620000000800 */
[----:B------:R-:W-:Y:S01]  /*87d0*/  STL [R1+0xe4], R251 ;  /* 0x0000e4fb01007387 */ /* 0x000fe20000100800 */
[----:B------:R2:W-:Y:S01]  /*87e0*/  MUFU.EX2 R151, R15 ;  /* 0x0000000f00977308 */ /* 0x0005e20000000800 */
[----:B------:R-:W-:Y:S02]  /*87f0*/  IMAD R7, R226, 0x2, R4 ;  /* 0x00000002e2077824 */ /* 0x000fe400078e0204 */
[----:B------:R3:W-:Y:S01]  /*8800*/  STL.64 [R1+0xd8], R244 ;  /* 0x0000d8f401007387 */ /* 0x0007e20000100a00 */
[----:B------:R-:W-:Y:S02]  /*8810*/  IMAD.MOV.U32 R217, RZ, RZ, R245 ;  /* 0x000000ffffd97224 */ /* 0x000fe400078e00f5 */
[----:B--2---:R-:W2:Y:S01]  /*8820*/  LDC R15, c[0x0][0x3d8] ;  /* 0x0000f600ff0f7b82 */ /* 0x004ea20000000800 */
[----:B------:R-:W-:Y:S01]  /*8830*/  IMAD.MOV.U32 R100, RZ, RZ, R238 ;  /* 0x000000ffff647224 */ /* 0x000fe200078e00ee */
[----:B---3--:R-:W-:Y:S01]  /*8840*/  IADD3 R244, P2, PT, R9, R3, RZ ;  /* 0x0000000309f47210 */ /* 0x008fe20007f5e0ff */
[----:B------:R-:W-:-:S03]  /*8850*/  IMAD R5, R227, 0x2, R7 ;  /* 0x00000002e3057824 */ /* 0x000fc600078e0207 */
[-C--:B------:R-:W-:Y:S02]  /*8860*/  LEA.HI.X.SX32 R245, R9, R0.reuse, 0x1, P2 ;  /* 0x0000000009f57211 */ /* 0x080fe400010f0eff */
[-C--:B------:R-:W-:Y:S01]  /*8870*/  IADD3 R238, P2, PT, R4, R3.reuse, RZ ;  /* 0x0000000304ee7210 */ /* 0x080fe20007f5e0ff */
[----:B------:R-:W-:Y:S01]  /*8880*/  IMAD.MOV.U32 R101, RZ, RZ, R239 ;  /* 0x000000ffff657224 */ /* 0x000fe200078e00ef */
[-C--:B------:R-:W-:Y:S01]  /*8890*/  IADD3 R212, P4, PT, R17, R3.reuse, RZ ;  /* 0x0000000311d47210 */ /* 0x080fe20007f9e0ff */
[----:B------:R-:W-:Y:S01]  /*88a0*/  IMAD R9, R228, 0x2, R5 ;  /* 0x00000002e4097824 */ /* 0x000fe200078e0205 */
[-C--:B------:R-:W-:Y:S01]  /*88b0*/  LEA.HI.X.SX32 R239, R4, R0.reuse, 0x1, P2 ;  /* 0x0000000004ef7211 */ /* 0x080fe200010f0eff */
[----:B------:R-:W-:Y:S01]  /*88c0*/  IMAD.MOV.U32 R220, RZ, RZ, R248 ;  /* 0x000000ffffdc7224 */ /* 0x000fe200078e00f8 */
[----:B------:R-:W-:Y:S01]  /*88d0*/  IADD3 R248, P2, PT, R7, R3, RZ ;  /* 0x0000000307f87210 */ /* 0x000fe20007f5e0ff */
[----:B------:R-:W-:Y:S01]  /*88e0*/  FADD R11, R11, -R2 ;  /* 0x800000020b0b7221 */ /* 0x000fe20000000000 */
[----:B------:R-:W-:Y:S01]  /*88f0*/  LEA.HI.X.SX32 R213, R17, R0, 0x1, P4 ;  /* 0x0000000011d57211 */ /* 0x000fe200020f0eff */
[----:B------:R-:W-:-:S02]  /*8900*/  IMAD R4, R230, 0x2, R9 ;  /* 0x00000002e6047824 */ /* 0x000fc400078e0209 */
[----:B------:R-:W-:Y:S01]  /*8910*/  FADD R10, R10, -R2 ;  /* 0x800000020a0a7221 */ /* 0x000fe20000000000 */
[----:B------:R-:W-:Y:S01]  /*8920*/  IMAD.MOV.U32 R221, RZ, RZ, R249 ;  /* 0x000000ffffdd7224 */ /* 0x000fe200078e00f9 */
[----:B------:R-:W3:Y:S01]  /*8930*/  LDC R17, c[0x0][0x3d8] ;  /* 0x0000f600ff117b82 */ /* 0x000ee20000000800 */
[----:B------:R-:W-:Y:S01]  /*8940*/  IMAD.MOV.U32 R80, RZ, RZ, R198 ;  /* 0x000000ffff507224 */ /* 0x000fe200078e00c6 */
[----:B------:R-:W-:Y:S01]  /*8950*/  LEA.HI.X.SX32 R249, R7, R0, 0x1, P2 ;  /* 0x0000000007f97211 */ /* 0x000fe200010f0eff */
[----:B------:R-:W-:Y:S01]  /*8960*/  FMUL R11, R11, 1.4426950216293334961 ;  /* 0x3fb8aa3b0b0b7820 */ /* 0x000fe20000400000 */
[-C--:B------:R-:W-:Y:S01]  /*8970*/  IADD3 R198, P2, PT, R5, R3.reuse, RZ ;  /* 0x0000000305c67210 */ /* 0x080fe20007f5e0ff */
[----:B0-----:R-:W-:Y:S01]  /*8980*/  IMAD R7, R23, 0x2, R4 ;  /* 0x0000000217077824 */ /* 0x001fe200078e0204 */
[----:B------:R-:W-:Y:S01]  /*8990*/  IADD3 R210, P3, PT, R9, R3, RZ ;  /* 0x0000000309d27210 */ /* 0x000fe20007f7e0ff */
[----:B------:R-:W-:Y:S01]  /*89a0*/  FMUL R10, R10, 1.4426950216293334961 ;  /* 0x3fb8aa3b0a0a7820 */ /* 0x000fe20000400000 */
[----:B------:R-:W0:Y:S01]  /*89b0*/  LDC R23, c[0x0][0x3d8] ;  /* 0x0000f600ff177b82 */ /* 0x000e220000000800 */
[----:B------:R-:W-:-:S02]  /*89c0*/  IMAD.MOV.U32 R81, RZ, RZ, R199 ;  /* 0x000000ffff517224 */ /* 0x000fc400078e00c7 */
[----:B------:R-:W-:Y:S01]  /*89d0*/  FADD R8, R8, -R2 ;  /* 0x8000000208087221 */ /* 0x000fe20000000000 */
[-C--:B------:R-:W-:Y:S01]  /*89e0*/  LEA.HI.X.SX32 R199, R5, R0.reuse, 0x1, P2 ;  /* 0x0000000005c77211 */ /* 0x080fe200010f0eff */
[----:B------:R-:W4:Y:S01]  /*89f0*/  MUFU.EX2 R149, R11 ;  /* 0x0000000b00957308 */ /* 0x000f220000000800 */
[----:B------:R-:W-:Y:S01]  /*8a00*/  LEA.HI.X.SX32 R211, R9, R0, 0x1, P3 ;  /* 0x0000000009d37211 */ /* 0x000fe200018f0eff */
[----:B-1----:R-:W-:Y:S01]  /*8a10*/  IMAD R5, R16, 0x2, R7 ;  /* 0x0000000210057824 */ /* 0x002fe200078e0207 */
[----:B------:R-:W1:Y:S05]  /*8a20*/  LDC R9, c[0x0][0x3d8] ;  /* 0x0000f600ff097b82 */ /* 0x000e6a0000000800 */
[----:B------:R5:W0:Y:S01]  /*8a30*/  MUFU.EX2 R11, R10 ;  /* 0x0000000a000b7308 */ /* 0x000a220000000800 */
[----:B------:R-:W-:-:S02]  /*8a40*/  IMAD.MOV.U32 R86, RZ, RZ, R236 ;  /* 0x000000ffff567224 */ /* 0x000fc400078e00ec */
[----:B------:R-:W4:Y:S01]  /*8a50*/  LDC R16, c[0x0][0x3d8] ;  /* 0x0000f600ff107b82 */ /* 0x000f220000000800 */
[----:B-----5:R-:W-:Y:S01]  /*8a60*/  FMUL R10, R8, 1.4426950216293334961 ;  /* 0x3fb8aa3b080a7820 */ /* 0x020fe20000400000 */
[----:B------:R-:W-:Y:S01]  /*8a70*/  FADD R8, R6, -R2 ;  /* 0x8000000206087221 */ /* 0x000fe20000000000 */
[----:B--2---:R-:W-:-:S05]  /*8a80*/  IMAD R6, R15, 0x2, R5 ;  /* 0x000000020f067824 */ /* 0x004fca00078e0205 */
[----:B------:R-:W2:Y:S01]  /*8a90*/  LDC R15, c[0x0][0x3d8] ;  /* 0x0000f600ff0f7b82 */ /* 0x000ea20000000800 */
[CC--:B------:R-:W-:Y:S01]  /*8aa0*/  IADD3 R236, P2, PT, R4.reuse, R3.reuse, RZ ;  /* 0x0000000304ec7210 */ /* 0x0c0fe20007f5e0ff */
[----:B------:R-:W-:Y:S02]  /*8ab0*/  IMAD.MOV.U32 R87, RZ, RZ, R237 ;  /* 0x000000ffff577224 */ /* 0x000fe400078e00ed */
[----:B------:R-:W-:Y:S01]  /*8ac0*/  IMAD.MOV.U32 R218, RZ, RZ, R246 ;  /* 0x000000ffffda7224 */ /* 0x000fe200078e00f6 */
[-C--:B------:R-:W-:Y:S02]  /*8ad0*/  LEA.HI.X.SX32 R237, R4, R0.reuse, 0x1, P2 ;  /* 0x0000000004ed7211 */ /* 0x080fe400010f0eff */
[-C--:B------:R-:W-:Y:S01]  /*8ae0*/  IADD3 R246, P2, PT, R7, R3.reuse, RZ ;  /* 0x0000000307f67210 */ /* 0x080fe20007f5e0ff */
[----:B---3--:R-:W-:Y:S02]  /*8af0*/  IMAD R4, R17, 0x2, R6 ;  /* 0x0000000211047824 */ /* 0x008fe400078e0206 */
[----:B------:R-:W-:Y:S01]  /*8b00*/  FMUL R8, R8, 1.4426950216293334961 ;  /* 0x3fb8aa3b08087820 */ /* 0x000fe20000400000 */
[----:B------:R-:W-:Y:S01]  /*8b10*/  IMAD.MOV.U32 R219, RZ, RZ, R247 ;  /* 0x000000ffffdb7224 */ /* 0x000fe200078e00f7 */
[-C--:B------:R-:W-:Y:S01]  /*8b20*/  LEA.HI.X.SX32 R247, R7, R0.reuse, 0x1, P2 ;  /* 0x0000000007f77211 */ /* 0x080fe200010f0eff */
[----:B------:R-:W-:Y:S01]  /*8b30*/  IMAD.MOV.U32 R92, RZ, RZ, R196 ;  /* 0x000000ffff5c7224 */ /* 0x000fe200078e00c4 */
[-C--:B------:R-:W-:Y:S01]  /*8b40*/  IADD3 R196, P2, PT, R5, R3.reuse, RZ ;  /* 0x0000000305c47210 */ /* 0x080fe20007f5e0ff */
[----:B0-----:R-:W-:Y:S01]  /*8b50*/  IMAD R7, R23, 0x2, R4 ;  /* 0x0000000217077824 */ /* 0x001fe200078e0204 */
[----:B------:R0:W-:Y:S01]  /*8b60*/  MUFU.EX2 R144, R8 ;  /* 0x0000000800907308 */ /* 0x0001e20000000800 */
[----:B------:R-:W-:Y:S01]  /*8b70*/  IMAD.MOV.U32 R93, RZ, RZ, R197 ;  /* 0x000000ffff5d7224 */ /* 0x000fe200078e00c5 */
[----:B------:R-:W-:Y:S01]  /*8b80*/  LEA.HI.X.SX32 R197, R5, R0, 0x1, P2 ;  /* 0x0000000005c57211 */ /* 0x000fe200010f0eff */
[----:B------:R-:W-:Y:S01]  /*8b90*/  IMAD.MOV.U32 R226, RZ, RZ, R234 ;  /* 0x000000ffffe27224 */ /* 0x000fe200078e00ea */
[----:B------:R-:W-:Y:S01]  /*8ba0*/  IADD3 R234, P3, PT, R4, R3, RZ ;  /* 0x0000000304ea7210 */ /* 0x000fe20007f7e0ff */
[----:B-1----:R-:W-:-:S02]  /*8bb0*/  IMAD R5, R9, 0x2, R7 ;  /* 0x0000000209057824 */ /* 0x002fc400078e0207 */
[--C-:B0-----:R-:W-:Y:S01]  /*8bc0*/  FADD R8, R13, -R2.reuse ;  /* 0x800000020d087221 */ /* 0x101fe20000000000 */
[----:B------:R-:W-:Y:S02]  /*8bd0*/  IMAD.MOV.U32 R227, RZ, RZ, R235 ;  /* 0x000000ffffe37224 */ /* 0x000fe400078e00eb */
[--C-:B------:R-:W-:Y:S01]  /*8be0*/  FADD R12, R12, -R2.reuse ;  /* 0x800000020c0c7221 */ /* 0x100fe20000000000 */
[----:B------:R-:W-:Y:S01]  /*8bf0*/  FADD R14, R14, -R2 ;  /* 0x800000020e0e7221 */ /* 0x000fe20000000000 */
[----:B------:R-:W-:Y:S01]  /*8c00*/  FMUL R8, R8, 1.4426950216293334961 ;  /* 0x3fb8aa3b08087820 */ /* 0x000fe20000400000 */
[----:B------:R-:W-:Y:S02]  /*8c10*/  IADD3 R208, P2, PT, R6, R3, RZ ;  /* 0x0000000306d07210 */ /* 0x000fe40007f5e0ff */
[----:B------:R-:W-:Y:S01]  /*8c20*/  LEA.HI.X.SX32 R235, R4, R0, 0x1, P3 ;  /* 0x0000000004eb7211 */ /* 0x000fe200018f0eff */
[----:B--2---:R-:W-:Y:S01]  /*8c30*/  IMAD R4, R15, 0x2, R5 ;  /* 0x000000020f047824 */ /* 0x004fe200078e0205 */
[----:B------:R0:W-:Y:S01]  /*8c40*/  MUFU.EX2 R9, R8 ;  /* 0x0000000800097308 */ /* 0x0001e20000000800 */
[----:B------:R-:W-:-:S02]  /*8c50*/  IMAD.MOV.U32 R118, RZ, RZ, R78 ;  /* 0x000000ffff767224 */ /* 0x000fc400078e004e */
[----:B------:R-:W-:Y:S01]  /*8c60*/  FMUL R12, R12, 1.4426950216293334961 ;  /* 0x3fb8aa3b0c0c7820 */ /* 0x000fe20000400000 */
[-C--:B------:R-:W-:Y:S01]  /*8c70*/  LEA.HI.X.SX32 R209, R6, R0.reuse, 0x1, P2 ;  /* 0x0000000006d17211 */ /* 0x080fe200010f0eff */
[----:B----4-:R-:W-:Y:S01]  /*8c80*/  IMAD R6, R16, 0x2, R4 ;  /* 0x0000000210067824 */ /* 0x010fe200078e0204 */
[CC--:B------:R-:W-:Y:S01]  /*8c90*/  IADD3 R78, P2, PT, R7.reuse, R3.reuse, RZ ;  /* 0x00000003074e7210 */ /* 0x0c0fe20007f5e0ff */
[----:B------:R-:W-:Y:S01]  /*8ca0*/  STL.64 [R1+0xd0], R194 ;  /* 0x0000d0c201007387 */ /* 0x000fe20000100a00 */
[----:B0-----:R-:W-:Y:S01]  /*8cb0*/  FMUL R8, R14, 1.4426950216293334961 ;  /* 0x3fb8aa3b0e087820 */ /* 0x001fe20000400000 */
[----:B------:R-:W-:Y:S02]  /*8cc0*/  IMAD.MOV.U32 R14, RZ, RZ, R218 ;  /* 0x000000ffff0e7224 */ /* 0x000fe400078e00da */
[----:B------:R-:W-:Y:S01]  /*8cd0*/  STL.64 [R1+0xc8], R240 ;  /* 0x0000c8f001007387 */ /* 0x000fe20000100a00 */
[----:B------:R-:W-:Y:S01]  /*8ce0*/  IMAD.MOV.U32 R218, RZ, RZ, R216 ;  /* 0x000000ffffda7224 */ /* 0x000fe200078e00d8 */
[----:B------:R0:W-:Y:S01]  /*8cf0*/  MUFU.EX2 R142, R12 ;  /* 0x0000000c008e7308 */ /* 0x0001e20000000800 */
[----:B------:R-:W-:Y:S01]  /*8d00*/  IMAD.MOV.U32 R216, RZ, RZ, R108 ;  /* 0x000000ffffd87224 */ /* 0x000fe200078e006c */
[----:B------:R-:W-:Y:S01]  /*8d10*/  STL.64 [R1+0xc0], R244 ;  /* 0x0000c0f401007387 */ /* 0x000fe20000100a00 */
[----:B------:R-:W-:Y:S01]  /*8d20*/  IMAD.MOV.U32 R119, RZ, RZ, R79 ;  /* 0x000000ffff777224 */ /* 0x000fe200078e004f */
[----:B------:R-:W-:Y:S01]  /*8d30*/  LOP3.LUT P6, RZ, R134, 0xff, RZ, 0xc0, !PT ;  /* 0x000000ff86ff7812 */ /* 0x000fe200078cc0ff */
[----:B------:R-:W-:Y:S01]  /*8d40*/  IMAD.MOV.U32 R16, RZ, RZ, R226 ;  /* 0x000000ffff107224 */ /* 0x000fe200078e00e2 */
[----:B------:R-:W-:Y:S01]  /*8d50*/  STL.64 [R1+0xb8], R204 ;  /* 0x0000b8cc01007387 */ /* 0x000fe20000100a00 */
[----:B------:R-:W-:Y:S01]  /*8d60*/  IMAD.MOV.U32 R108, RZ, RZ, R98 ;  /* 0x000000ffff6c7224 */ /* 0x000fe200078e0062 */
[----:B------:R-:W-:Y:S01]  /*8d70*/  LEA.HI.X.SX32 R79, R7, R0, 0x1, P2 ;  /* 0x00000000074f7211 */ /* 0x000fe200010f0eff */
[----:B0-----:R-:W-:Y:S01]  /*8d80*/  FADD R12, R18, -R2 ;  /* 0x80000002120c7221 */ /* 0x001fe20000000000 */
[----:B------:R-:W-:Y:S01]  /*8d90*/  IMAD.MOV.U32 R15, RZ, RZ, R219 ;  /* 0x000000ffff0f7224 */ /* 0x000fe200078e00db */
[----:B------:R-:W-:Y:S01]  /*8da0*/  STL.64 [R1+0xb0], R212 ;  /* 0x0000b0d401007387 */ /* 0x000fe20000100a00 */
[----:B------:R-:W-:Y:S01]  /*8db0*/  IMAD.MOV.U32 R226, RZ, RZ, R220 ;  /* 0x000000ffffe27224 */ /* 0x000fe200078e00dc */
[-C--:B------:R-:W-:Y:S01]  /*8dc0*/  IADD3 R220, P2, PT, R5, R3.reuse, RZ ;  /* 0x0000000305dc7210 */ /* 0x080fe20007f5e0ff */
[----:B------:R-:W-:Y:S01]  /*8dd0*/  IMAD.MOV.U32 R228, RZ, RZ, R206 ;  /* 0x000000ffffe47224 */ /* 0x000fe200078e00ce */
[-C--:B------:R-:W-:Y:S01]  /*8de0*/  IADD3 R206, P3, PT, R4, R3.reuse, RZ ;  /* 0x0000000304ce7210 */ /* 0x080fe20007f7e0ff */
[----:B------:R-:W-:Y:S01]  /*8df0*/  IMAD.MOV.U32 R98, RZ, RZ, R232 ;  /* 0x000000ffff627224 */ /* 0x000fe200078e00e8 */
[----:B------:R-:W-:Y:S01]  /*8e00*/  IADD3 R232, P4, PT, R6, R3, RZ ;  /* 0x0000000306e87210 */ /* 0x000fe20007f9e0ff */
[----:B------:R-:W-:Y:S01]  /*8e10*/  IMAD.MOV.U32 R219, RZ, RZ, R217 ;  /* 0x000000ffffdb7224 */ /* 0x000fe200078e00d9 */
[----:B------:R-:W-:Y:S01]  /*8e20*/  STL.64 [R1+0xa8], R238 ;  /* 0x0000a8ee01007387 */ /* 0x000fe20000100a00 */
[----:B------:R-:W-:-:S02]  /*8e30*/  IMAD.MOV.U32 R217, RZ, RZ, R109 ;  /* 0x000000ffffd97224 */ /* 0x000fc400078e006d */
[----:B------:R-:W-:Y:S01]  /*8e40*/  FADD R3, R19, -R2 ;  /* 0x8000000213037221 */ /* 0x000fe20000000000 */
[----:B------:R-:W-:Y:S01]  /*8e50*/  IMAD.MOV.U32 R17, RZ, RZ, R227 ;  /* 0x000000ffff117224 */ /* 0x000fe200078e00e3 */
[----:B------:R-:W-:Y:S01]  /*8e60*/  STL.64 [R1+0xa0], R248 ;  /* 0x0000a0f801007387 */ /* 0x000fe20000100a00 */
[----:B------:R-:W-:Y:S02]  /*8e70*/  IMAD.MOV.U32 R109, RZ, RZ, R99 ;  /* 0x000000ffff6d7224 */ /* 0x000fe400078e0063 */
[----:B------:R-:W-:Y:S01]  /*8e80*/  FMUL R12, R12, 1.4426950216293334961 ;  /* 0x3fb8aa3b0c0c7820 */ /* 0x000fe20000400000 */
[----:B------:R-:W-:Y:S01]  /*8e90*/  IMAD.MOV.U32 R227, RZ, RZ, R221 ;  /* 0x000000ffffe37224 */ /* 0x000fe200078e00dd */
[----:B------:R-:W-:Y:S01]  /*8ea0*/  STL.64 [R1+0x98], R198 ;  /* 0x000098c601007387 */ /* 0x000fe20000100a00 */
[----:B------:R-:W-:Y:S01]  /*8eb0*/  IMAD.MOV.U32 R229, RZ, RZ, R207 ;  /* 0x000000ffffe57224 */ /* 0x000fe200078e00cf */
[-C--:B------:R-:W-:Y:S01]  /*8ec0*/  LEA.HI.X.SX32 R221, R5, R0.reuse, 0x1, P2 ;  /* 0x0000000005dd7211 */ /* 0x080fe200010f0eff */
[----:B------:R-:W-:Y:S01]  /*8ed0*/  IMAD.MOV.U32 R99, RZ, RZ, R233 ;  /* 0x000000ffff637224 */ /* 0x000fe200078e00e9 */
[----:B------:R-:W-:Y:S01]  /*8ee0*/  STL.64 [R1+0x90], R210 ;  /* 0x000090d201007387 */ /* 0x000fe20000100a00 */
[-C--:B------:R-:W-:Y:S01]  /*8ef0*/  LEA.HI.X.SX32 R207, R4, R0.reuse, 0x1, P3 ;  /* 0x0000000004cf7211 */ /* 0x080fe200018f0eff */
[----:B------:R-:W-:Y:S01]  /*8f00*/  IMAD.MOV.U32 R13, RZ, RZ, R137 ;  /* 0x000000ffff0d7224 */ /* 0x000fe200078e0089 */
[----:B------:R-:W-:Y:S01]  /*8f10*/  LEA.HI.X.SX32 R233, R6, R0, 0x1, P4 ;  /* 0x0000000006e97211 */ /* 0x000fe200020f0eff */
[----:B------:R-:W-:Y:S01]  /*8f20*/  STL.64 [R1+0x88], R236 ;  /* 0x000088ec01007387 */ /* 0x000fe20000100a00 */
[----:B------:R-:W-:Y:S01]  /*8f30*/  FMUL R0, R3, 1.4426950216293334961 ;  /* 0x3fb8aa3b03007820 */ /* 0x000fe20000400000 */
[----:B------:R-:W-:-:S02]  /*8f40*/  IMAD.MOV.U32 R18, RZ, RZ, R138 ;  /* 0x000000ffff127224 */ /* 0x000fc400078e008a */
[----:B------:R-:W-:Y:S01]  /*8f50*/  FADD R3, R20, -R2 ;  /* 0x8000000214037221 */ /* 0x000fe20000000000 */
[----:B------:R-:W-:Y:S01]  /*8f60*/  STL.64 [R1+0x80], R246 ;  /* 0x000080f601007387 */ /* 0x000fe20000100a00 */
[----:B------:R0:W-:Y:S01]  /*8f70*/  MUFU.EX2 R138, R12 ;  /* 0x0000000c008a7308 */ /* 0x0001e20000000800 */
[----:B------:R-:W-:Y:S01]  /*8f80*/  PRMT R20, RZ, 0x7610, R20 ;  /* 0x00007610ff147816 */ /* 0x000fe20000000014 */
[----:B------:R-:W1:Y:S01]  /*8f90*/  @!P6 SYNCS.CCTL.IV [UR6+0x14000] ;  /* 0x01400000ff00e9b1 */ /* 0x000e620008000006 */
[----:B------:R-:W-:Y:S01]  /*8fa0*/  STL.64 [R1+0x78], R196 ;  /* 0x000078c401007387 */ /* 0x000fe20000100a00 */
[----:B------:R-:W-:-:S03]  /*8fb0*/  NOP ;  /* 0x0000000000007918 */ /* 0x000fc60000000000 */
[----:B------:R-:W-:Y:S01]  /*8fc0*/  STL.64 [R1+0x70], R208 ;  /* 0x000070d001007387 */ /* 0x000fe20000100a00 */
[----:B0-----:R-:W-:-:S03]  /*8fd0*/  IMAD.MOV.U32 R12, RZ, RZ, R136 ;  /* 0x000000ffff0c7224 */ /* 0x001fc600078e0088 */
[----:B------:R-:W-:Y:S04]  /*8fe0*/  STL.64 [R1+0x68], R234 ;  /* 0x000068ea01007387 */ /* 0x000fe80000100a00 */
[----:B------:R0:W-:Y:S04]  /*8ff0*/  STL.64 [R1+0x60], R78 ;  /* 0x0000604e01007387 */ /* 0x0001e80000100a00 */
[----:B------:R-:W-:Y:S04]  /*9000*/  STL.64 [R1+0x58], R220 ;  /* 0x000058dc01007387 */ /* 0x000fe80000100a00 */
[----:B------:R-:W-:Y:S04]  /*9010*/  STL.64 [R1+0x50], R206 ;  /* 0x000050ce01007387 */ /* 0x000fe80000100a00 */
[----:B------:R-:W-:Y:S04]  /*9020*/  STL.64 [R1+0x48], R232 ;  /* 0x000048e801007387 */ /* 0x000fe80000100a00 */
[----:B------:R-:W1:Y:S04]  /*9030*/  @P0 LDG.E.U8 R20, desc[UR18][R12.64] ;  /* 0x000000120c140981 */ /* 0x000e68000c1e1100 */
[----:B------:R-:W2:Y:S01]  /*9040*/  LDL.64 R12, [R1+0x1a0] ;  /* 0x0001a000010c7983 */ /* 0x000ea20000100a00 */
[----:B------:R-:W3:Y:S08]  /*9050*/  MUFU.EX2 R10, R10 ;  /* 0x0000000a000a7308 */ /* 0x000ef00000000800 */
[----:B------:R4:W-:Y:S02]  /*9060*/  MUFU.EX2 R136, R0 ;  /* 0x0000000000887308 */ /* 0x0009e40000000800 */
[----:B----4-:R-:W-:-:S06]  /*9070*/  FADD R0, R151, R149 ;  /* 0x0000009597007221 */ /* 0x010fcc0000000000 */
[----:B------:R-:W4:Y:S01]  /*9080*/  MUFU.EX2 R8, R8 ;  /* 0x0000000800087308 */ /* 0x000f220000000800 */
[----:B------:R-:W-:-:S04]  /*9090*/  FADD R0, R11, R0 ;  /* 0x000000000b007221 */ /* 0x000fc80000000000 */
[----:B---3--:R-:W-:Y:S01]  /*90a0*/  FADD R4, R10, R0 ;  /* 0x000000000a047221 */ /* 0x008fe20000000000 */
[----:B------:R-:W-:Y:S01]  /*90b0*/  FADD R5, R21, -R2 ;  /* 0x8000000215057221 */ /* 0x000fe20000000000 */
[----:B------:R-:W-:Y:S02]  /*90c0*/  FMUL R3, R3, 1.4426950216293334961 ;  /* 0x3fb8aa3b03037820 */ /* 0x000fe40000400000 */
[----:B------:R-:W-:Y:S01]  /*90d0*/  FADD R4, R144, R4 ;  /* 0x0000000490047221 */ /* 0x000fe20000000000 */
[----:B------:R-:W-:Y:S01]  /*90e0*/  FMUL R0, R5, 1.4426950216293334961 ;  /* 0x3fb8aa3b05007820 */ /* 0x000fe20000400000 */
[----:B------:R-:W-:Y:S02]  /*90f0*/  FADD R5, R22, -R2 ;  /* 0x8000000216057221 */ /* 0x000fe40000000000 */
[----:B------:R-:W-:Y:S01]  /*9100*/  FADD R4, R142, R4 ;  /* 0x000000048e047221 */ /* 0x000fe20000000000 */
[----:B------:R-:W3:Y:S01]  /*9110*/  MUFU.EX2 R3, R3 ;  /* 0x0000000300037308 */ /* 0x000ee20000000800 */
[----:B------:R-:W-:-:S02]  /*9120*/  FMUL R6, R5, 1.4426950216293334961 ;  /* 0x3fb8aa3b05067820 */ /* 0x000fc40000400000 */
[----:B------:R-:W-:Y:S01]  /*9130*/  FADD R4, R9, R4 ;  /* 0x0000000409047221 */ /* 0x000fe20000000000 */
[----:B------:R-:W-:-:S04]  /*9140*/  FADD R5, R24, -R2 ;  /* 0x8000000218057221 */ /* 0x000fc80000000000 */
[----:B------:R-:W5:Y:S01]  /*9150*/  MUFU.EX2 R0, R0 ;  /* 0x0000000000007308 */ /* 0x000f620000000800 */
[----:B----4-:R-:W-:-:S04]  /*9160*/  FADD R4, R8, R4 ;  /* 0x0000000408047221 */ /* 0x010fc80000000000 */
[----:B------:R-:W-:-:S03]  /*9170*/  FADD R4, R138, R4 ;  /* 0x000000048a047221 */ /* 0x000fc60000000000 */
[----:B------:R4:W0:Y:S02]  /*9180*/  MUFU.EX2 R128, R6 ;  /* 0x0000000600807308 */ /* 0x0008240000000800 */
[----:B----4-:R-:W-:Y:S01]  /*9190*/  FMUL R6, R5, 1.4426950216293334961 ;  /* 0x3fb8aa3b05067820 */ /* 0x010fe20000400000 */
[----:B------:R-:W-:-:S05]  /*91a0*/  FADD R5, R25, -R2 ;  /* 0x8000000219057221 */ /* 0x000fca0000000000 */
[----:B------:R4:W0:Y:S01]  /*91b0*/  MUFU.EX2 R125, R6 ;  /* 0x00000006007d7308 */ /* 0x0008220000000800 */
[----:B------:R-:W-:Y:S01]  /*91c0*/  FMUL R7, R5, 1.4426950216293334961 ;  /* 0x3fb8aa3b05077820 */ /* 0x000fe20000400000 */
[----:B------:R-:W-:Y:S01]  /*91d0*/  FADD R5, R136, R4 ;  /* 0x0000000488057221 */ /* 0x000fe20000000000 */
[----:B------:R-:W-:-:S03]  /*91e0*/  IMAD.MOV.U32 R104, RZ, RZ, R190 ;  /* 0x000000ffff687224 */ /* 0x000fc600078e00be */
[----:B---3--:R-:W-:Y:S01]  /*91f0*/  FADD R5, R3, R5 ;  /* 0x0000000503057221 */ /* 0x008fe20000000000 */
[----:B----4-:R-:W-:Y:S01]  /*9200*/  FADD R6, R26, -R2 ;  /* 0x800000021a067221 */ /* 0x010fe20000000000 */
[----:B------:R-:W3:Y:S01]  /*9210*/  MUFU.EX2 R4, R7 ;  /* 0x0000000700047308 */ /* 0x000ee20000000800 */
[----:B-----5:R-:W-:Y:S02]  /*9220*/  F2FP.SATFINITE.E4M3.F32.PACK_AB_MERGE_C R190, R0, R3, RZ ;  /* 0x0000000300be723e */ /* 0x020fe400048070ff */
[----:B------:R-:W-:Y:S01]  /*9230*/  FMUL R6, R6, 1.4426950216293334961 ;  /* 0x3fb8aa3b06067820 */ /* 0x000fe20000400000 */
[----:B------:R-:W-:-:S04]  /*9240*/  FADD R3, R0, R5 ;  /* 0x0000000500037221 */ /* 0x000fc80000000000 */
[----:B------:R-:W4:Y:S01]  /*9250*/  MUFU.EX2 R0, R6 ;  /* 0x0000000600007308 */ /* 0x000f220000000800 */
[----:B0-----:R-:W-:-:S04]  /*9260*/  FADD R3, R128, R3 ;  /* 0x0000000380037221 */ /* 0x001fc80000000000 */
[----:B------:R-:W-:Y:S01]  /*9270*/  FADD R3, R125, R3 ;  /* 0x000000037d037221 */ /* 0x000fe20000000000 */
[----:B------:R-:W-:-:S03]  /*9280*/  IMAD.MOV.U32 R215, RZ, RZ, R187 ;  /* 0x000000ffffd77224 */ /* 0x000fc600078e00bb */
[----:B---3--:R-:W-:Y:S01]  /*9290*/  FADD R3, R4, R3 ;  /* 0x0000000304037221 */ /* 0x008fe20000000000 */
[----:B------:R-:W-:Y:S02]  /*92a0*/  PRMT R21, RZ, 0x7610, R21 ;  /* 0x00007610ff157816 */ /* 0x000fe40000000015 */
[C---:B----4-:R-:W-:Y:S01]  /*92b0*/  F2FP.SATFINITE.E4M3.F32.PACK_AB_MERGE_C R187, R0.reuse, R4, RZ ;  /* 0x0000000400bb723e */ /* 0x050fe200048070ff */
[----:B------:R-:W-:Y:S01]  /*92c0*/  FADD R6, R0, R3 ;  /* 0x0000000300067221 */ /* 0x000fe20000000000 */
[----:B------:R-:W-:Y:S01]  /*92d0*/  FADD R0, R27, -R2 ;  /* 0x800000021b007221 */ /* 0x000fe20000000000 */
[----:B------:R-:W-:-:S03]  /*92e0*/  IMAD.MOV.U32 R19, RZ, RZ, R139 ;  /* 0x000000ffff137224 */ /* 0x000fc600078e008b */
[----:B------:R-:W-:Y:S01]  /*92f0*/  FMUL R3, R0, 1.4426950216293334961 ;  /* 0x3fb8aa3b00037820 */ /* 0x000fe20000400000 */
[--C-:B------:R-:W-:Y:S01]  /*9300*/  FADD R0, R28, -R2.reuse ;  /* 0x800000021c007221 */ /* 0x100fe20000000000 */
[----:B------:R0:W3:Y:S02]  /*9310*/  @P0 LDG.E.U8 R21, desc[UR18][R18.64] ;  /* 0x0000001212150981 */ /* 0x0000e4000c1e1100 */
[----:B------:R4:W5:Y:S01]  /*9320*/  MUFU.EX2 R121, R3 ;  /* 0x0000000300797308 */ /* 0x0009620000000800 */
[--C-:B------:R-:W-:Y:S01]  /*9330*/  FADD R4, R31, -R2.reuse ;  /* 0x800000021f047221 */ /* 0x100fe20000000000 */
[----:B----4-:R-:W-:Y:S01]  /*9340*/  FMUL R3, R0, 1.4426950216293334961 ;  /* 0x3fb8aa3b00037820 */ /* 0x010fe20000400000 */
[----:B------:R-:W-:Y:S01]  /*9350*/  FADD R0, R29, -R2 ;  /* 0x800000021d007221 */ /* 0x000fe20000000000 */
[----:B0-----:R-:W-:-:S04]  /*9360*/  IMAD.MOV.U32 R19, RZ, RZ, R119 ;  /* 0x000000ffff137224 */ /* 0x001fc800078e0077 */
[----:B------:R0:W4:Y:S01]  /*9370*/  MUFU.EX2 R119, R3 ;  /* 0x0000000300777308 */ /* 0x0001220000000800 */
[----:B------:R-:W-:Y:S01]  /*9380*/  FMUL R5, R4, 1.4426950216293334961 ;  /* 0x3fb8aa3b04057820 */ /* 0x000fe20000400000 */
[----:B0-----:R-:W-:Y:S01]  /*9390*/  FMUL R3, R0, 1.4426950216293334961 ;  /* 0x3fb8aa3b00037820 */ /* 0x001fe20000400000 */
[--C-:B------:R-:W-:Y:S01]  /*93a0*/  FADD R0, R30, -R2.reuse ;  /* 0x800000021e007221 */ /* 0x100fe20000000000 */
[----:B------:R-:W-:-:S03]  /*93b0*/  FADD R4, R32, -R2 ;  /* 0x8000000220047221 */ /* 0x000fc60000000000 */
[----:B------:R-:W-:Y:S01]  /*93c0*/  FMUL R0, R0, 1.4426950216293334961 ;  /* 0x3fb8aa3b00007820 */ /* 0x000fe20000400000 */
[----:B------:R-:W0:Y:S01]  /*93d0*/  MUFU.EX2 R3, R3 ;  /* 0x0000000300037308 */ /* 0x000e220000000800 */
[----:B------:R-:W-:-:S07]  /*93e0*/  FMUL R4, R4, 1.4426950216293334961 ;  /* 0x3fb8aa3b04047820 */ /* 0x000fce0000400000 */
[----:B------:R-:W0:Y:S08]  /*93f0*/  MUFU.EX2 R0, R0 ;  /* 0x0000000000007308 */ /* 0x000e300000000800 */
[----:B------:R0:W4:Y:S08]  /*9400*/  MUFU.EX2 R114, R5 ;  /* 0x0000000500727308 */ /* 0x0001300000000800 */
[----:B------:R5:W4:Y:S01]  /*9410*/  MUFU.EX2 R113, R4 ;  /* 0x0000000400717308 */ /* 0x000b220000000800 */
[----:B0-----:R-:W-:-:S04]  /*9420*/  FADD R5, R33, -R2 ;  /* 0x8000000221057221 */ /* 0x001fc80000000000 */
[----:B------:R-:W-:Y:S01]  /*9430*/  FMUL R7, R5, 1.4426950216293334961 ;  /* 0x3fb8aa3b05077820 */ /* 0x000fe20000400000 */
[----:B-----5:R-:W-:Y:S01]  /*9440*/  FADD R4, R121, R6 ;  /* 0x0000000679047221 */ /* 0x020fe20000000000 */
[----:B------:R-:W-:-:S03]  /*9450*/  FADD R6, R34, -R2 ;  /* 0x8000000222067221 */ /* 0x000fc60000000000 */
[----:B----4-:R-:W-:Y:S01]  /*9460*/  FADD R5, R119, R4 ;  /* 0x0000000477057221 */ /* 0x010fe20000000000 */
[----:B------:R-:W-:Y:S01]  /*9470*/  FMUL R6, R6, 1.4426950216293334961 ;  /* 0x3fb8aa3b06067820 */ /* 0x000fe20000400000 */
[----:B------:R-:W0:Y:S02]  /*9480*/  MUFU.EX2 R4, R7 ;  /* 0x0000000700047308 */ /* 0x000e240000000800 */
[----:B------:R-:W-:Y:S01]  /*9490*/  FADD R5, R3, R5 ;  /* 0x0000000503057221 */ /* 0x000fe20000000000 */
[----:B------:R-:W-:-:S03]  /*94a0*/  F2FP.SATFINITE.E4M3.F32.PACK_AB_MERGE_C R179, R0, R3, RZ ;  /* 0x0000000300b3723e */ /* 0x000fc600048070ff */
[----:B------:R-:W-:Y:S02]  /*94b0*/  FADD R3, R0, R5 ;  /* 0x0000000500037221 */ /* 0x000fe40000000000 */
[----:B------:R-:W4:Y:S02]  /*94c0*/  MUFU.EX2 R0, R6 ;  /* 0x0000000600007308 */ /* 0x000f240000000800 */
[----:B------:R-:W-:-:S04]  /*94d0*/  FADD R3, R114, R3 ;  /* 0x0000000372037221 */ /* 0x000fc80000000000 */
[----:B------:R-:W-:-:S04]  /*94e0*/  FADD R3, R113, R3 ;  /* 0x0000000371037221 */ /* 0x000fc80000000000 */
[----:B0-----:R-:W-:Y:S01]  /*94f0*/  FADD R3, R4, R3 ;  /* 0x0000000304037221 */ /* 0x001fe20000000000 */
[----:B------:R-:W-:Y:S02]  /*9500*/  PRMT R26, RZ, 0x7610, R26 ;  /* 0x00007610ff1a7816 */ /* 0x000fe4000000001a */
[C---:B----4-:R-:W-:Y:S01]  /*9510*/  F2FP.SATFINITE.E4M3.F32.PACK_AB_MERGE_C R174, R0.reuse, R4, RZ ;  /* 0x0000000400ae723e */ /* 0x050fe200048070ff */
[----:B------:R-:W-:Y:S01]  /*9520*/  FADD R6, R0, R3 ;  /* 0x0000000300067221 */ /* 0x000fe20000000000 */
[--C-:B------:R-:W-:Y:S02]  /*9530*/  FADD R0, R35, -R2.reuse ;  /* 0x8000000223007221 */ /* 0x100fe40000000000 */
[----:B------:R0:W4:Y:S02]  /*9540*/  @P0 LDG.E.U8 R26, desc[UR18][R16.64] ;  /* 0x00000012101a0981 */ /* 0x000124000c1e1100 */
[----:B------:R-:W-:Y:S01]  /*9550*/  FMUL R3, R0, 1.4426950216293334961 ;  /* 0x3fb8aa3b00037820 */ /* 0x000fe20000400000 */
[----:B------:R-:W-:Y:S01]  /*9560*/  FADD R0, R36, -R2 ;  /* 0x8000000224007221 */ /* 0x000fe20000000000 */
[----:B0-----:R-:W-:-:S02]  /*9570*/  IMAD.MOV.U32 R17, RZ, RZ, R109 ;  /* 0x000000ffff117224 */ /* 0x001fc400078e006d */
[----:B------:R0:W5:Y:S01]  /*9580*/  MUFU.EX2 R109, R3 ;  /* 0x00000003006d7308 */ /* 0x0001620000000800 */
[----:B------:R-:W-:Y:S02]  /*9590*/  IMAD.MOV.U32 R16, RZ, RZ, R108 ;  /* 0x000000ffff107224 */ /* 0x000fe400078e006c */
[----:B0-----:R-:W-:Y:S01]  /*95a0*/  FMUL R3, R0, 1.4426950216293334961 ;  /* 0x3fb8aa3b00037820 */ /* 0x001fe20000400000 */
[----:B------:R-:W-:-:S04]  /*95b0*/  FADD R0, R37, -R2 ;  /* 0x8000000225007221 */ /* 0x000fc80000000000 */
[----:B------:R0:W1:Y:S01]  /*95c0*/  MUFU.EX2 R108, R3 ;  /* 0x00000003006c7308 */ /* 0x0000620000000800 */
[----:B------:R-:W-:Y:S01]  /*95d0*/  FADD R4, R39, -R2 ;  /* 0x8000000227047221 */ /* 0x000fe20000000000 */
[----:B------:R-:W-:Y:S01]  /*95e0*/  PRMT R24, RZ, 0x7610, R24 ;  /* 0x00007610ff187816 */ /* 0x000fe20000000018 */
[----:B------:R-:W-:Y:S02]  /*95f0*/  IMAD.MOV.U32 R230, RZ, RZ, R106 ;  /* 0x000000ffffe67224 */ /* 0x000fe400078e006a */
[----:B0-----:R-:W-:Y:S01]  /*9600*/  FMUL R3, R0, 1.4426950216293334961 ;  /* 0x3fb8aa3b00037820 */ /* 0x001fe20000400000 */
[----:B------:R-:W-:Y:S01]  /*9610*/  FADD R0, R38, -R2 ;  /* 0x8000000226007221 */ /* 0x000fe20000000000 */
[----:B------:R-:W-:Y:S02]  /*9620*/  IMAD.MOV.U32 R18, RZ, RZ, R118 ;  /* 0x000000ffff127224 */ /* 0x000fe400078e0076 */
[----:B------:R-:W-:Y:S01]  /*9630*/  FMUL R5, R4, 1.4426950216293334961 ;  /* 0x3fb8aa3b04057820 */ /* 0x000fe20000400000 */
[----:B------:R-:W-:Y:S01]  /*9640*/  FMUL R0, R0, 1.4426950216293334961 ;  /* 0x3fb8aa3b00007820 */ /* 0x000fe20000400000 */
[----:B------:R-:W-:Y:S01]  /*9650*/  IMAD.MOV.U32 R106, RZ, RZ, R92 ;  /* 0x000000ffff6a7224 */ /* 0x000fe200078e005c */
[----:B------:R-:W0:Y:S01]  /*9660*/  MUFU.EX2 R3, R3 ;  /* 0x0000000300037308 */ /* 0x000e220000000800 */
[----:B------:R-:W-:Y:S01]  /*9670*/  FADD R4, R40, -R2 ;  /* 0x8000000228047221 */ /* 0x000fe20000000000 */
[----:B------:R5:W3:Y:S03]  /*9680*/  @P0 LDG.E.U8 R24, desc[UR18][R18.64] ;  /* 0x0000001212180981 */ /* 0x000ae6000c1e1100 */
[----:B------:R-:W-:-:S03]  /*9690*/  FMUL R4, R4, 1.4426950216293334961 ;  /* 0x3fb8aa3b04047820 */ /* 0x000fc60000400000 */
[----:B------:R-:W0:Y:S01]  /*96a0*/  MUFU.EX2 R0, R0 ;  /* 0x0000000000007308 */ /* 0x000e220000000800 */
[----:B-----5:R-:W-:-:S07]  /*96b0*/  IMAD.MOV.U32 R18, RZ, RZ, R106 ;  /* 0x000000ffff127224 */ /* 0x020fce00078e006a */
[----:B------:R5:W0:Y:S02]  /*96c0*/  MUFU.EX2 R106, R5 ;  /* 0x00000005006a7308 */ /* 0x000a240000000800 */
[----:B-----5:R-:W-:Y:S01]  /*96d0*/  FADD R5, R41, -R2 ;  /* 0x8000000229057221 */ /* 0x020fe20000000000 */
[----:B------:R-:W-:-:S05]  /*96e0*/  IMAD.MOV.U32 R41, RZ, RZ, R105 ;  /* 0x000000ffff297224 */ /* 0x000fca00078e0069 */
[----:B------:R5:W0:Y:S01]  /*96f0*/  MUFU.EX2 R105, R4 ;  /* 0x0000000400697308 */ /* 0x000a220000000800 */
[----:B------:R-:W-:Y:S01]  /*9700*/  FMUL R7, R5, 1.4426950216293334961 ;  /* 0x3fb8aa3b05077820 */ /* 0x000fe20000400000 */
[----:B-----5:R-:W-:Y:S01]  /*9710*/  FADD R4, R109, R6 ;  /* 0x000000066d047221 */ /* 0x020fe20000000000 */
[----:B------:R-:W-:-:S03]  /*9720*/  FADD R6, R42, -R2 ;  /* 0x800000022a067221 */ /* 0x000fc60000000000 */
[----:B-1----:R-:W-:Y:S01]  /*9730*/  FADD R5, R108, R4 ;  /* 0x000000046c057221 */ /* 0x002fe20000000000 */
[----:B------:R-:W-:Y:S01]  /*9740*/  FMUL R6, R6, 1.4426950216293334961 ;  /* 0x3fb8aa3b06067820 */ /* 0x000fe20000400000 */
[----:B------:R-:W1:Y:S02]  /*9750*/  MUFU.EX2 R4, R7 ;  /* 0x0000000700047308 */ /* 0x000e640000000800 */
[----:B0-----:R-:W-:Y:S01]  /*9760*/  FADD R5, R3, R5 ;  /* 0x0000000503057221 */ /* 0x001fe20000000000 */
[----:B------:R-:W-:-:S03]  /*9770*/  F2FP.SATFINITE.E4M3.F32.PACK_AB_MERGE_C R166, R0, R3, RZ ;  /* 0x0000000300a6723e */ /* 0x000fc600048070ff */
[----:B------:R-:W-:Y:S02]  /*9780*/  FADD R3, R0, R5 ;  /* 0x0000000500037221 */ /* 0x000fe40000000000 */
[----:B------:R-:W0:Y:S02]  /*9790*/  MUFU.EX2 R0, R6 ;  /* 0x0000000600007308 */ /* 0x000e240000000800 */
[----:B------:R-:W-:-:S04]  /*97a0*/  FADD R3, R106, R3 ;  /* 0x000000036a037221 */ /* 0x000fc80000000000 */
[----:B------:R-:W-:Y:S01]  /*97b0*/  FADD R3, R105, R3 ;  /* 0x0000000369037221 */ /* 0x000fe20000000000 */
[----:B------:R-:W-:Y:S01]  /*97c0*/  IMAD.MOV.U32 R231, RZ, RZ, R107 ;  /* 0x000000ffffe77224 */ /* 0x000fe200078e006b */
[----:B------:R-:W-:Y:S01]  /*97d0*/  PRMT R34, RZ, 0x7610, R34 ;  /* 0x00007610ff227816 */ /* 0x000fe20000000022 */
[----:B------:R-:W-:Y:S02]  /*97e0*/  IMAD.MOV.U32 R107, RZ, RZ, R93 ;  /* 0x000000ffff6b7224 */ /* 0x000fe400078e005d */
[----:B-1----:R-:W-:Y:S02]  /*97f0*/  FADD R3, R4, R3 ;  /* 0x0000000304037221 */ /* 0x002fe40000000000 */
[----:B------:R-:W-:Y:S01]  /*9800*/  IMAD.MOV.U32 R19, RZ, RZ, R107 ;  /* 0x000000ffff137224 */ /* 0x000fe200078e006b */
[----:B--2---:R1:W2:Y:S01]  /*9810*/  @P0 LDG.E.U8 R34, desc[UR18][R12.64] ;  /* 0x000000120c220981 */ /* 0x0042a2000c1e1100 */
[C---:B0-----:R-:W-:Y:S01]  /*9820*/  F2FP.SATFINITE.E4M3.F32.PACK_AB_MERGE_C R162, R0.reuse, R4, RZ ;  /* 0x0000000400a2723e */ /* 0x041fe200048070ff */
[----:B------:R-:W-:Y:S01]  /*9830*/  FADD R6, R0, R3 ;  /* 0x0000000300067221 */ /* 0x000fe20000000000 */
[----:B------:R-:W-:Y:S01]  /*9840*/  FADD R0, R43, -R2 ;  /* 0x800000022b007221 */ /* 0x000fe20000000000 */
[----:B-1----:R-:W-:-:S03]  /*9850*/  IMAD.MOV.U32 R13, RZ, RZ, R19 ;  /* 0x000000ffff0d7224 */ /* 0x002fc600078e0013 */
[----:B------:R-:W-:Y:S01]  /*9860*/  FMUL R3, R0, 1.4426950216293334961 ;  /* 0x3fb8aa3b00037820 */ /* 0x000fe20000400000 */
[----:B------:R-:W-:Y:S02]  /*9870*/  IMAD.MOV.U32 R19, RZ, RZ, R17 ;  /* 0x000000ffff137224 */ /* 0x000fe400078e0011 */
[----:B------:R-:W-:Y:S01]  /*9880*/  FADD R0, R44, -R2 ;  /* 0x800000022c007221 */ /* 0x000fe20000000000 */
[----:B------:R-:W-:Y:S02]  /*9890*/  IMAD.MOV.U32 R17, RZ, RZ, R15 ;  /* 0x000000ffff117224 */ /* 0x000fe400078e000f */
[----:B------:R-:W-:Y:S02]  /*98a0*/  IMAD.MOV.U32 R12, RZ, RZ, R18 ;  /* 0x000000ffff0c7224 */ /* 0x000fe400078e0012 */
[----:B------:R-:W-:Y:S01]  /*98b0*/  FADD R4, R47, -R2 ;  /* 0x800000022f047221 */ /* 0x000fe20000000000 */
[----:B------:R-:W-:Y:S01]  /*98c0*/  IMAD.MOV.U32 R15, RZ, RZ, R103 ;  /* 0x000000ffff0f7224 */ /* 0x000fe200078e0067 */
[----:B------:R-:W5:Y:S01]  /*98d0*/  LDL.64 R42, [R1+0x160] ;  /* 0x00016000012a7983 */ /* 0x000f620000100a00 */
[----:B------:R0:W1:Y:S01]  /*98e0*/  MUFU.EX2 R103, R3 ;  /* 0x0000000300677308 */ /* 0x0000620000000800 */
[----:B------:R-:W-:-:S02]  /*98f0*/  IMAD.MOV.U32 R18, RZ, RZ, R16 ;  /* 0x000000ffff127224 */ /* 0x000fc400078e0010 */
[----:B------:R-:W-:Y:S02]  /*9900*/  IMAD.MOV.U32 R16, RZ, RZ, R14 ;  /* 0x000000ffff107224 */ /* 0x000fe400078e000e */
[----:B------:R-:W-:Y:S02]  /*9910*/  IMAD.MOV.U32 R14, RZ, RZ, R102 ;  /* 0x000000ffff0e7224 */ /* 0x000fe400078e0066 */
[----:B0-----:R-:W-:Y:S01]  /*9920*/  FMUL R3, R0, 1.4426950216293334961 ;  /* 0x3fb8aa3b00037820 */ /* 0x001fe20000400000 */
[----:B------:R-:W-:-:S03]  /*9930*/  FADD R0, R45, -R2 ;  /* 0x800000022d007221 */ /* 0x000fc60000000000 */
[----:B------:R0:W1:Y:S02]  /*9940*/  MUFU.EX2 R102, R3 ;  /* 0x0000000300667308 */ /* 0x0000640000000800 */
[----:B0-----:R-:W-:Y:S01]  /*9950*/  FMUL R3, R0, 1.4426950216293334961 ;  /* 0x3fb8aa3b00037820 */ /* 0x001fe20000400000 */
[----:B------:R-:W-:Y:S02]  /*9960*/  FADD R0, R46, -R2 ;  /* 0x800000022e007221 */ /* 0x000fe40000000000 */
[----:B------:R-:W2:Y:S01]  /*9970*/  LDL.64 R46, [R1+0x140] ;  /* 0x00014000012e7983 */ /* 0x000ea20000100a00 */
[----:B------:R-:W-:Y:S01]  /*9980*/  PRMT R33, RZ, 0x7610, R33 ;  /* 0x00007610ff217816 */ /* 0x000fe20000000021 */
[----:B------:R-:W-:Y:S02]  /*9990*/  IMAD.MOV.U32 R44, RZ, RZ, R98 ;  /* 0x000000ffff2c7224 */ /* 0x000fe400078e0062 */
[----:B------:R-:W-:-:S05]  /*99a0*/  IMAD.MOV.U32 R45, RZ, RZ, R99 ;  /* 0x000000ffff2d7224 */ /* 0x000fca00078e0063 */
[----:B------:R-:W3:Y:S04]  /*99b0*/  @P0 LDG.E.U8 R33, desc[UR18][R44.64] ;  /* 0x000000122c210981 */ /* 0x000ee8000c1e1100 */
[----:B------:R-:W3:Y:S01]  /*99c0*/  LDL.64 R44, [R1+0x120] ;  /* 0x00012000012c7983 */ /* 0x000ee20000100a00 */
[----:B------:R-:W-:Y:S01]  /*99d0*/  PRMT R31, RZ, 0x7610, R31 ;  /* 0x00007610ff1f7816 */ /* 0x000fe2000000001f */
[----:B------:R-:W-:Y:S01]  /*99e0*/  FMUL R0, R0, 1.4426950216293334961 ;  /* 0x3fb8aa3b00007820 */ /* 0x000fe20000400000 */
[----:B------:R-:W-:Y:S01]  /*99f0*/  PRMT R35, RZ, 0x7610, R35 ;  /* 0x00007610ff237816 */ /* 0x000fe20000000023 */
[----:B------:R-:W-:Y:S01]  /*9a00*/  FMUL R5, R4, 1.4426950216293334961 ;  /* 0x3fb8aa3b04057820 */ /* 0x000fe20000400000 */
[----:B------:R-:W-:Y:S01]  /*9a10*/  IMAD.MOV.U32 R40, RZ, RZ, R104 ;  /* 0x000000ffff287224 */ /* 0x000fe200078e0068 */
[----:B------:R-:W0:Y:S01]  /*9a20*/  MUFU.EX2 R3, R3 ;  /* 0x0000000300037308 */ /* 0x000e220000000800 */
[----:B------:R-:W-:-:S03]  /*9a30*/  FADD R4, R48, -R2 ;  /* 0x8000000230047221 */ /* 0x000fc60000000000 */
[----:B------:R1:W3:Y:S01]  /*9a40*/  @P0 LDG.E.U8 R35, desc[UR18][R40.64] ;  /* 0x0000001228230981 */ /* 0x0002e2000c1e1100 */
[----:B------:R-:W-:-:S03]  /*9a50*/  FMUL R4, R4, 1.4426950216293334961 ;  /* 0x3fb8aa3b04047820 */ /* 0x000fc60000400000 */
[----:B------:R-:W0:Y:S01]  /*9a60*/  MUFU.EX2 R0, R0 ;  /* 0x0000000000007308 */ /* 0x000e220000000800 */
[----:B-1----:R-:W-:-:S07]  /*9a70*/  IMAD.MOV.U32 R40, RZ, RZ, R100 ;  /* 0x000000ffff287224 */ /* 0x002fce00078e0064 */
[----:B------:R1:W0:Y:S08]  /*9a80*/  MUFU.EX2 R100, R5 ;  /* 0x0000000500647308 */ /* 0x0002300000000800 */
[----:B------:R0:W0:Y:S01]  /*9a90*/  MUFU.EX2 R99, R4 ;  /* 0x0000000400637308 */ /* 0x0000220000000800 */
[----:B-1----:R-:W-:-:S04]  /*9aa0*/  FADD R5, R49, -R2 ;  /* 0x8000000231057221 */ /* 0x002fc80000000000 */
[----:B------:R-:W-:Y:S01]  /*9ab0*/  FMUL R7, R5, 1.4426950216293334961 ;  /* 0x3fb8aa3b05077820 */ /* 0x000fe20000400000 */
[----:B0-----:R-:W-:Y:S01]  /*9ac0*/  FADD R4, R103, R6 ;  /* 0x0000000667047221 */ /* 0x001fe20000000000 */
[----:B------:R-:W-:-:S03]  /*9ad0*/  FADD R6, R50, -R2 ;  /* 0x8000000232067221 */ /* 0x000fc60000000000 */
[----:B------:R-:W-:Y:S01]  /*9ae0*/  FADD R5, R102, R4 ;  /* 0x0000000466057221 */ /* 0x000fe20000000000 */
[----:B------:R-:W-:Y:S01]  /*9af0*/  FMUL R6, R6, 1.4426950216293334961 ;  /* 0x3fb8aa3b06067820 */ /* 0x000fe20000400000 */
[----:B------:R-:W0:Y:S02]  /*9b00*/  MUFU.EX2 R4, R7 ;  /* 0x0000000700047308 */ /* 0x000e240000000800 */
[----:B------:R-:W-:Y:S01]  /*9b10*/  FADD R5, R3, R5 ;  /* 0x0000000503057221 */ /* 0x000fe20000000000 */
[----:B------:R-:W-:-:S03]  /*9b20*/  F2FP.SATFINITE.E4M3.F32.PACK_AB_MERGE_C R154, R0, R3, RZ ;  /* 0x00000003009a723e */ /* 0x000fc600048070ff */
[----:B------:R-:W-:Y:S02]  /*9b30*/  FADD R3, R0, R5 ;  /* 0x0000000500037221 */ /* 0x000fe40000000000 */
[----:B------:R-:W1:Y:S02]  /*9b40*/  MUFU.EX2 R0, R6 ;  /* 0x0000000600007308 */ /* 0x000e640000000800 */
[----:B------:R-:W-:-:S04]  /*9b50*/  FADD R3, R100, R3 ;  /* 0x0000000364037221 */ /* 0x000fc80000000000 */
[----:B------:R-:W-:-:S04]  /*9b60*/  FADD R3, R99, R3 ;  /* 0x0000000363037221 */ /* 0x000fc80000000000 */
[----:B0-----:R-:W-:Y:S01]  /*9b70*/  FADD R3, R4, R3 ;  /* 0x0000000304037221 */ /* 0x001fe20000000000 */
[----:B-1----:R-:W-:-:S03]  /*9b80*/  F2FP.SATFINITE.E4M3.F32.PACK_AB_MERGE_C R152, R0, R4, RZ ;  /* 0x000000040098723e */ /* 0x002fc600048070ff */
[----:B------:R-:W-:Y:S01]  /*9b90*/  FADD R6, R0, R3 ;  /* 0x0000000300067221 */ /* 0x000fe20000000000 */
[----:B------:R-:W-:-:S04]  /*9ba0*/  FADD R0, R51, -R2 ;  /* 0x8000000233007221 */ /* 0x000fc80000000000 */
[----:B------:R-:W-:Y:S01]  /*9bb0*/  FMUL R3, R0, 1.4426950216293334961 ;  /* 0x3fb8aa3b00037820 */ /* 0x000fe20000400000 */
[----:B------:R-:W-:-:S03]  /*9bc0*/  FADD R0, R52, -R2 ;  /* 0x8000000234007221 */ /* 0x000fc60000000000 */
[----:B------:R0:W1:Y:S01]  /*9bd0*/  MUFU.EX2 R96, R3 ;  /* 0x0000000300607308 */ /* 0x0000620000000800 */
[--C-:B------:R-:W-:Y:S01]  /*9be0*/  FADD R4, R55, -R2.reuse ;  /* 0x8000000237047221 */ /* 0x100fe20000000000 */
[----:B0-----:R-:W-:Y:S01]  /*9bf0*/  FMUL R3, R0, 1.4426950216293334961 ;  /* 0x3fb8aa3b00037820 */ /* 0x001fe20000400000 */
[----:B------:R-:W-:-:S05]  /*9c00*/  FADD R0, R53, -R2 ;  /* 0x8000000235007221 */ /* 0x000fca0000000000 */
[----:B------:R0:W1:Y:S01]  /*9c10*/  MUFU.EX2 R95, R3 ;  /* 0x00000003005f7308 */ /* 0x0000620000000800 */
[----:B------:R-:W-:Y:S01]  /*9c20*/  PRMT R32, RZ, 0x7610, R32 ;  /* 0x00007610ff207816 */ /* 0x000fe20000000020 */
[----:B------:R-:W-:Y:S01]  /*9c30*/  FMUL R5, R4, 1.4426950216293334961 ;  /* 0x3fb8aa3b04057820 */ /* 0x000fe20000400000 */
[----:B0-----:R-:W-:Y:S01]  /*9c40*/  FMUL R3, R0, 1.4426950216293334961 ;  /* 0x3fb8aa3b00037820 */ /* 0x001fe20000400000 */
[--C-:B------:R-:W-:Y:S01]  /*9c50*/  FADD R0, R54, -R2.reuse ;  /* 0x8000000236007221 */ /* 0x100fe20000000000 */
[----:B------:R-:W-:-:S03]  /*9c60*/  FADD R4, R56, -R2 ;  /* 0x8000000238047221 */ /* 0x000fc60000000000 */
[----:B------:R-:W-:Y:S01]  /*9c70*/  FMUL R0, R0, 1.4426950216293334961 ;  /* 0x3fb8aa3b00007820 */ /* 0x000fe20000400000 */
[----:B------:R-:W0:Y:S01]  /*9c80*/  MUFU.EX2 R3, R3 ;  /* 0x0000000300037308 */ /* 0x000e220000000800 */
[----:B--2---:R-:W2:Y:S01]  /*9c90*/  @P0 LDG.E.U8 R31, desc[UR18][R46.64] ;  /* 0x000000122e1f0981 */ /* 0x004ea2000c1e1100 */
[----:B------:R-:W-:Y:S02]  /*9ca0*/  IMAD.MOV.U32 R93, RZ, RZ, R81 ;  /* 0x000000ffff5d7224 */ /* 0x000fe400078e0051 */
[----:B------:R-:W-:Y:S01]  /*9cb0*/  IMAD.MOV.U32 R92, RZ, RZ, R80 ;  /* 0x000000ffff5c7224 */ /* 0x000fe200078e0050 */
[----:B-----5:R5:W2:Y:S04]  /*9cc0*/  @P0 LDG.E.U8 R32, desc[UR18][R42.64] ;  /* 0x000000122a200981 */ /* 0x020aa8000c1e1100 */
[----:B------:R-:W2:Y:S01]  /*9cd0*/  LDL.64 R46, [R1+0x100] ;  /* 0x00010000012e7983 */ /* 0x000ea20000100a00 */
[----:B------:R-:W0:Y:S01]  /*9ce0*/  MUFU.EX2 R0, R0 ;  /* 0x0000000000007308 */ /* 0x000e220000000800 */
[----:B------:R-:W-:Y:S01]  /*9cf0*/  FMUL R4, R4, 1.4426950216293334961 ;  /* 0x3fb8aa3b04047820 */ /* 0x000fe20000400000 */
[----:B-----5:R-:W-:-:S02]  /*9d00*/  IMAD.MOV.U32 R43, RZ, RZ, R93 ;  /* 0x000000ffff2b7224 */ /* 0x020fc400078e005d */
[----:B------:R-:W-:-:S04]  /*9d10*/  IMAD.MOV.U32 R42, RZ, RZ, R92 ;  /* 0x000000ffff2a7224 */ /* 0x000fc800078e005c */
[----:B------:R5:W0:Y:S08]  /*9d20*/  MUFU.EX2 R93, R5 ;  /* 0x00000005005d7308 */ /* 0x000a300000000800 */
[----:B------:R1:W0:Y:S01]  /*9d30*/  MUFU.EX2 R92, R4 ;  /* 0x00000004005c7308 */ /* 0x0002220000000800 */
[----:B-----5:R-:W-:-:S04]  /*9d40*/  FADD R5, R57, -R2 ;  /* 0x8000000239057221 */ /* 0x020fc80000000000 */
[----:B------:R-:W-:Y:S01]  /*9d50*/  FMUL R7, R5, 1.4426950216293334961 ;  /* 0x3fb8aa3b05077820 */ /* 0x000fe20000400000 */
[----:B-1----:R-:W-:Y:S01]  /*9d60*/  FADD R4, R96, R6 ;  /* 0x0000000660047221 */ /* 0x002fe20000000000 */
[----:B------:R-:W-:-:S03]  /*9d70*/  FADD R6, R58, -R2 ;  /* 0x800000023a067221 */ /* 0x000fc60000000000 */
[----:B------:R-:W-:Y:S01]  /*9d80*/  FADD R5, R95, R4 ;  /* 0x000000045f057221 */ /* 0x000fe20000000000 */
[----:B------:R-:W-:Y:S01]  /*9d90*/  FMUL R6, R6, 1.4426950216293334961 ;  /* 0x3fb8aa3b06067820 */ /* 0x000fe20000400000 */
[----:B------:R-:W1:Y:S02]  /*9da0*/  MUFU.EX2 R4, R7 ;  /* 0x0000000700047308 */ /* 0x000e640000000800 */
[----:B0-----:R-:W-:Y:S01]  /*9db0*/  FADD R5, R3, R5 ;  /* 0x0000000503057221 */ /* 0x001fe20000000000 */
[----:B------:R-:W-:-:S03]  /*9dc0*/  F2FP.SATFINITE.E4M3.F32.PACK_AB_MERGE_C R139, R0, R3, RZ ;  /* 0x00000003008b723e */ /* 0x000fc600048070ff */
[----:B------:R-:W-:Y:S02]  /*9dd0*/  FADD R3, R0, R5 ;  /* 0x0000000500037221 */ /* 0x000fe40000000000 */
[----:B------:R-:W0:Y:S02]  /*9de0*/  MUFU.EX2 R0, R6 ;  /* 0x0000000600007308 */ /* 0x000e240000000800 */
[----:B------:R-:W-:-:S04]  /*9df0*/  FADD R3, R93, R3 ;  /* 0x000000035d037221 */ /* 0x000fc80000000000 */
[----:B------:R-:W-:-:S04]  /*9e00*/  FADD R3, R92, R3 ;  /* 0x000000035c037221 */ /* 0x000fc80000000000 */
[----:B-1----:R-:W-:Y:S01]  /*9e10*/  FADD R3, R4, R3 ;  /* 0x0000000304037221 */ /* 0x002fe20000000000 */
[----:B0-----:R-:W-:-:S03]  /*9e20*/  F2FP.SATFINITE.E4M3.F32.PACK_AB_MERGE_C R137, R0, R4, RZ ;  /* 0x000000040089723e */ /* 0x001fc600048070ff */
        /* <DEDUP_REMOVED lines=8> */
[----:B------:R0:W5:Y:S01]  /*9eb0*/  MUFU.EX2 R88, R3 ;  /* 0x0000000300587308 */ /* 0x0001620000000800 */
[----:B------:R-:W-:Y:S01]  /*9ec0*/  PRMT R30, RZ, 0x7610, R30 ;  /* 0x00007610ff1e7816 */ /* 0x000fe2000000001e */
[----:B------:R-:W-:Y:S01]  /*9ed0*/  FMUL R5, R4, 1.4426950216293334961 ;  /* 0x3fb8aa3b04057820 */ /* 0x000fe20000400000 */
[----:B0-----:R-:W-:Y:S01]  /*9ee0*/  FMUL R3, R0, 1.4426950216293334961 ;  /* 0x3fb8aa3b00037820 */ /* 0x001fe20000400000 */
[--C-:B------:R-:W-:Y:S01]  /*9ef0*/  FADD R0, R62, -R2.reuse ;  /* 0x800000023e007221 */ /* 0x100fe20000000000 */
[----:B------:R-:W-:Y:S02]  /*9f00*/  FADD R4, R64, -R2 ;  /* 0x8000000240047221 */ /* 0x000fe40000000000 */
[----:B---3--:R0:W3:Y:S01]  /*9f10*/  @P0 LDG.E.U8 R30, desc[UR18][R44.64] ;  /* 0x000000122c1e0981 */ /* 0x0080e2000c1e1100 */
[----:B------:R-:W-:Y:S01]  /*9f20*/  FMUL R0, R0, 1.4426950216293334961 ;  /* 0x3fb8aa3b00007820 */ /* 0x000fe20000400000 */
[----:B------:R-:W1:Y:S01]  /*9f30*/  MUFU.EX2 R3, R3 ;  /* 0x0000000300037308 */ /* 0x000e620000000800 */
[----:B------:R-:W-:-:S07]  /*9f40*/  FMUL R4, R4, 1.4426950216293334961 ;  /* 0x3fb8aa3b04047820 */ /* 0x000fce0000400000 */
[----:B------:R-:W1:Y:S01]  /*9f50*/  MUFU.EX2 R0, R0 ;  /* 0x0000000000007308 */ /* 0x000e620000000800 */
[----:B0-----:R-:W-:Y:S02]  /*9f60*/  IMAD.MOV.U32 R45, RZ, RZ, R43 ;  /* 0x000000ffff2d7224 */ /* 0x001fe400078e002b */
[----:B------:R-:W-:Y:S02]  /*9f70*/  IMAD.MOV.U32 R44, RZ, RZ, R42 ;  /* 0x000000ffff2c7224 */ /* 0x000fe400078e002a */
[----:B------:R-:W-:Y:S02]  /*9f80*/  IMAD.MOV.U32 R43, RZ, RZ, R87 ;  /* 0x000000ffff2b7224 */ /* 0x000fe400078e0057 */
[----:B------:R-:W-:Y:S01]  /*9f90*/  IMAD.MOV.U32 R42, RZ, RZ, R86 ;  /* 0x000000ffff2a7224 */ /* 0x000fe200078e0056 */
[----:B------:R0:W1:Y:S08]  /*9fa0*/  MUFU.EX2 R87, R5 ;  /* 0x0000000500577308 */ /* 0x0000700000000800 */
[----:B------:R1:W4:Y:S01]  /*9fb0*/  MUFU.EX2 R86, R4 ;  /* 0x0000000400567308 */ /* 0x0003220000000800 */
[----:B0-----:R-:W-:-:S04]  /*9fc0*/  FADD R5, R65, -R2 ;  /* 0x8000000241057221 */ /* 0x001fc80000000000 */
[----:B------:R-:W-:Y:S01]  /*9fd0*/  FMUL R7, R5, 1.4426950216293334961 ;  /* 0x3fb8aa3b05077820 */ /* 0x000fe20000400000 */
[----:B-1----:R-:W-:Y:S01]  /*9fe0*/  FADD R4, R90, R6 ;  /* 0x000000065a047221 */ /* 0x002fe20000000000 */
[----:B------:R-:W-:-:S03]  /*9ff0*/  FADD R6, R66, -R2 ;  /* 0x8000000242067221 */ /* 0x000fc60000000000 */
[----:B-----5:R-:W-:Y:S01]  /*a000*/  FADD R5, R88, R4 ;  /* 0x0000000458057221 */ /* 0x020fe20000000000 */
[----:B------:R-:W-:Y:S01]  /*a010*/  FMUL R6, R6, 1.4426950216293334961 ;  /* 0x3fb8aa3b06067820 */ /* 0x000fe20000400000 */
[----:B------:R-:W0:Y:S02]  /*a020*/  MUFU.EX2 R4, R7 ;  /* 0x0000000700047308 */ /* 0x000e240000000800 */
[----:B------:R-:W-:Y:S01]  /*a030*/  FADD R5, R3, R5 ;  /* 0x0000000503057221 */ /* 0x000fe20000000000 */
[----:B------:R-:W-:-:S03]  /*a040*/  F2FP.SATFINITE.E4M3.F32.PACK_AB_MERGE_C R122, R0, R3, RZ ;  /* 0x00000003007a723e */ /* 0x000fc600048070ff */
[----:B------:R-:W-:Y:S02]  /*a050*/  FADD R3, R0, R5 ;  /* 0x0000000500037221 */ /* 0x000fe40000000000 */
[----:B------:R-:W1:Y:S02]  /*a060*/  MUFU.EX2 R0, R6 ;  /* 0x0000000600007308 */ /* 0x000e640000000800 */
[----:B------:R-:W-:-:S04]  /*a070*/  FADD R3, R87, R3 ;  /* 0x0000000357037221 */ /* 0x000fc80000000000 */
[----:B----4-:R-:W-:-:S04]  /*a080*/  FADD R3, R86, R3 ;  /* 0x0000000356037221 */ /* 0x010fc80000000000 */
[----:B0-----:R-:W-:Y:S01]  /*a090*/  FADD R3, R4, R3 ;  /* 0x0000000304037221 */ /* 0x001fe20000000000 */
[----:B-1----:R-:W-:-:S03]  /*a0a0*/  F2FP.SATFINITE.E4M3.F32.PACK_AB_MERGE_C R118, R0, R4, RZ ;  /* 0x000000040076723e */ /* 0x002fc600048070ff */
[----:B------:R-:W-:Y:S01]  /*a0b0*/  FADD R6, R0, R3 ;  /* 0x0000000300067221 */ /* 0x000fe20000000000 */
[----:B------:R-:W-:-:S04]  /*a0c0*/  FADD R0, R67, -R2 ;  /* 0x8000000243007221 */ /* 0x000fc80000000000 */
[----:B------:R-:W-:Y:S01]  /*a0d0*/  FMUL R3, R0, 1.4426950216293334961 ;  /* 0x3fb8aa3b00037820 */ /* 0x000fe20000400000 */
[----:B------:R-:W-:-:S03]  /*a0e0*/  FADD R0, R68, -R2 ;  /* 0x8000000244007221 */ /* 0x000fc60000000000 */
[----:B------:R0:W-:Y:S01]  /*a0f0*/  MUFU.EX2 R84, R3 ;  /* 0x0000000300547308 */ /* 0x0001e20000000800 */
[--C-:B------:R-:W-:Y:S01]  /*a100*/  FADD R4, R71, -R2.reuse ;  /* 0x8000000247047221 */ /* 0x100fe20000000000 */
[----:B0-----:R-:W-:Y:S01]  /*a110*/  FMUL R3, R0, 1.4426950216293334961 ;  /* 0x3fb8aa3b00037820 */ /* 0x001fe20000400000 */
[----:B------:R-:W-:-:S05]  /*a120*/  FADD R0, R69, -R2 ;  /* 0x8000000245007221 */ /* 0x000fca0000000000 */
[----:B------:R0:W-:Y:S01]  /*a130*/  MUFU.EX2 R83, R3 ;  /* 0x0000000300537308 */ /* 0x0001e20000000800 */
[----:B------:R-:W-:Y:S01]  /*a140*/  PRMT R29, RZ, 0x7610, R29 ;  /* 0x00007610ff1d7816 */ /* 0x000fe2000000001d */
[----:B------:R-:W-:Y:S01]  /*a150*/  FMUL R5, R4, 1.4426950216293334961 ;  /* 0x3fb8aa3b04057820 */ /* 0x000fe20000400000 */
[----:B0-----:R-:W-:Y:S01]  /*a160*/  FMUL R3, R0, 1.4426950216293334961 ;  /* 0x3fb8aa3b00037820 */ /* 0x001fe20000400000 */
[--C-:B------:R-:W-:Y:S01]  /*a170*/  FADD R0, R70, -R2.reuse ;  /* 0x8000000246007221 */ /* 0x100fe20000000000 */
[----:B------:R-:W-:-:S03]  /*a180*/  FADD R4, R72, -R2 ;  /* 0x8000000248047221 */ /* 0x000fc60000000000 */
[----:B------:R-:W-:Y:S01]  /*a190*/  FMUL R0, R0, 1.4426950216293334961 ;  /* 0x3fb8aa3b00007820 */ /* 0x000fe20000400000 */
[----:B------:R-:W-:Y:S01]  /*a1a0*/  MUFU.EX2 R3, R3 ;  /* 0x0000000300037308 */ /* 0x000fe20000000800 */
[----:B------:R-:W-:Y:S02]  /*a1b0*/  IMAD.MOV.U32 R81, RZ, RZ, R193 ;  /* 0x000000ffff517224 */ /* 0x000fe400078e00c1 */
[----:B------:R-:W-:Y:S02]  /*a1c0*/  IMAD.MOV.U32 R80, RZ, RZ, R192 ;  /* 0x000000ffff507224 */ /* 0x000fe400078e00c0 */
[----:B------:R-:W-:-:S03]  /*a1d0*/  FMUL R4, R4, 1.4426950216293334961 ;  /* 0x3fb8aa3b04047820 */ /* 0x000fc60000400000 */
[----:B------:R-:W0:Y:S02]  /*a1e0*/  MUFU.EX2 R0, R0 ;  /* 0x0000000000007308 */ /* 0x000e240000000800 */
[----:B0-----:R-:W-:Y:S01]  /*a1f0*/  F2FP.SATFINITE.E4M3.F32.PACK_AB_MERGE_C R107, R0, R3, RZ ;  /* 0x00000003006b723e */ /* 0x001fe200048070ff */
[----:B------:R-:W-:Y:S02]  /*a200*/  IMAD.MOV.U32 R49, RZ, RZ, R79 ;  /* 0x000000ffff317224 */ /* 0x000fe400078e004f */
[----:B------:R-:W-:Y:S01]  /*a210*/  IMAD.MOV.U32 R48, RZ, RZ, R78 ;  /* 0x000000ffff307224 */ /* 0x000fe200078e004e */
[----:B--2---:R0:W2:Y:S02]  /*a220*/  @P0 LDG.E.U8 R29, desc[UR18][R46.64] ;  /* 0x000000122e1d0981 */ /* 0x0040a4000c1e1100 */
[----:B0-----:R-:W-:Y:S02]  /*a230*/  IMAD.MOV.U32 R47, RZ, RZ, R81 ;  /* 0x000000ffff2f7224 */ /* 0x001fe400078e0051 */
[----:B------:R-:W-:Y:S01]  /*a240*/  IMAD.MOV.U32 R46, RZ, RZ, R80 ;  /* 0x000000ffff2e7224 */ /* 0x000fe200078e0050 */
[----:B------:R0:W1:Y:S08]  /*a250*/  MUFU.EX2 R81, R5 ;  /* 0x0000000500517308 */ /* 0x0000700000000800 */
[----:B------:R4:W5:Y:S01]  /*a260*/  MUFU.EX2 R80, R4 ;  /* 0x0000000400507308 */ /* 0x0009620000000800 */
[----:B0-----:R-:W-:-:S04]  /*a270*/  FADD R5, R73, -R2 ;  /* 0x8000000249057221 */ /* 0x001fc80000000000 */
[----:B------:R-:W-:Y:S01]  /*a280*/  FMUL R7, R5, 1.4426950216293334961 ;  /* 0x3fb8aa3b05077820 */ /* 0x000fe20000400000 */
[----:B----4-:R-:W-:Y:S01]  /*a290*/  FADD R4, R84, R6 ;  /* 0x0000000654047221 */ /* 0x010fe20000000000 */
[----:B------:R-:W-:-:S03]  /*a2a0*/  FADD R6, R74, -R2 ;  /* 0x800000024a067221 */ /* 0x000fc60000000000 */
[----:B------:R-:W-:Y:S01]  /*a2b0*/  FADD R5, R83, R4 ;  /* 0x0000000453057221 */ /* 0x000fe20000000000 */
[----:B------:R-:W-:Y:S01]  /*a2c0*/  FMUL R6, R6, 1.4426950216293334961 ;  /* 0x3fb8aa3b06067820 */ /* 0x000fe20000400000 */
[----:B------:R-:W0:Y:S02]  /*a2d0*/  MUFU.EX2 R4, R7 ;  /* 0x0000000700047308 */ /* 0x000e240000000800 */
[----:B------:R-:W-:-:S04]  /*a2e0*/  FADD R5, R3, R5 ;  /* 0x0000000503057221 */ /* 0x000fc80000000000 */
[----:B------:R-:W-:Y:S02]  /*a2f0*/  FADD R3, R0, R5 ;  /* 0x0000000500037221 */ /* 0x000fe40000000000 */
[----:B------:R-:W4:Y:S02]  /*a300*/  MUFU.EX2 R0, R6 ;  /* 0x0000000600007308 */ /* 0x000f240000000800 */
[----:B-1----:R-:W-:-:S04]  /*a310*/  FADD R3, R81, R3 ;  /* 0x0000000351037221 */ /* 0x002fc80000000000 */
[----:B-----5:R-:W-:-:S04]  /*a320*/  FADD R3, R80, R3 ;  /* 0x0000000350037221 */ /* 0x020fc80000000000 */
[----:B0-----:R-:W-:Y:S01]  /*a330*/  FADD R3, R4, R3 ;  /* 0x0000000304037221 */ /* 0x001fe20000000000 */
[----:B----4-:R-:W-:-:S03]  /*a340*/  F2FP.SATFINITE.E4M3.F32.PACK_AB_MERGE_C R104, R0, R4, RZ ;  /* 0x000000040068723e */ /* 0x010fc600048070ff */
        /* <DEDUP_REMOVED lines=16> */
[----:B------:R-:W5:Y:S08]  /*a450*/  MUFU.EX2 R0, R0 ;  /* 0x0000000000007308 */ /* 0x000f700000000800 */
[----:B------:R0:W1:Y:S08]  /*a460*/  MUFU.EX2 R76, R5 ;  /* 0x00000005004c7308 */ /* 0x0000700000000800 */
[----:B------:R1:W3:Y:S01]  /*a470*/  MUFU.EX2 R75, R4 ;  /* 0x00000004004b7308 */ /* 0x0002e20000000800 */
[----:B0-----:R-:W-:-:S04]  /*a480*/  FADD R5, R91, -R2 ;  /* 0x800000025b057221 */ /* 0x001fc80000000000 */
[----:B------:R-:W-:Y:S01]  /*a490*/  FMUL R7, R5, 1.4426950216293334961 ;  /* 0x3fb8aa3b05077820 */ /* 0x000fe20000400000 */
[----:B-1----:R-:W-:Y:S01]  /*a4a0*/  FADD R4, R79, R6 ;  /* 0x000000064f047221 */ /* 0x002fe20000000000 */
[----:B------:R-:W-:-:S03]  /*a4b0*/  FADD R6, R94, -R2 ;  /* 0x800000025e067221 */ /* 0x000fc60000000000 */
[----:B----4-:R-:W-:Y:S01]  /*a4c0*/  FADD R5, R78, R4 ;  /* 0x000000044e057221 */ /* 0x010fe20000000000 */
[----:B------:R-:W-:Y:S01]  /*a4d0*/  FMUL R6, R6, 1.4426950216293334961 ;  /* 0x3fb8aa3b06067820 */ /* 0x000fe20000400000 */
[----:B------:R-:W0:Y:S02]  /*a4e0*/  MUFU.EX2 R4, R7 ;  /* 0x0000000700047308 */ /* 0x000e240000000800 */
[----:B------:R-:W-:Y:S01]  /*a4f0*/  FADD R5, R3, R5 ;  /* 0x0000000503057221 */ /* 0x000fe20000000000 */
[----:B------:R-:W-:Y:S01]  /*a500*/  IMAD.MOV.U32 R41, RZ, RZ, R101 ;  /* 0x000000ffff297224 */ /* 0x000fe200078e0065 */
[C---:B-----5:R-:W-:Y:S02]  /*a510*/  F2FP.SATFINITE.E4M3.F32.PACK_AB_MERGE_C R101, R0.reuse, R3, RZ ;  /* 0x000000030065723e */ /* 0x060fe400048070ff */
[----:B------:R-:W-:Y:S02]  /*a520*/  FADD R3, R0, R5 ;  /* 0x0000000500037221 */ /* 0x000fe40000000000 */
[----:B------:R-:W1:Y:S02]  /*a530*/  MUFU.EX2 R0, R6 ;  /* 0x0000000600007308 */ /* 0x000e640000000800 */
[----:B------:R-:W-:-:S04]  /*a540*/  FADD R3, R76, R3 ;  /* 0x000000034c037221 */ /* 0x000fc80000000000 */
[----:B---3--:R-:W-:-:S04]  /*a550*/  FADD R3, R75, R3 ;  /* 0x000000034b037221 */ /* 0x008fc80000000000 */
        /* <DEDUP_REMOVED lines=10> */
[----:B------:R0:W3:Y:S01]  /*a600*/  MUFU.EX2 R72, R3 ;  /* 0x0000000300487308 */ /* 0x0000e20000000800 */
[----:B------:R-:W-:Y:S01]  /*a610*/  FMUL R5, R4, 1.4426950216293334961 ;  /* 0x3fb8aa3b04057820 */ /* 0x000fe20000400000 */
[----:B0-----:R-:W-:Y:S01]  /*a620*/  FMUL R3, R0, 1.4426950216293334961 ;  /* 0x3fb8aa3b00037820 */ /* 0x001fe20000400000 */
[--C-:B------:R-:W-:Y:S01]  /*a630*/  FADD R0, R112, -R2.reuse ;  /* 0x8000000270007221 */ /* 0x100fe20000000000 */
[----:B------:R-:W-:-:S03]  /*a640*/  FADD R4, R116, -R2 ;  /* 0x8000000274047221 */ /* 0x000fc60000000000 */
[----:B------:R-:W-:Y:S01]  /*a650*/  FMUL R0, R0, 1.4426950216293334961 ;  /* 0x3fb8aa3b00007820 */ /* 0x000fe20000400000 */
[----:B------:R-:W0:Y:S01]  /*a660*/  MUFU.EX2 R3, R3 ;  /* 0x0000000300037308 */ /* 0x000e220000000800 */
[----:B------:R-:W-:-:S07]  /*a670*/  FMUL R4, R4, 1.4426950216293334961 ;  /* 0x3fb8aa3b04047820 */ /* 0x000fce0000400000 */
[----:B------:R-:W4:Y:S08]  /*a680*/  MUFU.EX2 R0, R0 ;  /* 0x0000000000007308 */ /* 0x000f300000000800 */
[----:B------:R5:W0:Y:S08]  /*a690*/  MUFU.EX2 R71, R5 ;  /* 0x0000000500477308 */ /* 0x000a300000000800 */
[----:B------:R1:W0:Y:S01]  /*a6a0*/  MUFU.EX2 R70, R4 ;  /* 0x0000000400467308 */ /* 0x0002220000000800 */
[----:B-----5:R-:W-:-:S04]  /*a6b0*/  FADD R5, R117, -R2 ;  /* 0x8000000275057221 */ /* 0x020fc80000000000 */
[----:B------:R-:W-:Y:S01]  /*a6c0*/  FMUL R7, R5, 1.4426950216293334961 ;  /* 0x3fb8aa3b05077820 */ /* 0x000fe20000400000 */
[----:B-1----:R-:W-:Y:S01]  /*a6d0*/  FADD R4, R73, R6 ;  /* 0x0000000649047221 */ /* 0x002fe20000000000 */
[----:B------:R-:W-:-:S03]  /*a6e0*/  FADD R6, R120, -R2 ;  /* 0x8000000278067221 */ /* 0x000fc60000000000 */
[----:B---3--:R-:W-:Y:S01]  /*a6f0*/  FADD R5, R72, R4 ;  /* 0x0000000448057221 */ /* 0x008fe20000000000 */
[----:B------:R-:W-:Y:S01]  /*a700*/  FMUL R6, R6, 1.4426950216293334961 ;  /* 0x3fb8aa3b06067820 */ /* 0x000fe20000400000 */
[----:B------:R-:W1:Y:S02]  /*a710*/  MUFU.EX2 R4, R7 ;  /* 0x0000000700047308 */ /* 0x000e640000000800 */
[----:B0-----:R-:W-:Y:S01]  /*a720*/  FADD R5, R3, R5 ;  /* 0x0000000503057221 */ /* 0x001fe20000000000 */
[----:B----4-:R-:W-:-:S03]  /*a730*/  F2FP.SATFINITE.E4M3.F32.PACK_AB_MERGE_C R97, R0, R3, RZ ;  /* 0x000000030061723e */ /* 0x010fc600048070ff */
        /* <DEDUP_REMOVED lines=56> */
[----:B------:R-:W4:Y:S01]  /*aac0*/  MUFU.EX2 R0, R0 ;  /* 0x0000000000007308 */ /* 0x000f220000000800 */
[----:B------:R-:W-:-:S07]  /*aad0*/  F2FP.SATFINITE.E4M3.F32.PACK_AB_MERGE_C R193, R10, R11, RZ ;  /* 0x0000000b0ac1723e */ /* 0x000fce00048070ff */
        /* <DEDUP_REMOVED lines=12> */
[----:B------:R0:W3:Y:S02]  /*aba0*/  MUFU.EX2 R0, R6 ;  /* 0x0000000600007308 */ /* 0x0000e40000000800 */
[----:B------:R-:W-:-:S04]  /*abb0*/  FADD R3, R60, R3 ;  /* 0x000000033c037221 */ /* 0x000fc80000000000 */
[----:B------:R-:W-:Y:S01]  /*abc0*/  FADD R3, R58, R3 ;  /* 0x000000033a037221 */ /* 0x000fe20000000000 */
[----:B0-----:R-:W-:-:S03]  /*abd0*/  PRMT R6, RZ, 0x7610, R6 ;  /* 0x00007610ff067816 */ /* 0x001fc60000000006 */
[----:B-1----:R-:W-:-:S03]  /*abe0*/  FADD R3, R4, R3 ;  /* 0x0000000304037221 */ /* 0x002fc60000000000 */
[----:B------:R0:W4:Y:S01]  /*abf0*/  @P0 LDG.E.U8 R6, desc[UR18][R12.64] ;  /* 0x000000120c060981 */ /* 0x000122000c1e1100 */
[C---:B---3--:R-:W-:Y:S01]  /*ac00*/  F2FP.SATFINITE.E4M3.F32.PACK_AB_MERGE_C R82, R0.reuse, R4, RZ ;  /* 0x000000040052723e */ /* 0x048fe200048070ff */
[----:B0-----:R-:W-:Y:S01]  /*ac10*/  FADD R12, R0, R3 ;  /* 0x00000003000c7221 */ /* 0x001fe20000000000 */
        /* <DEDUP_REMOVED lines=17> */
[----:B------:R1:W2:Y:S01]  /*ad30*/  MUFU.EX2 R52, R4 ;  /* 0x0000000400347308 */ /* 0x0002a20000000800 */
[----:B0-----:R-:W-:-:S04]  /*ad40*/  FADD R11, R160, -R2 ;  /* 0x80000002a00b7221 */ /* 0x001fc80000000000 */
[----:B------:R-:W-:Y:S01]  /*ad50*/  FMUL R11, R11, 1.4426950216293334961 ;  /* 0x3fb8aa3b0b0b7820 */ /* 0x000fe20000400000 */
[----:B-1----:R-:W-:Y:S01]  /*ad60*/  FADD R4, R57, R12 ;  /* 0x0000000c39047221 */ /* 0x002fe20000000000 */
[----:B------:R-:W-:-:S03]  /*ad70*/  FADD R12, R161, -R2 ;  /* 0x80000002a10c7221 */ /* 0x000fc60000000000 */
[----:B---3--:R-:W-:Y:S01]  /*ad80*/  FADD R4, R56, R4 ;  /* 0x0000000438047221 */ /* 0x008fe20000000000 */
[----:B------:R-:W0:Y:S01]  /*ad90*/  MUFU.EX2 R11, R11 ;  /* 0x0000000b000b7308 */ /* 0x000e220000000800 */
[----:B------:R-:W-:Y:S02]  /*ada0*/  FMUL R12, R12, 1.4426950216293334961 ;  /* 0x3fb8aa3b0c0c7820 */ /* 0x000fe40000400000 */
[----:B------:R-:W-:Y:S01]  /*adb0*/  FADD R4, R3, R4 ;  /* 0x0000000403047221 */ /* 0x000fe20000000000 */
[----:B-----5:R-:W-:-:S03]  /*adc0*/  F2FP.SATFINITE.E4M3.F32.PACK_AB_MERGE_C R77, R0, R3, RZ ;  /* 0x00000003004d723e */ /* 0x020fc600048070ff */
[--C-:B------:R-:W-:Y:S02]  /*add0*/  FADD R3, R0, R4.reuse ;  /* 0x0000000400037221 */ /* 0x100fe40000000000 */
[----:B------:R-:W1:Y:S02]  /*ade0*/  MUFU.EX2 R0, R12 ;  /* 0x0000000c00007308 */ /* 0x000e640000000800 */
[----:B------:R-:W-:Y:S01]  /*adf0*/  FADD R3, R54, R3 ;  /* 0x0000000336037221 */ /* 0x000fe20000000000 */
[----:B------:R-:W-:-:S03]  /*ae00*/  PRMT R4, RZ, 0x7610, R4 ;  /* 0x00007610ff047816 */ /* 0x000fc60000000004 */
[----:B--2---:R-:W-:-:S03]  /*ae10*/  FADD R3, R52, R3 ;  /* 0x0000000334037221 */ /* 0x004fc60000000000 */
[----:B------:R2:W3:Y:S01]  /*ae20*/  @P0 LDG.E.U8 R4, desc[UR18][R14.64] ;  /* 0x000000120e040981 */ /* 0x0004e2000c1e1100 */
[----:B0-----:R-:W-:Y:S01]  /*ae30*/  FADD R3, R11, R3 ;  /* 0x000000030b037221 */ /* 0x001fe20000000000 */
[----:B-1----:R-:W-:-:S03]  /*ae40*/  F2FP.SATFINITE.E4M3.F32.PACK_AB_MERGE_C R74, R0, R11, RZ ;  /* 0x0000000b004a723e */ /* 0x002fc600048070ff */
[----:B--2---:R-:W-:Y:S01]  /*ae50*/  FADD R14, R0, R3 ;  /* 0x00000003000e7221 */ /* 0x004fe20000000000 */
[----:B------:R-:W-:Y:S01]  /*ae60*/  FADD R0, R163, -R2 ;  /* 0x80000002a3007221 */ /* 0x000fe20000000000 */
[----:B------:R-:W-:-:S03]  /*ae70*/  PRMT R22, RZ, 0x7610, R22 ;  /* 0x00007610ff167816 */ /* 0x000fc60000000016 */
[----:B------:R-:W-:Y:S01]  /*ae80*/  FMUL R11, R0, 1.4426950216293334961 ;  /* 0x3fb8aa3b000b7820 */ /* 0x000fe20000400000 */
[--C-:B------:R-:W-:Y:S02]  /*ae90*/  FADD R0, R164, -R2.reuse ;  /* 0x80000002a4007221 */ /* 0x100fe40000000000 */
[----:B------:R0:W2:Y:S01]  /*aea0*/  @P0 LDG.E.U8 R22, desc[UR18][R48.64] ;  /* 0x0000001230160981 */ /* 0x0000a2000c1e1100 */
[----:B------:R1:W-:Y:S02]  /*aeb0*/  MUFU.EX2 R50, R11 ;  /* 0x0000000b00327308 */ /* 0x0003e40000000800 */
[----:B-1----:R-:W-:Y:S01]  /*aec0*/  FMUL R11, R0, 1.4426950216293334961 ;  /* 0x3fb8aa3b000b7820 */ /* 0x002fe20000400000 */
[----:B------:R-:W-:-:S05]  /*aed0*/  FADD R0, R165, -R2 ;  /* 0x80000002a5007221 */ /* 0x000fca0000000000 */
[----:B0-----:R0:W-:Y:S01]  /*aee0*/  MUFU.EX2 R49, R11 ;  /* 0x0000000b00317308 */ /* 0x0011e20000000800 */
[--C-:B------:R-:W-:Y:S01]  /*aef0*/  FADD R12, R168, -R2.reuse ;  /* 0x80000002a80c7221 */ /* 0x100fe20000000000 */
[----:B0-----:R-:W-:Y:S01]  /*af00*/  FMUL R11, R0, 1.4426950216293334961 ;  /* 0x3fb8aa3b000b7820 */ /* 0x001fe20000400000 */
[----:B------:R-:W-:-:S04]  /*af10*/  FADD R0, R167, -R2 ;  /* 0x80000002a7007221 */ /* 0x000fc80000000000 */
[----:B------:R-:W-:Y:S01]  /*af20*/  FMUL R0, R0, 1.4426950216293334961 ;  /* 0x3fb8aa3b00007820 */ /* 0x000fe20000400000 */
[----:B------:R-:W-:Y:S01]  /*af30*/  FMUL R48, R12, 1.4426950216293334961 ;  /* 0x3fb8aa3b0c307820 */ /* 0x000fe20000400000 */
[----:B------:R-:W-:Y:S01]  /*af40*/  MUFU.EX2 R11, R11 ;  /* 0x0000000b000b7308 */ /* 0x000fe20000000800 */
[----:B------:R-:W-:Y:S01]  /*af50*/  FADD R12, R169, -R2 ;  /* 0x80000002a90c7221 */ /* 0x000fe20000000000 */
[----:B------:R-:W-:-:S06]  /*af60*/  PRMT R10, RZ, 0x7610, R10 ;  /* 0x00007610ff0a7816 */ /* 0x000fcc000000000a */
[----:B------:R-:W0:Y:S01]  /*af70*/  MUFU.EX2 R0, R0 ;  /* 0x0000000000007308 */ /* 0x000e220000000800 */
[----:B------:R-:W-:Y:S01]  /*af80*/  FMUL R12, R12, 1.4426950216293334961 ;  /* 0x3fb8aa3b0c0c7820 */ /* 0x000fe20000400000 */
[----:B------:R1:W5:Y:S01]  /*af90*/  @P0 LDG.E.U8 R10, desc[UR18][R46.64] ;  /* 0x000000122e0a0981 */ /* 0x000362000c1e1100 */
[----:B------:R-:W-:-:S05]  /*afa0*/  FADD R13, R170, -R2 ;  /* 0x80000002aa0d7221 */ /* 0x000fca0000000000 */
[----:B------:R-:W0:Y:S01]  /*afb0*/  MUFU.EX2 R48, R48 ;  /* 0x0000003000307308 */ /* 0x000e220000000800 */
[----:B------:R-:W-:-:S07]  /*afc0*/  FMUL R15, R13, 1.4426950216293334961 ;  /* 0x3fb8aa3b0d0f7820 */ /* 0x000fce0000400000 */
[----:B-1----:R1:W0:Y:S02]  /*afd0*/  MUFU.EX2 R47, R12 ;  /* 0x0000000c002f7308 */ /* 0x0022240000000800 */
[----:B0-----:R-:W-:Y:S01]  /*afe0*/  F2FP.SATFINITE.E4M3.F32.PACK_AB_MERGE_C R69, R0, R11, RZ ;  /* 0x0000000b0045723e */ /* 0x001fe200048070ff */
[----:B-1----:R-:W-:Y:S01]  /*aff0*/  FADD R12, R50, R14 ;  /* 0x0000000e320c7221 */ /* 0x002fe20000000000 */
[----:B------:R-:W-:-:S03]  /*b000*/  FADD R14, R171, -R2 ;  /* 0x80000002ab0e7221 */ /* 0x000fc60000000000 */
[----:B------:R-:W-:Y:S01]  /*b010*/  FADD R13, R49, R12 ;  /* 0x0000000c310d7221 */ /* 0x000fe20000000000 */
[----:B------:R-:W-:Y:S01]  /*b020*/  FMUL R14, R14, 1.4426950216293334961 ;  /* 0x3fb8aa3b0e0e7820 */ /* 0x000fe20000400000 */
[----:B------:R-:W0:Y:S02]  /*b030*/  MUFU.EX2 R12, R15 ;  /* 0x0000000f000c7308 */ /* 0x000e240000000800 */
[----:B------:R-:W-:-:S06]  /*b040*/  FADD R13, R11, R13 ;  /* 0x0000000d0b0d7221 */ /* 0x000fcc0000000000 */
[----:B------:R-:W1:Y:S01]  /*b050*/  MUFU.EX2 R11, R14 ;  /* 0x0000000e000b7308 */ /* 0x000e620000000800 */
[----:B------:R-:W-:-:S04]  /*b060*/  FADD R13, R0, R13 ;  /* 0x0000000d000d7221 */ /* 0x000fc80000000000 */
[----:B------:R-:W-:-:S04]  /*b070*/  FADD R13, R48, R13 ;  /* 0x0000000d300d7221 */ /* 0x000fc80000000000 */
[----:B------:R-:W-:Y:S01]  /*b080*/  FADD R13, R47, R13 ;  /* 0x0000000d2f0d7221 */ /* 0x000fe20000000000 */
[----:B------:R-:W-:-:S03]  /*b090*/  F2FP.SATFINITE.E4M3.F32.PACK_AB_MERGE_C R192, R8, R9, RZ ;  /* 0x0000000908c0723e */ /* 0x000fc600048070ff */
[----:B0-----:R-:W-:Y:S01]  /*b0a0*/  FADD R13, R12, R13 ;  /* 0x0000000d0c0d7221 */ /* 0x001fe20000000000 */
[----:B------:R-:W-:Y:S02]  /*b0b0*/  PRMT R9, RZ, 0x7610, R9 ;  /* 0x00007610ff097816 */ /* 0x000fe40000000009 */
[----:B-1----:R-:W-:Y:S01]  /*b0c0*/  F2FP.SATFINITE.E4M3.F32.PACK_AB_MERGE_C R68, R11, R12, RZ ;  /* 0x0000000c0b44723e */ /* 0x002fe200048070ff */
[--C-:B------:R-:W-:Y:S01]  /*b0d0*/  FADD R12, R172, -R2.reuse ;  /* 0x80000002ac0c7221 */ /* 0x100fe20000000000 */
[----:B------:R-:W-:Y:S02]  /*b0e0*/  PRMT R3, RZ, 0x7610, R3 ;  /* 0x00007610ff037816 */ /* 0x000fe40000000003 */
[----:B------:R0:W2:Y:S01]  /*b0f0*/  @P0 LDG.E.U8 R9, desc[UR18][R44.64] ;  /* 0x000000122c090981 */ /* 0x0000a2000c1e1100 */
[----:B------:R-:W-:Y:S01]  /*b100*/  FMUL R46, R12, 1.4426950216293334961 ;  /* 0x3fb8aa3b0c2e7820 */ /* 0x000fe20000400000 */
[--C-:B------:R-:W-:Y:S02]  /*b110*/  FADD R12, R173, -R2.reuse ;  /* 0x80000002ad0c7221 */ /* 0x100fe40000000000 */
[----:B------:R1:W2:Y:S02]  /*b120*/  @P0 LDG.E.U8 R3, desc[UR18][R16.64] ;  /* 0x0000001210030981 */ /* 0x0002a4000c1e1100 */
[----:B0-----:R-:W-:Y:S01]  /*b130*/  FMUL R45, R12, 1.4426950216293334961 ;  /* 0x3fb8aa3b0c2d7820 */ /* 0x001fe20000400000 */
[----:B------:R-:W-:Y:S01]  /*b140*/  FADD R12, R175, -R2 ;  /* 0x80000002af0c7221 */ /* 0x000fe20000000000 */
[----:B------:R-:W0:Y:S01]  /*b150*/  MUFU.EX2 R46, R46 ;  /* 0x0000002e002e7308 */ /* 0x000e220000000800 */
[----:B-1----:R-:W-:-:S02]  /*b160*/  FADD R16, R11, R13 ;  /* 0x0000000d0b107221 */ /* 0x002fc40000000000 */
[----:B------:R-:W-:Y:S01]  /*b170*/  FMUL R13, R12, 1.4426950216293334961 ;  /* 0x3fb8aa3b0c0d7820 */ /* 0x000fe20000400000 */
[--C-:B------:R-:W-:Y:S01]  /*b180*/  FADD R12, R176, -R2.reuse ;  /* 0x80000002b00c7221 */ /* 0x100fe20000000000 */
[----:B------:R-:W-:-:S03]  /*b190*/  FADD R14, R177, -R2 ;  /* 0x80000002b10e7221 */ /* 0x000fc60000000000 */
[----:B------:R-:W1:Y:S01]  /*b1a0*/  MUFU.EX2 R45, R45 ;  /* 0x0000002d002d7308 */ /* 0x000e620000000800 */
[----:B------:R-:W-:Y:S01]  /*b1b0*/  FMUL R12, R12, 1.4426950216293334961 ;  /* 0x3fb8aa3b0c0c7820 */ /* 0x000fe20000400000 */
[----:B------:R-:W-:Y:S01]  /*b1c0*/  FMUL R44, R14, 1.4426950216293334961 ;  /* 0x3fb8aa3b0e2c7820 */ /* 0x000fe20000400000 */
[----:B------:R-:W-:Y:S01]  /*b1d0*/  FADD R14, R178, -R2 ;  /* 0x80000002b20e7221 */ /* 0x000fe20000000000 */
[----:B------:R-:W-:-:S04]  /*b1e0*/  PRMT R8, RZ, 0x7610, R8 ;  /* 0x00007610ff087816 */ /* 0x000fc80000000008 */
[----:B------:R-:W0:Y:S01]  /*b1f0*/  MUFU.EX2 R13, R13 ;  /* 0x0000000d000d7308 */ /* 0x000e220000000800 */
[----:B------:R-:W-:Y:S01]  /*b200*/  FMUL R14, R14, 1.4426950216293334961 ;  /* 0x3fb8aa3b0e0e7820 */ /* 0x000fe20000400000 */
[----:B------:R1:W2:Y:S01]  /*b210*/  @P0 LDG.E.U8 R8, desc[UR18][R42.64] ;  /* 0x000000122a080981 */ /* 0x0002a2000c1e1100 */
[----:B------:R-:W-:-:S05]  /*b220*/  FADD R15, R180, -R2 ;  /* 0x80000002b40f7221 */ /* 0x000fca0000000000 */
[----:B------:R-:W0:Y:S01]  /*b230*/  MUFU.EX2 R12, R12 ;  /* 0x0000000c000c7308 */ /* 0x000e220000000800 */
[----:B------:R-:W-:-:S07]  /*b240*/  FMUL R17, R15, 1.4426950216293334961 ;  /* 0x3fb8aa3b0f117820 */ /* 0x000fce0000400000 */
[----:B-1----:R0:W-:Y:S08]  /*b250*/  MUFU.EX2 R43, R14 ;  /* 0x0000000e002b7308 */ /* 0x0021f00000000800 */
[----:B------:R-:W1:Y:S01]  /*b260*/  MUFU.EX2 R44, R44 ;  /* 0x0000002c002c7308 */ /* 0x000e620000000800 */
[----:B0-----:R-:W-:Y:S01]  /*b270*/  FADD R14, R46, R16 ;  /* 0x000000102e0e7221 */ /* 0x001fe20000000000 */
[----:B------:R-:W-:-:S03]  /*b280*/  FADD R16, R181, -R2 ;  /* 0x80000002b5107221 */ /* 0x000fc60000000000 */
[----:B------:R-:W-:Y:S01]  /*b290*/  FADD R15, R45, R14 ;  /* 0x0000000e2d0f7221 */ /* 0x000fe20000000000 */
[----:B------:R-:W-:Y:S02]  /*b2a0*/  FMUL R16, R16, 1.4426950216293334961 ;  /* 0x3fb8aa3b10107820 */ /* 0x000fe40000400000 */
[----:B------:R-:W0:Y:S01]  /*b2b0*/  MUFU.EX2 R14, R17 ;  /* 0x00000011000e7308 */ /* 0x000e220000000800 */
[----:B------:R-:W-:Y:S01]  /*b2c0*/  FADD R15, R13, R15 ;  /* 0x0000000f0d0f7221 */ /* 0x000fe20000000000 */
[----:B------:R-:W-:-:S03]  /*b2d0*/  F2FP.SATFINITE.E4M3.F32.PACK_AB_MERGE_C R63, R12, R13, RZ ;  /* 0x0000000d0c3f723e */ /* 0x000fc600048070ff */
[----:B------:R-:W-:-:S03]  /*b2e0*/  FADD R15, R12, R15 ;  /* 0x0000000f0c0f7221 */ /* 0x000fc60000000000 */
[----:B------:R-:W4:Y:S01]  /*b2f0*/  MUFU.EX2 R12, R16 ;  /* 0x00000010000c7308 */ /* 0x000f220000000800 */
[----:B-1----:R-:W-:Y:S01]  /*b300*/  FADD R15, R44, R15 ;  /* 0x0000000f2c0f7221 */ /* 0x002fe20000000000 */
[----:B------:R-:W-:-:S03]  /*b310*/  PRMT R5, RZ, 0x7610, R5 ;  /* 0x00007610ff057816 */ /* 0x000fc60000000005 */
[----:B------:R-:W-:-:S03]  /*b320*/  FADD R15, R43, R15 ;  /* 0x0000000f2b0f7221 */ /* 0x000fc60000000000 */
[----:B------:R1:W2:Y:S01]  /*b330*/  @P0 LDG.E.U8 R5, desc[UR18][R18.64] ;  /* 0x0000001212050981 */ /* 0x0002a2000c1e1100 */
[----:B0-----:R-:W-:Y:S01]  /*b340*/  FADD R15, R14, R15 ;  /* 0x0000000f0e0f7221 */ /* 0x001fe20000000000 */
[----:B------:R-:W-:-:S06]  /*b350*/  PRMT R7, RZ, 0x7610, R7 ;  /* 0x00007610ff077816 */ /* 0x000fcc0000000007 */
[----:B------:R0:W2:Y:S01]  /*b360*/  @P0 LDG.E.U8 R7, desc[UR18][R40.64] ;  /* 0x0000001228070981 */ /* 0x0000a2000c1e1100 */
[C---:B----4-:R-:W-:Y:S01]  /*b370*/  F2FP.SATFINITE.E4M3.F32.PACK_AB_MERGE_C R59, R12.reuse, R14, RZ ;  /* 0x0000000e0c3b723e */ /* 0x050fe200048070ff */
[----:B-1----:R-:W-:Y:S01]  /*b380*/  FADD R18, R12, R15 ;  /* 0x0000000f0c127221 */ /* 0x002fe20000000000 */
[----:B------:R-:W-:-:S04]  /*b390*/  FADD R12, R182, -R2 ;  /* 0x80000002b60c7221 */ /* 0x000fc80000000000 */
[----:B------:R-:W-:Y:S01]  /*b3a0*/  FMUL R42, R12, 1.4426950216293334961 ;  /* 0x3fb8aa3b0c2a7820 */ /* 0x000fe20000400000 */
[----:B------:R-:W-:-:S04]  /*b3b0*/  FADD R12, R183, -R2 ;  /* 0x80000002b70c7221 */ /* 0x000fc80000000000 */
[----:B0-----:R-:W-:Y:S01]  /*b3c0*/  FMUL R41, R12, 1.4426950216293334961 ;  /* 0x3fb8aa3b0c297820 */ /* 0x001fe20000400000 */
[--C-:B------:R-:W-:Y:S01]  /*b3d0*/  FADD R12, R184, -R2.reuse ;  /* 0x80000002b80c7221 */ /* 0x100fe20000000000 */
[----:B------:R-:W0:Y:S03]  /*b3e0*/  MUFU.EX2 R42, R42 ;  /* 0x0000002a002a7308 */ /* 0x000e260000000800 */
[----:B------:R-:W-:Y:S01]  /*b3f0*/  FMUL R14, R12, 1.4426950216293334961 ;  /* 0x3fb8aa3b0c0e7820 */ /* 0x000fe20000400000 */
[--C-:B------:R-:W-:Y:S01]  /*b400*/  FADD R12, R185, -R2.reuse ;  /* 0x80000002b90c7221 */ /* 0x100fe20000000000 */
[----:B------:R-:W-:-:S03]  /*b410*/  FADD R16, R186, -R2 ;  /* 0x80000002ba107221 */ /* 0x000fc60000000000 */
[----:B------:R-:W1:Y:S01]  /*b420*/  MUFU.EX2 R41, R41 ;  /* 0x0000002900297308 */ /* 0x000e620000000800 */
[----:B------:R-:W-:Y:S01]  /*b430*/  FMUL R12, R12, 1.4426950216293334961 ;  /* 0x3fb8aa3b0c0c7820 */ /* 0x000fe20000400000 */
[----:B------:R-:W-:Y:S01]  /*b440*/  FMUL R40, R16, 1.4426950216293334961 ;  /* 0x3fb8aa3b10287820 */ /* 0x000fe20000400000 */
[----:B------:R-:W-:-:S05]  /*b450*/  FADD R16, R188, -R2 ;  /* 0x80000002bc107221 */ /* 0x000fca0000000000 */
[----:B------:R-:W4:Y:S01]  /*b460*/  MUFU.EX2 R14, R14 ;  /* 0x0000000e000e7308 */ /* 0x000f220000000800 */
[----:B------:R-:W-:Y:S01]  /*b470*/  FMUL R16, R16, 1.4426950216293334961 ;  /* 0x3fb8aa3b10107820 */ /* 0x000fe20000400000 */
[----:B------:R-:W-:-:S06]  /*b480*/  FADD R17, R189, -R2 ;  /* 0x80000002bd117221 */ /* 0x000fcc0000000000 */
[----:B------:R-:W0:Y:S01]  /*b490*/  MUFU.EX2 R12, R12 ;  /* 0x0000000c000c7308 */ /* 0x000e220000000800 */
[----:B------:R-:W-:-:S07]  /*b4a0*/  FMUL R19, R17, 1.4426950216293334961 ;  /* 0x3fb8aa3b11137820 */ /* 0x000fce0000400000 */
[----:B------:R0:W-:Y:S02]  /*b4b0*/  MUFU.EX2 R39, R16 ;  /* 0x0000001000277308 */ /* 0x0001e40000000800 */
[----:B0-----:R-:W-:-:S04]  /*b4c0*/  FADD R16, R42, R18 ;  /* 0x000000122a107221 */ /* 0x001fc80000000000 */
[----:B-1----:R-:W-:Y:S01]  /*b4d0*/  FADD R17, R41, R16 ;  /* 0x0000001029117221 */ /* 0x002fe20000000000 */
[----:B------:R-:W-:-:S03]  /*b4e0*/  PRMT R28, RZ, 0x7610, R28 ;  /* 0x00007610ff1c7816 */ /* 0x000fc6000000001c */
[----:B----4-:R-:W-:Y:S01]  /*b4f0*/  FADD R17, R14, R17 ;  /* 0x000000110e117221 */ /* 0x010fe20000000000 */
[----:B------:R-:W-:Y:S02]  /*b500*/  PRMT R27, RZ, 0x7610, R27 ;  /* 0x00007610ff1b7816 */ /* 0x000fe4000000001b */
[C---:B------:R-:W-:Y:S01]  /*b510*/  F2FP.SATFINITE.E4M3.F32.PACK_AB_MERGE_C R55, R12.reuse, R14, RZ ;  /* 0x0000000e0c37723e */ /* 0x040fe200048070ff */
[----:B------:R-:W-:Y:S01]  /*b520*/  FADD R14, R12, R17 ;  /* 0x000000110c0e7221 */ /* 0x000fe20000000000 */
[----:B------:R-:W-:Y:S01]  /*b530*/  PRMT R25, RZ, 0x7610, R25 ;  /* 0x00007610ff197816 */ /* 0x000fe20000000019 */
[----:B------:R0:W-:Y:S01]  /*b540*/  MUFU.EX2 R16, R19 ;  /* 0x0000001300107308 */ /* 0x0001e20000000800 */
[----:B------:R-:W-:Y:S01]  /*b550*/  PRMT R23, RZ, 0x7610, R23 ;  /* 0x00007610ff177816 */ /* 0x000fe20000000017 */
[----:B------:R1:W-:Y:S01]  /*b560*/  STS.U8 [R133+UR6+0x10000], R20 ;  /* 0x0100001485007988 */ /* 0x0003e20008000006 */
[----:B------:R-:W-:-:S03]  /*b570*/  PRMT R17, RZ, 0x7610, R17 ;  /* 0x00007610ff117816 */ /* 0x000fc60000000011 */
[----:B------:R-:W4:Y:S01]  /*b580*/  @P0 LDG.E.U8 R28, desc[UR18][R250.64] ;  /* 0x00000012fa1c0981 */ /* 0x000f22000c1e1100 */
[----:B0-----:R-:W-:-:S03]  /*b590*/  PRMT R19, RZ, 0x7610, R19 ;  /* 0x00007610ff137816 */ /* 0x001fc60000000013 */
[----:B------:R-:W2:Y:S01]  /*b5a0*/  @P0 LDG.E.U8 R27, desc[UR18][R244.64] ;  /* 0x00000012f41b0981 */ /* 0x000ea2000c1e1100 */
[----:B-1----:R-:W-:-:S03]  /*b5b0*/  PRMT R20, RZ, 0x7610, R20 ;  /* 0x00007610ff147816 */ /* 0x002fc60000000014 */
[----:B------:R-:W2:Y:S04]  /*b5c0*/  @P0 LDG.E.U8 R25, desc[UR18][R248.64] ;  /* 0x00000012f8190981 */ /* 0x000ea8000c1e1100 */
[----:B------:R-:W2:Y:S04]  /*b5d0*/  LDL.LU.64 R250, [R1+0x480] ;  /* 0x0004800001fa7983 */ /* 0x000ea80000300a00 */
[----:B------:R-:W3:Y:S04]  /*b5e0*/  LDL.LU.64 R244, [R1+0x478] ;  /* 0x0004780001f47983 */ /* 0x000ee80000300a00 */
[----:B------:R-:W3:Y:S04]  /*b5f0*/  LDL.LU.64 R248, [R1+0x470] ;  /* 0x0004700001f87983 */ /* 0x000ee80000300a00 */
[----:B------:R-:W4:Y:S04]  /*b600*/  @P0 LDG.E.U8 R23, desc[UR18][R246.64] ;  /* 0x00000012f6170981 */ /* 0x000f28000c1e1100 */
[----:B------:R0:W4:Y:S04]  /*b610*/  @P0 LDG.E.U8 R17, desc[UR18][R204.64] ;  /* 0x00000012cc110981 */ /* 0x000128000c1e1100 */
[----:B------:R-:W4:Y:S04]  /*b620*/  @P0 LDG.E.U8 R19, desc[UR18][R198.64] ;  /* 0x00000012c6130981 */ /* 0x000f28000c1e1100 */
[----:B------:R-:W4:Y:S01]  /*b630*/  LDL.LU.64 R246, [R1+0x468] ;  /* 0x0004680001f67983 */ /* 0x000f220000300a00 */
[----:B0-----:R-:W-:-:S02]  /*b640*/  IMAD.MOV.U32 R204, RZ, RZ, R200 ;  /* 0x000000ffffcc7224 */ /* 0x001fc400078e00c8 */
[----:B------:R-:W-:Y:S01]  /*b650*/  IMAD.MOV.U32 R205, RZ, RZ, R201 ;  /* 0x000000ffffcd7224 */ /* 0x000fe200078e00c9 */
[----:B------:R-:W4:Y:S04]  /*b660*/  @P0 LDG.E.U8 R20, desc[UR18][R196.64] ;  /* 0x00000012c4140981 */ /* 0x000f28000c1e1100 */
[----:B------:R-:W4:Y:S04]  /*b670*/  LDL.64 R200, [R1+0x170] ;  /* 0x0001700001c87983 */ /* 0x000f280000100a00 */
[----:B------:R-:W5:Y:S04]  /*b680*/  LDL.64 R198, [R1+0x150] ;  /* 0x0001500001c67983 */ /* 0x000f680000100a00 */
[----:B------:R-:W5:Y:S01]  /*b690*/  LDL.64 R196, [R1+0x130] ;  /* 0x0001300001c47983 */ /* 0x000f620000100a00 */
[----:B------:R-:W-:-:S03]  /*b6a0*/  PRMT R36, RZ, 0x7610, R36 ;  /* 0x00007610ff247816 */ /* 0x000fc60000000024 */
[----:B------:R0:W-:Y:S04]  /*b6b0*/  STS.U8 [R133+UR6+0x11000], R35 ;  /* 0x0110002385007988 */ /* 0x0001e80008000006 */
[----:B------:R1:W-:Y:S04]  /*b6c0*/  STS.U8 [R133+UR6+0x12000], R31 ;  /* 0x0120001f85007988 */ /* 0x0003e80008000006 */
[----:B------:R1:W-:Y:S01]  /*b6d0*/  STS.U8 [R133+UR6+0x11400], R34 ;  /* 0x0114002285007988 */ /* 0x0003e20008000006 */
[----:B0-----:R-:W-:-:S03]  /*b6e0*/  PRMT R35, RZ, 0x7610, R35 ;  /* 0x00007610ff237816 */ /* 0x001fc60000000023 */
[----:B------:R0:W-:Y:S01]  /*b6f0*/  STS.U8 [R133+UR6+0x11800], R33 ;  /* 0x0118002185007988 */ /* 0x0001e20008000006 */
[----:B-1----:R-:W-:-:S03]  /*b700*/  PRMT R31, RZ, 0x7610, R31 ;  /* 0x00007610ff1f7816 */ /* 0x002fc6000000001f */
[----:B------:R1:W-:Y:S01]  /*b710*/  STS.U8 [R133+UR6+0x12400], R30 ;  /* 0x0124001e85007988 */ /* 0x0003e20008000006 */
[----:B------:R-:W-:-:S03]  /*b720*/  PRMT R34, RZ, 0x7610, R34 ;  /* 0x00007610ff227816 */ /* 0x000fc60000000022 */
[----:B------:R1:W-:Y:S01]  /*b730*/  STS.U8 [R133+UR6+0x11c00], R32 ;  /* 0x011c002085007988 */ /* 0x0003e20008000006 */
[----:B0-----:R-:W-:-:S03]  /*b740*/  PRMT R33, RZ, 0x7610, R33 ;  /* 0x00007610ff217816 */ /* 0x001fc60000000021 */
[----:B------:R0:W-:Y:S01]  /*b750*/  STS.U8 [R133+UR6+0x12800], R29 ;  /* 0x0128001d85007988 */ /* 0x0001e20008000006 */
[----:B-1----:R-:W-:-:S03]  /*b760*/  PRMT R30, RZ, 0x7610, R30 ;  /* 0x00007610ff1e7816 */ /* 0x002fc6000000001e */
[----:B------:R-:W5:Y:S01]  /*b770*/  @P0 LDG.E.U8 R36, desc[UR18][R204.64] ;  /* 0x00000012cc240981 */ /* 0x000f62000c1e1100 */
[----:B------:R-:W-:-:S03]  /*b780*/  PRMT R32, RZ, 0x7610, R32 ;  /* 0x00007610ff207816 */ /* 0x000fc60000000020 */
[----:B------:R-:W5:Y:S01]  /*b790*/  @P0 LDG.E.U8 R35, desc[UR18][R202.64] ;  /* 0x00000012ca230981 */ /* 0x000f62000c1e1100 */
[----:B0-----:R-:W-:Y:S02]  /*b7a0*/  PRMT R29, RZ, 0x7610, R29 ;  /* 0x00007610ff1d7816 */ /* 0x001fe4000000001d */
[----:B------:R-:W-:Y:S01]  /*b7b0*/  PRMT R0, RZ, 0x7610, R0 ;  /* 0x00007610ff007816 */ /* 0x000fe20000000000 */
[----:B------:R-:W5:Y:S04]  /*b7c0*/  LDL.64 R204, [R1+0x228] ;  /* 0x0002280001cc7983 */ /* 0x000f680000100a00 */
[----:B------:R-:W5:Y:S04]  /*b7d0*/  LDL.64 R202, [R1+0x208] ;  /* 0x0002080001ca7983 */ /* 0x000f680000100a00 */
[----:B------:R-:W5:Y:S01]  /*b7e0*/  @P0 LDG.E.U8 R29, desc[UR18][R194.64] ;  /* 0x00000012c21d0981 */ /* 0x000f62000c1e1100 */
[----:B------:R-:W-:-:S03]  /*b7f0*/  PRMT R11, RZ, 0x7610, R11 ;  /* 0x00007610ff0b7816 */ /* 0x000fc6000000000b */
[----:B------:R-:W5:Y:S01]  /*b800*/  @P0 LDG.E.U8 R0, desc[UR18][R230.64] ;  /* 0x00000012e6000981 */ /* 0x000f62000c1e1100 */
[----:B------:R-:W-:Y:S02]  /*b810*/  PRMT R13, RZ, 0x7610, R13 ;  /* 0x00007610ff0d7816 */ /* 0x000fe4000000000d */
[----:B------:R-:W-:Y:S01]  /*b820*/  PRMT R15, RZ, 0x7610, R15 ;  /* 0x00007610ff0f7816 */ /* 0x000fe2000000000f */
[----:B------:R-:W5:Y:S04]  /*b830*/  @P0 LDG.E.U8 R11, desc[UR18][R228.64] ;  /* 0x00000012e40b0981 */ /* 0x000f68000c1e1100 */
[----:B------:R-:W5:Y:S04]  /*b840*/  @P0 LDG.E.U8 R13, desc[UR18][R226.64] ;  /* 0x00000012e20d0981 */ /* 0x000f68000c1e1100 */
[----:B------:R-:W5:Y:S04]  /*b850*/  @P0 LDG.E.U8 R15, desc[UR18][R218.64] ;  /* 0x00000012da0f0981 */ /* 0x000f68000c1e1100 */
[----:B--2---:R-:W2:Y:S04]  /*b860*/  @P0 LDG.E.U8 R30, desc[UR18][R250.64] ;  /* 0x00000012fa1e0981 */ /* 0x004ea8000c1e1100 */
[----:B---3--:R-:W3:Y:S04]  /*b870*/  @P0 LDG.E.U8 R31, desc[UR18][R248.64] ;  /* 0x00000012f81f0981 */ /* 0x008ee8000c1e1100 */
[----:B------:R-:W2:Y:S04]  /*b880*/  LDL.LU.64 R248, [R1+0x460] ;  /* 0x0004600001f87983 */ /* 0x000ea80000300a00 */
[----:B----4-:R-:W4:Y:S04]  /*b890*/  @P0 LDG.E.U8 R34, desc[UR18][R200.64] ;  /* 0x00000012c8220981 */ /* 0x010f28000c1e1100 */
[----:B-----5:R-:W5:Y:S04]  /*b8a0*/  @P0 LDG.E.U8 R33, desc[UR18][R198.64] ;  /* 0x00000012c6210981 */ /* 0x020f68000c1e1100 */
[----:B------:R-:W3:Y:S04]  /*b8b0*/  @P0 LDG.E.U8 R32, desc[UR18][R196.64] ;  /* 0x00000012c4200981 */ /* 0x000ee8000c1e1100 */
[----:B------:R-:W3:Y:S04]  /*b8c0*/  LDL.64 R200, [R1+0x1e8] ;  /* 0x0001e80001c87983 */ /* 0x000ee80000100a00 */
[----:B------:R-:W4:Y:S04]  /*b8d0*/  LDL.64 R198, [R1+0x1c8] ;  /* 0x0001c80001c67983 */ /* 0x000f280000100a00 */
[----:B------:R-:W5:Y:S04]  /*b8e0*/  LDL.LU.64 R250, [R1+0x458] ;  /* 0x0004580001fa7983 */ /* 0x000f680000300a00 */
[----:B------:R-:W5:Y:S04]  /*b8f0*/  LDL.64 R196, [R1+0x1a8] ;  /* 0x0001a80001c47983 */ /* 0x000f680000100a00 */
[----:B------:R-:W5:Y:S01]  /*b900*/  LDL.64 R194, [R1+0x188] ;  /* 0x0001880001c27983 */ /* 0x000f620000100a00 */
[----:B------:R-:W0:Y:S01]  /*b910*/  MUFU.EX2 R40, R40 ;  /* 0x0000002800287308 */ /* 0x000e220000000800 */
[----:B------:R-:W-:-:S02]  /*b920*/  FADD R18, R191, -R2 ;  /* 0x80000002bf127221 */ /* 0x000fc40000000000 */
[----:B------:R1:W-:Y:S02]  /*b930*/  STS.U8 [R133+UR6+0x10400], R21 ;  /* 0x0104001585007988 */ /* 0x0003e40008000006 */
[----:B------:R-:W-:Y:S02]  /*b940*/  FMUL R18, R18, 1.4426950216293334961 ;  /* 0x3fb8aa3b12127820 */ /* 0x000fe40000400000 */
[----:B------:R0:W-:Y:S02]  /*b950*/  STS.U8 [R133+UR6+0x10800], R24 ;  /* 0x0108001885007988 */ /* 0x0001e40008000006 */
[----:B------:R-:W0:Y:S02]  /*b960*/  MUFU.EX2 R12, R18 ;  /* 0x00000012000c7308 */ /* 0x000e240000000800 */
[----:B------:R0:W-:Y:S01]  /*b970*/  STS.U8 [R133+UR6+0x10c00], R26 ;  /* 0x010c001a85007988 */ /* 0x0001e20008000006 */
[----:B-1----:R-:W-:Y:S02]  /*b980*/  PRMT R21, RZ, 0x7610, R21 ;  /* 0x00007610ff157816 */ /* 0x002fe40000000015 */
[----:B------:R-:W-:-:S02]  /*b990*/  PRMT R38, RZ, 0x7610, R38 ;  /* 0x00007610ff267816 */ /* 0x000fc40000000026 */
[----:B0-----:R-:W-:Y:S02]  /*b9a0*/  PRMT R24, RZ, 0x7610, R24 ;  /* 0x00007610ff187816 */ /* 0x001fe40000000018 */
[----:B------:R-:W-:Y:S01]  /*b9b0*/  PRMT R37, RZ, 0x7610, R37 ;  /* 0x00007610ff257816 */ /* 0x000fe20000000025 */
[----:B------:R-:W5:Y:S01]  /*b9c0*/  @P0 LDG.E.U8 R21, desc[UR18][R220.64] ;  /* 0x00000012dc150981 */ /* 0x000f62000c1e1100 */
[----:B------:R-:W-:Y:S01]  /*b9d0*/  PRMT R26, RZ, 0x7610, R26 ;  /* 0x00007610ff1a7816 */ /* 0x000fe2000000001a */
[----:B------:R-:W-:Y:S02]  /*b9e0*/  FADD R14, R40, R14 ;  /* 0x0000000e280e7221 */ /* 0x000fe40000000000 */
[----:B------:R-:W5:Y:S04]  /*b9f0*/  @P0 LDG.E.U8 R24, desc[UR18][R216.64] ;  /* 0x00000012d8180981 */ /* 0x000f68000c1e1100 */
[----:B------:R-:W5:Y:S01]  /*ba00*/  @P0 LDG.E.U8 R26, desc[UR18][R224.64] ;  /* 0x00000012e01a0981 */ /* 0x000f62000c1e1100 */
[----:B------:R-:W-:-:S03]  /*ba10*/  FADD R14, R39, R14 ;  /* 0x0000000e270e7221 */ /* 0x000fc60000000000 */
[----:B------:R-:W5:Y:S01]  /*ba20*/  @P0 LDG.E.U8 R38, desc[UR18][R222.64] ;  /* 0x00000012de260981 */ /* 0x000f62000c1e1100 */
[----:B------:R-:W-:-:S03]  /*ba30*/  LOP3.LUT R110, R133, 0x20, RZ, 0x3c, !PT ;  /* 0x00000020856e7812 */ /* 0x000fc600078e3cff */
[----:B------:R-:W5:Y:S01]  /*ba40*/  @P0 LDG.E.U8 R37, desc[UR18][R214.64] ;  /* 0x00000012d6250981 */ /* 0x000f62000c1e1100 */
[----:B------:R-:W-:-:S03]  /*ba50*/  FADD R14, R16, R14 ;  /* 0x0000000e100e7221 */ /* 0x000fc60000000000 */
        /* <DEDUP_REMOVED lines=9> */
[----:B0-----:R-:W-:Y:S01]  /*baf0*/  PRMT R23, RZ, 0x7610, R23 ;  /* 0x00007610ff177816 */ /* 0x001fe20000000017 */
[C---:B------:R-:W-:Y:S01]  /*bb00*/  FADD R53, R12.reuse, R14 ;  /* 0x0000000e0c357221 */ /* 0x040fe20000000000 */
[----:B------:R-:W-:Y:S01]  /*bb10*/  F2FP.SATFINITE.E4M3.F32.PACK_AB_MERGE_C R51, R12, R16, RZ ;  /* 0x000000100c33723e */ /* 0x000fe200048070ff */
[----:B------:R-:W-:Y:S01]  /*bb20*/  STS.U8 [R110+UR6+0x10500], R9 ;  /* 0x010500096e007988 */ /* 0x000fe20008000006 */
[----:B-1----:R-:W-:Y:S02]  /*bb30*/  PRMT R22, RZ, 0x7610, R22 ;  /* 0x00007610ff167816 */ /* 0x002fe40000000016 */
[----:B------:R-:W-:Y:S01]  /*bb40*/  PRMT R18, RZ, 0x7610, R18 ;  /* 0x00007610ff127816 */ /* 0x000fe20000000012 */
[----:B------:R-:W5:Y:S01]  /*bb50*/  @P0 LDG.E.U8 R28, desc[UR18][R212.64] ;  /* 0x00000012d41c0981 */ /* 0x000f62000c1e1100 */
[----:B------:R-:W-:Y:S02]  /*bb60*/  PRMT R16, RZ, 0x7610, R16 ;  /* 0x00007610ff107816 */ /* 0x000fe40000000010 */
[----:B------:R-:W-:Y:S01]  /*bb70*/  PRMT R14, RZ, 0x7610, R14 ;  /* 0x00007610ff0e7816 */ /* 0x000fe2000000000e */
[----:B------:R-:W-:Y:S01]  /*bb80*/  STS.U8 [R110+UR6+0x10900], R8 ;  /* 0x010900086e007988 */ /* 0x000fe20008000006 */
[----:B------:R-:W-:-:S03]  /*bb90*/  PRMT R12, RZ, 0x7610, R12 ;  /* 0x00007610ff0c7816 */ /* 0x000fc6000000000c */
[----:B------:R-:W5:Y:S01]  /*bba0*/  @P0 LDG.E.U8 R27, desc[UR18][R210.64] ;  /* 0x00000012d21b0981 */ /* 0x000f62000c1e1100 */
[----:B------:R-:W-:-:S03]  /*bbb0*/  PRMT R10, RZ, 0x7610, R10 ;  /* 0x00007610ff0a7816 */ /* 0x000fc6000000000a */
[----:B------:R-:W-:Y:S04]  /*bbc0*/  STS.U8 [R110+UR6+0x10d00], R7 ;  /* 0x010d00076e007988 */ /* 0x000fe80008000006 */
[----:B------:R-:W5:Y:S04]  /*bbd0*/  @P0 LDG.E.U8 R25, desc[UR18][R208.64] ;  /* 0x00000012d0190981 */ /* 0x000f68000c1e1100 */
[----:B------:R-:W-:Y:S04]  /*bbe0*/  STS.U8 [R110+UR6+0x11100], R6 ;  /* 0x011100066e007988 */ /* 0x000fe80008000006 */
[----:B------:R-:W5:Y:S04]  /*bbf0*/  @P0 LDG.E.U8 R23, desc[UR18][R206.64] ;  /* 0x00000012ce170981 */ /* 0x000f68000c1e1100 */
[----:B------:R0:W-:Y:S04]  /*bc00*/  STS.U8 [R110+UR6+0x11500], R5 ;  /* 0x011500056e007988 */ /* 0x0001e80008000006 */
[----:B------:R-:W5:Y:S04]  /*bc10*/  @P0 LDG.E.U8 R22, desc[UR18][R204.64] ;  /* 0x00000012cc160981 */ /* 0x000f68000c1e1100 */
[----:B------:R1:W-:Y:S01]  /*bc20*/  STS.U8 [R110+UR6+0x11900], R4 ;  /* 0x011900046e007988 */ /* 0x0003e20008000006 */
[----:B0-----:R-:W-:-:S03]  /*bc30*/  PRMT R5, RZ, 0x7610, R5 ;  /* 0x00007610ff057816 */ /* 0x001fc60000000005 */
[----:B------:R-:W5:Y:S04]  /*bc40*/  @P0 LDG.E.U8 R18, desc[UR18][R202.64] ;  /* 0x00000012ca120981 */ /* 0x000f68000c1e1100 */
[----:B------:R0:W-:Y:S01]  /*bc50*/  STS.U8 [R110+UR6+0x11d00], R3 ;  /* 0x011d00036e007988 */ /* 0x0001e20008000006 */
[----:B-1----:R-:W-:-:S03]  /*bc60*/  PRMT R4, RZ, 0x7610, R4 ;  /* 0x00007610ff047816 */ /* 0x002fc60000000004 */
[----:B------:R1:W-:Y:S01]  /*bc70*/  STS.U8 [R110+UR6+0x12100], R0 ;  /* 0x012100006e007988 */ /* 0x0003e20008000006 */
[----:B0-----:R-:W-:Y:S02]  /*bc80*/  PRMT R3, RZ, 0x7610, R3 ;  /* 0x00007610ff037816 */ /* 0x001fe40000000003 */
[----:B-1----:R-:W-:-:S04]  /*bc90*/  PRMT R0, RZ, 0x7610, R0 ;  /* 0x00007610ff007816 */ /* 0x002fc80000000000 */
[----:B------:R-:W5:Y:S01]  /*bca0*/  @P0 LDG.E.U8 R3, desc[UR18][R246.64] ;  /* 0x00000012f6030981 */ /* 0x000f62000c1e1100 */
[----:B------:R-:W-:Y:S02]  /*bcb0*/  PRMT R9, RZ, 0x7610, R9 ;  /* 0x00007610ff097816 */ /* 0x000fe40000000009 */
[----:B------:R-:W-:Y:S01]  /*bcc0*/  PRMT R8, RZ, 0x7610, R8 ;  /* 0x00007610ff087816 */ /* 0x000fe20000000008 */
[----:B------:R-:W5:Y:S01]  /*bcd0*/  @P0 LDG.E.U8 R0, desc[UR18][R244.64] ;  /* 0x00000012f4000981 */ /* 0x000f62000c1e1100 */
[----:B------:R-:W-:Y:S02]  /*bce0*/  PRMT R7, RZ, 0x7610, R7 ;  /* 0x00007610ff077816 */ /* 0x000fe40000000007 */
[----:B------:R-:W-:Y:S01]  /*bcf0*/  PRMT R6, RZ, 0x7610, R6 ;  /* 0x00007610ff067816 */ /* 0x000fe20000000006 */
[----:B------:R-:W-:Y:S04]  /*bd00*/  STS.U8 [R110+UR6+0x12500], R11 ;  /* 0x0125000b6e007988 */ /* 0x000fe80008000006 */
[----:B------:R-:W-:Y:S04]  /*bd10*/  STS.U8 [R110+UR6+0x12900], R13 ;  /* 0x0129000d6e007988 */ /* 0x000fe80008000006 */
[----:B------:R-:W-:Y:S04]  /*bd20*/  STS.U8 [R110+UR6+0x12d00], R15 ;  /* 0x012d000f6e007988 */ /* 0x000fe80008000006 */
[----:B------:R0:W-:Y:S04]  /*bd30*/  STS.U8 [R110+UR6+0x13100], R17 ;  /* 0x013100116e007988 */ /* 0x0001e80008000006 */
[----:B------:R-:W5:Y:S04]  /*bd40*/  @P0 LDG.E.U8 R9, desc[UR18][R242.64] ;  /* 0x00000012f2090981 */ /* 0x000f68000c1e1100 */
[----:B------:R1:W-:Y:S01]  /*bd50*/  STS.U8 [R110+UR6+0x13500], R19 ;  /* 0x013500136e007988 */ /* 0x0003e20008000006 */
[----:B0-----:R-:W-:-:S03]  /*bd60*/  PRMT R17, RZ, 0x7610, R17 ;  /* 0x00007610ff117816 */ /* 0x001fc60000000011 */
[----:B------:R-:W5:Y:S04]  /*bd70*/  @P0 LDG.E.U8 R8, desc[UR18][R240.64] ;  /* 0x00000012f0080981 */ /* 0x000f68000c1e1100 */
[----:B------:R-:W5:Y:S01]  /*bd80*/  @P0 LDG.E.U8 R7, desc[UR18][R238.64] ;  /* 0x00000012ee070981 */ /* 0x000f62000c1e1100 */
[----:B-1----:R-:W-:-:S03]  /*bd90*/  PRMT R19, RZ, 0x7610, R19 ;  /* 0x00007610ff137816 */ /* 0x002fc60000000013 */
[----:B------:R-:W5:Y:S04]  /*bda0*/  @P0 LDG.E.U8 R6, desc[UR18][R236.64] ;  /* 0x00000012ec060981 */ /* 0x000f68000c1e1100 */
[----:B------:R-:W5:Y:S04]  /*bdb0*/  @P0 LDG.E.U8 R19, desc[UR18][R234.64] ;  /* 0x00000012ea130981 */ /* 0x000f68000c1e1100 */
[----:B------:R-:W5:Y:S04]  /*bdc0*/  @P0 LDG.E.U8 R17, desc[UR18][R232.64] ;  /* 0x00000012e8110981 */ /* 0x000f68000c1e1100 */
[----:B--2---:R-:W2:Y:S04]  /*bdd0*/  @P0 LDG.E.U8 R4, desc[UR18][R248.64] ;  /* 0x00000012f8040981 */ /* 0x004ea8000c1e1100 */
[----:B---3--:R-:W3:Y:S04]  /*bde0*/  @P0 LDG.E.U8 R16, desc[UR18][R200.64] ;  /* 0x00000012c8100981 */ /* 0x008ee8000c1e1100 */
[----:B----4-:R-:W4:Y:S04]  /*bdf0*/  @P0 LDG.E.U8 R14, desc[UR18][R198.64] ;  /* 0x00000012c60e0981 */ /* 0x010f28000c1e1100 */
[----:B-----5:R-:W5:Y:S04]  /*be00*/  @P0 LDG.E.U8 R5, desc[UR18][R250.64] ;  /* 0x00000012fa050981 */ /* 0x020f68000c1e1100 */
[----:B------:R-:W2:Y:S04]  /*be10*/  @P0 LDG.E.U8 R12, desc[UR18][R196.64] ;  /* 0x00000012c40c0981 */ /* 0x000ea8000c1e1100 */
[----:B------:R-:W5:Y:S01]  /*be20*/  @P0 LDG.E.U8 R10, desc[UR18][R194.64] ;  /* 0x00000012c20a0981 */ /* 0x000f62000c1e1100 */
[----:B------:R-:W-:-:S03]  /*be30*/  LOP3.LUT R111, R133, 0x40, RZ, 0x3c, !PT ;  /* 0x00000040856f7812 */ /* 0x000fc600078e3cff */
        /* <DEDUP_REMOVED lines=8> */
[----:B------:R-:W-:Y:S04]  /*bec0*/  STS.U8 [R111+UR6+0x11a00], R34 ;  /* 0x011a00226f007988 */ /* 0x000fe80008000006 */
[----:B------:R-:W-:Y:S01]  /*bed0*/  STS.U8 [R111+UR6+0x11e00], R33 ;  /* 0x011e00216f007988 */ /* 0x000fe20008000006 */
[----:B0-----:R-:W-:-:S03]  /*bee0*/  LOP3.LUT R110, R133, 0x60, RZ, 0x3c, !PT ;  /* 0x00000060856e7812 */ /* 0x001fc600078e3cff */
        /* <DEDUP_REMOVED lines=10> */
[----:B------:R-:W-:-:S02]  /*bf90*/  F2FP.SATFINITE.E4M3.F32.PACK_AB_MERGE_C R11, R105, R106, R162 ;  /* 0x0000006a690b723e */ /* 0x000fc400048070a2 */
[----:B------:R-:W-:Y:S02]  /*bfa0*/  F2FP.SATFINITE.E4M3.F32.PACK_AB_MERGE_C R13, R99, R100, R152 ;  /* 0x00000064630d723e */ /* 0x000fe40004807098 */
[----:B------:R-:W-:Y:S02]  /*bfb0*/  F2FP.SATFINITE.E4M3.F32.PACK_AB_MERGE_C R15, R92, R93, R137 ;  /* 0x0000005d5c0f723e */ /* 0x000fe40004807089 */
[----:B------:R-:W-:Y:S02]  /*bfc0*/  F2FP.SATFINITE.E4M3.F32.PACK_AB_MERGE_C R21, R43, R44, R59 ;  /* 0x0000002c2b15723e */ /* 0x000fe4000480703b */
[----:B------:R-:W-:Y:S02]  /*bfd0*/  F2FP.SATFINITE.E4M3.F32.PACK_AB_MERGE_C R20, R45, R46, R63 ;  /* 0x0000002e2d14723e */ /* 0x000fe4000480703f */
[----:B0-----:R-:W-:Y:S02]  /*bfe0*/  F2FP.SATFINITE.E4M3.F32.PACK_AB_MERGE_C R18, R49, R50, R69 ;  /* 0x000000323112723e */ /* 0x001fe40004807045 */
[----:B------:R-:W-:-:S02]  /*bff0*/  F2FP.SATFINITE.E4M3.F32.PACK_AB_MERGE_C R22, R41, R42, R55 ;  /* 0x0000002a2916723e */ /* 0x000fc40004807037 */
[----:B------:R-:W-:Y:S01]  /*c000*/  F2FP.SATFINITE.E4M3.F32.PACK_AB_MERGE_C R23, R39, R40, R51 ;  /* 0x000000282717723e */ /* 0x000fe20004807033 */
[----:B---3--:R-:W-:Y:S04]  /*c010*/  STS.U8 [R110+UR6+0x10b00], R16 ;  /* 0x010b00106e007988 */ /* 0x008fe80008000006 */
[----:B----4-:R-:W-:Y:S04]  /*c020*/  STS.U8 [R110+UR6+0x10f00], R14 ;  /* 0x010f000e6e007988 */ /* 0x010fe80008000006 */
[----:B--2---:R-:W-:Y:S04]  /*c030*/  STS.U8 [R110+UR6+0x11300], R12 ;  /* 0x0113000c6e007988 */ /* 0x004fe80008000006 */
[----:B-----5:R-:W-:Y:S04]  /*c040*/  STS.U8 [R110+UR6+0x11700], R10 ;  /* 0x0117000a6e007988 */ /* 0x020fe80008000006 */
[----:B------:R-:W-:Y:S04]  /*c050*/  STS.U8 [R110+UR6+0x11b00], R5 ;  /* 0x011b00056e007988 */ /* 0x000fe80008000006 */
[----:B------:R-:W-:Y:S04]  /*c060*/  STS.U8 [R110+UR6+0x11f00], R4 ;  /* 0x011f00046e007988 */ /* 0x000fe80008000006 */
[----:B------:R0:W-:Y:S04]  /*c070*/  STS.U8 [R110+UR6+0x12300], R3 ;  /* 0x012300036e007988 */ /* 0x0001e80008000006 */
[----:B------:R1:W-:Y:S01]  /*c080*/  STS.U8 [R110+UR6+0x12700], R0 ;  /* 0x012700006e007988 */ /* 0x0003e20008000006 */
[C---:B0-----:R-:W-:Y:S01]  /*c090*/  IMAD.SHL.U32 R3, R134.reuse, 0x10, RZ ;  /* 0x0000001086037824 */ /* 0x041fe200078e00ff */
[----:B-1----:R-:W-:-:S04]  /*c0a0*/  LOP3.LUT R0, R134, 0xff, RZ, 0xc0, !PT ;  /* 0x000000ff86007812 */ /* 0x002fc800078ec0ff */
[----:B------:R-:W-:Y:S01]  /*c0b0*/  LOP3.LUT R3, R3, 0x70, RZ, 0xc0, !PT ;  /* 0x0000007003037812 */ /* 0x000fe200078ec0ff */
[----:B------:R0:W-:Y:S04]  /*c0c0*/  STS.U8 [R110+UR6+0x12b00], R9 ;  /* 0x012b00096e007988 */ /* 0x0001e80008000006 */
[----:B------:R-:W-:Y:S01]  /*c0d0*/  IMAD R3, R0, 0x80, R3 ;  /* 0x0000008000037824 */ /* 0x000fe200078e0203 */
[----:B------:R1:W-:Y:S01]  /*c0e0*/  STS.U8 [R110+UR6+0x12f00], R8 ;  /* 0x012f00086e007988 */ /* 0x0003e20008000006 */
[----:B------:R-:W-:-:S03]  /*c0f0*/  F2FP.SATFINITE.E4M3.F32.PACK_AB_MERGE_C R5, R142, R144, R192 ;  /* 0x000000908e05723e */ /* 0x000fc600048070c0 */
[----:B------:R2:W-:Y:S01]  /*c100*/  STS.U8 [R110+UR6+0x13300], R7 ;  /* 0x013300076e007988 */ /* 0x0005e20008000006 */
[----:B------:R-:W-:-:S03]  /*c110*/  F2FP.SATFINITE.E4M3.F32.PACK_AB_MERGE_C R4, R149, R151, R193 ;  /* 0x000000979504723e */ /* 0x000fc600048070c1 */
[----:B------:R3:W-:Y:S01]  /*c120*/  STS.U8 [R110+UR6+0x13700], R6 ;  /* 0x013700066e007988 */ /* 0x0007e20008000006 */
[----:B0-----:R-:W-:Y:S02]  /*c130*/  F2FP.SATFINITE.E4M3.F32.PACK_AB_MERGE_C R9, R113, R114, R174 ;  /* 0x000000727109723e */ /* 0x001fe400048070ae */
[----:B-1----:R-:W-:Y:S02]  /*c140*/  F2FP.SATFINITE.E4M3.F32.PACK_AB_MERGE_C R8, R119, R121, R179 ;  /* 0x000000797708723e */ /* 0x002fe400048070b3 */
[----:B------:R-:W-:Y:S02]  /*c150*/  F2FP.SATFINITE.E4M3.F32.PACK_AB_MERGE_C R10, R108, R109, R166 ;  /* 0x0000006d6c0a723e */ /* 0x000fe400048070a6 */
[----:B--2---:R-:W-:Y:S02]  /*c160*/  F2FP.SATFINITE.E4M3.F32.PACK_AB_MERGE_C R7, R125, R128, R187 ;  /* 0x000000807d07723e */ /* 0x004fe400048070bb */
[----:B------:R-:W-:Y:S02]  /*c170*/  LOP3.LUT R16, R3, 0x10, RZ, 0x3c, !PT ;  /* 0x0000001003107812 */ /* 0x000fe400078e3cff */
[----:B---3--:R-:W-:Y:S01]  /*c180*/  F2FP.SATFINITE.E4M3.F32.PACK_AB_MERGE_C R6, R136, R138, R190 ;  /* 0x0000008a8806723e */ /* 0x008fe200048070be */
[----:B------:R-:W-:Y:S01]  /*c190*/  STS.U8 [R110+UR6+0x13b00], R19 ;  /* 0x013b00136e007988 */ /* 0x000fe20008000006 */
[----:B------:R-:W-:-:S02]  /*c1a0*/  F2FP.SATFINITE.E4M3.F32.PACK_AB_MERGE_C R12, R102, R103, R154 ;  /* 0x00000067660c723e */ /* 0x000fc4000480709a */
[----:B------:R-:W-:Y:S02]  /*c1b0*/  F2FP.SATFINITE.E4M3.F32.PACK_AB_MERGE_C R14, R95, R96, R139 ;  /* 0x000000605f0e723e */ /* 0x000fe4000480708b */
[----:B------:R-:W-:Y:S01]  /*c1c0*/  LOP3.LUT R0, R3, 0x20, RZ, 0x3c, !PT ;  /* 0x0000002003007812 */ /* 0x000fe200078e3cff */
[----:B------:R-:W-:Y:S04]  /*c1d0*/  STS.U8 [R110+UR6+0x13f00], R17 ;  /* 0x013f00116e007988 */ /* 0x000fe80008000006 */
[----:B------:R-:W-:Y:S04]  /*c1e0*/  STS.128 [R3+UR6+0x8000], R4 ;  /* 0x0080000403007988 */ /* 0x000fe80008000c06 */
[----:B------:R-:W-:Y:S04]  /*c1f0*/  STS.128 [R16+UR6+0x8000], R8 ;  /* 0x0080000810007988 */ /* 0x000fe80008000c06 */
[----:B------:R0:W-:Y:S02]  /*c200*/  STS.128 [R0+UR6+0x8000], R12 ;  /* 0x0080000c00007988 */ /* 0x0001e40008000c06 */
[----:B0-----:R-:W-:-:S04]  /*c210*/  FADD R0, -R2, -INF ;  /* 0xff80000002007421 */ /* 0x001fc80000000100 */
[----:B------:R-:W-:-:S06]  /*c220*/  FMUL R0, R0, 1.4426950216293334961 ;  /* 0x3fb8aa3b00007820 */ /* 0x000fcc0000400000 */
[----:B------:R-:W0:Y:S01]  /*c230*/  MUFU.EX2 R0, R0 ;  /* 0x0000000000007308 */ /* 0x000e220000000800 */
[----:B------:R-:W-:Y:S02]  /*c240*/  F2FP.SATFINITE.E4M3.F32.PACK_AB_MERGE_C R5, R86, R87, R118 ;  /* 0x000000575605723e */ /* 0x000fe40004807076 */
[----:B------:R-:W-:Y:S02]  /*c250*/  F2FP.SATFINITE.E4M3.F32.PACK_AB_MERGE_C R4, R88, R90, R122 ;  /* 0x0000005a5804723e */ /* 0x000fe4000480707a */
[----:B------:R-:W-:Y:S02]  /*c260*/  F2FP.SATFINITE.E4M3.F32.PACK_AB_MERGE_C R6, R83, R84, R107 ;  /* 0x000000545306723e */ /* 0x000fe4000480706b */
[----:B------:R-:W-:Y:S02]  /*c270*/  F2FP.SATFINITE.E4M3.F32.PACK_AB_MERGE_C R7, R80, R81, R104 ;  /* 0x000000515007723e */ /* 0x000fe40004807068 */
[----:B------:R-:W-:Y:S02]  /*c280*/  LOP3.LUT R27, R3, 0x30, RZ, 0x3c, !PT ;  /* 0x00000030031b7812 */ /* 0x000fe400078e3cff */
[----:B------:R-:W-:-:S02]  /*c290*/  F2FP.SATFINITE.E4M3.F32.PACK_AB_MERGE_C R9, R75, R76, R98 ;  /* 0x0000004c4b09723e */ /* 0x000fc40004807062 */
[----:B------:R-:W-:Y:S02]  /*c2a0*/  F2FP.SATFINITE.E4M3.F32.PACK_AB_MERGE_C R8, R78, R79, R101 ;  /* 0x0000004f4e08723e */ /* 0x000fe40004807065 */
[----:B------:R-:W-:Y:S02]  /*c2b0*/  F2FP.SATFINITE.E4M3.F32.PACK_AB_MERGE_C R10, R72, R73, R97 ;  /* 0x00000049480a723e */ /* 0x000fe40004807061 */
[----:B------:R-:W-:Y:S02]  /*c2c0*/  F2FP.SATFINITE.E4M3.F32.PACK_AB_MERGE_C R11, R70, R71, R94 ;  /* 0x00000047460b723e */ /* 0x000fe4000480705e */
[----:B------:R-:W-:Y:S02]  /*c2d0*/  LOP3.LUT R26, R3, 0x40, RZ, 0x3c, !PT ;  /* 0x00000040031a7812 */ /* 0x000fe400078e3cff */
[----:B------:R-:W-:Y:S02]  /*c2e0*/  F2FP.SATFINITE.E4M3.F32.PACK_AB_MERGE_C R13, R64, R65, R89 ;  /* 0x00000041400d723e */ /* 0x000fe40004807059 */
[----:B------:R-:W-:-:S02]  /*c2f0*/  F2FP.SATFINITE.E4M3.F32.PACK_AB_MERGE_C R12, R66, R67, R91 ;  /* 0x00000043420c723e */ /* 0x000fc4000480705b */
[----:B------:R-:W-:Y:S02]  /*c300*/  F2FP.SATFINITE.E4M3.F32.PACK_AB_MERGE_C R14, R61, R62, R85 ;  /* 0x0000003e3d0e723e */ /* 0x000fe40004807055 */
[----:B------:R-:W-:Y:S02]  /*c310*/  F2FP.SATFINITE.E4M3.F32.PACK_AB_MERGE_C R15, R58, R60, R82 ;  /* 0x0000003c3a0f723e */ /* 0x000fe40004807052 */
[----:B------:R-:W-:Y:S02]  /*c320*/  LOP3.LUT R25, R3, 0x50, RZ, 0x3c, !PT ;  /* 0x0000005003197812 */ /* 0x000fe400078e3cff */
[----:B------:R-:W-:Y:S02]  /*c330*/  F2FP.SATFINITE.E4M3.F32.PACK_AB_MERGE_C R17, R52, R54, R74 ;  /* 0x000000363411723e */ /* 0x000fe4000480704a */
[----:B------:R-:W-:Y:S02]  /*c340*/  F2FP.SATFINITE.E4M3.F32.PACK_AB_MERGE_C R16, R56, R57, R77 ;  /* 0x000000393810723e */ /* 0x000fe4000480704d */
[----:B------:R-:W-:-:S02]  /*c350*/  F2FP.SATFINITE.E4M3.F32.PACK_AB_MERGE_C R19, R47, R48, R68 ;  /* 0x000000302f13723e */ /* 0x000fc40004807044 */
[C---:B------:R-:W-:Y:S01]  /*c360*/  LOP3.LUT R24, R3.reuse, 0x60, RZ, 0x3c, !PT ;  /* 0x0000006003187812 */ /* 0x040fe200078e3cff */
[----:B------:R-:W-:Y:S01]  /*c370*/  STS.128 [R27+UR6+0x8000], R4 ;  /* 0x008000041b007988 */ /* 0x000fe20008000c06 */
[----:B------:R-:W-:-:S03]  /*c380*/  LOP3.LUT R3, R3, 0x70, RZ, 0x3c, !PT ;  /* 0x0000007003037812 */ /* 0x000fc600078e3cff */
[----:B------:R-:W-:Y:S04]  /*c390*/  STS.128 [R26+UR6+0x8000], R8 ;  /* 0x008000081a007988 */ /* 0x000fe80008000c06 */
[----:B------:R-:W-:Y:S04]  /*c3a0*/  STS.128 [R25+UR6+0x8000], R12 ;  /* 0x0080000c19007988 */ /* 0x000fe80008000c06 */
[----:B------:R-:W-:Y:S04]  /*c3b0*/  STS.128 [R24+UR6+0x8000], R16 ;  /* 0x0080001018007988 */ /* 0x000fe80008000c06 */
[----:B------:R0:W-:Y:S02]  /*c3c0*/  STS.128 [R3+UR6+0x8000], R20 ;  /* 0x0080001403007988 */ /* 0x0001e40008000c06 */
[----:B0-----:R-:W-:-:S02]  /*c3d0*/  FADD R3, R0, R53 ;  /* 0x0000003500037221 */ /* 0x001fc40000000000 */
[----:B------:R-:W0:Y:S01]  /*c3e0*/  LDTM.x128 R4, tmem[UR9] ;  /* 0x00000009000479ee */ /* 0x000e2200083c0000 */
[----:B------:R-:W-:Y:S01]  /*c3f0*/  NOP ;  /* 0x0000000000007918 */ /* 0x000fe20000000000 */
[----:B------:R-:W-:Y:S05]  /*c400*/  @!P0 BRA `(.L_x_9) ;  /* 0x0000000800048947 */ /* 0x000fea0003800000 */
[C---:B0-----:R-:W-:Y:S01]  /*c410*/  FMUL R4, R0.reuse, R4 ;  /* 0x0000000400047220 */ /* 0x041fe20000400000 */
[C---:B------:R-:W-:Y:S01]  /*c420*/  FMUL R5, R0.reuse, R5 ;  /* 0x0000000500057220 */ /* 0x040fe20000400000 */
        /* <DEDUP_REMOVED lines=125> */
[----:B------:R-:W-:-:S04]  /*cc00*/  FMUL R131, R0, R131 ;  /* 0x0000008300837220 */ /* 0x000fc80000400000 */
[----:B------:R1:W-:Y:S03]  /*cc10*/  STTM.x128 tmem[UR9], R4 ;  /* 0x00000004000079ed */ /* 0x0003e600083c0009 */
.L_x_9:
[----:B0-----:R-:W0:Y:S02]  /*cc20*/  FENCE.VIEW.ASYNC.T ;  /* 0x00000000000073c6 */ /* 0x001e240000000200 */
[----:B0-----:R-:W-:Y:S01]  /*cc30*/  BAR.SYNC.DEFER_BLOCKING 0x0 ;  /* 0x0000000000007b1d */ /* 0x001fe20000010000 */
[----:B------:R-:W-:-:S05]  /*cc40*/  UISETP.GE.AND UP2, UPT, UR8, URZ, UPT ;  /* 0x000000ff0800728c */ /* 0x000fca000bf46270 */
[----:B------:R0:W-:Y:S06]  /*cc50*/  MEMBAR.ALL.CTA ;  /* 0x0000000000007992 */ /* 0x0001ec0000008000 */
[----:B0-----:R-:W0:Y:S02]  /*cc60*/  FENCE.VIEW.ASYNC.S ;  /* 0x00000000000073c6 */ /* 0x001e240000000000 */
[----:B0-----:R-:W-:Y:S06]  /*cc70*/  BAR.SYNC.DEFER_BLOCKING 0x0 ;  /* 0x0000000000007b1d */ /* 0x001fec0000010000 */
[----:B------:R-:W-:Y:S05]  /*cc80*/  @!P1 BRA `(.L_x_10) ;  /* 0x0000000000e09947 */ /* 0x000fea0003800000 */
[----:B------:R-:W-:Y:S02]  /*cc90*/  UIADD3 UR12, UPT, UPT, UR6, 0x8000, URZ ;  /* 0x00008000060c7890 */ /* 0x000fe4000fffe0ff */
[----:B------:R-:W-:Y:S02]  /*cca0*/  UIADD3 UR20, UPT, UPT, UR6, 0x10000, URZ ;  /* 0x0001000006147890 */ /* 0x000fe4000fffe0ff */
[----:B------:R-:W-:Y:S02]  /*ccb0*/  USHF.R.U32.HI UR12, URZ, 0x4, UR12 ;  /* 0x00000004ff0c7899 */ /* 0x000fe4000801160c */
[----:B------:R-:W-:Y:S02]  /*ccc0*/  USHF.R.U32.HI UR20, URZ, 0x4, UR20 ;  /* 0x00000004ff147899 */ /* 0x000fe40008011614 */
[----:B------:R-:W-:Y:S02]  /*ccd0*/  USGXT.U32 UR22, UR12, 0xe ;  /* 0x0000000e0c16789a */ /* 0x000fe40008000000 */
[----:B------:R-:W-:-:S02]  /*cce0*/  USGXT.U32 UR20, UR20, 0xe ;  /* 0x0000000e1414789a */ /* 0x000fc40008000000 */
[----:B------:R-:W-:Y:S02]  /*ccf0*/  UIADD3 UR40, UP3, UPT, UR22, 0x2, URZ ;  /* 0x0000000216287890 */ /* 0x000fe4000ff7e0ff */
[----:B------:R-:W-:Y:S01]  /*cd00*/  UIADD3 UR42, UP4, UPT, UR20, 0x2, URZ ;  /* 0x00000002142a7890 */ /* 0x000fe2000ff9e0ff */
[----:B------:R-:W-:Y:S01]  /*cd10*/  UMOV UR4, URZ ;  /* 0x000000ff00047c82 */ /* 0x000fe20008000000 */
[----:B------:R-:W-:Y:S01]  /*cd20*/  UMOV UR5, URZ ;  /* 0x000000ff00057c82 */ /* 0x000fe20008000000 */
[----:B------:R-:W-:Y:S02]  /*cd30*/  UIADD3.X UR41, UPT, UPT, UR4, 0x40004040, URZ, UP3, !UPT ;  /* 0x4000404004297890 */ /* 0x000fe40009ffe4ff */
[----:B------:R-:W-:Y:S02]  /*cd40*/  UIADD3.X UR43, UPT, UPT, UR5, 0x40004040, URZ, UP4, !UPT ;  /* 0x40004040052b7890 */ /* 0x000fe4000a7fe4ff */
[----:B------:R-:W-:Y:S02]  /*cd50*/  UIADD3 UR46, UP3, UPT, UR42, 0x2, URZ ;  /* 0x000000022a2e7890 */ /* 0x000fe4000ff7e0ff */
[----:B------:R-:W-:-:S02]  /*cd60*/  UIADD3 UR48, UP4, UPT, UR42, 0x4, URZ ;  /* 0x000000042a307890 */ /* 0x000fc4000ff9e0ff */
[----:B------:R-:W-:Y:S02]  /*cd70*/  UIADD3.X UR47, UPT, UPT, UR43, URZ, URZ, UP3, !UPT ;  /* 0x000000ff2b2f7290 */ /* 0x000fe40009ffe4ff */
[----:B------:R-:W-:Y:S01]  /*cd80*/  UIADD3.64 UR50, UPT, UPT, UR40, 0x2, URZ ;  /* 0x0000000228327897 */ /* 0x000fe2000fffe0ff */
[----:B------:R-:W-:Y:S01]  /*cd90*/  UMOV UR4, UR10 ;  /* 0x0000000a00047c82 */ /* 0x000fe20008000000 */
[----:B------:R-:W-:Y:S02]  /*cda0*/  UIADD3.X UR49, UPT, UPT, UR43, URZ, URZ, UP4, !UPT ;  /* 0x000000ff2b317290 */ /* 0x000fe4000a7fe4ff */
[----:B------:R-:W-:Y:S02]  /*cdb0*/  UIADD3.64 UR52, UPT, UPT, UR40, 0x4, URZ ;  /* 0x0000000428347897 */ /* 0x000fe4000fffe0ff */
[----:B------:R-:W-:Y:S02]  /*cdc0*/  UIADD3 UR27, UPT, UPT, UR7, 0x80, URZ ;  /* 0x00000080071b7890 */ /* 0x000fe4000fffe0ff */
[----:B------:R-:W-:-:S02]  /*cdd0*/  UIADD3.64 UR54, UPT, UPT, UR40, 0x3fe, URZ ;  /* 0x000003fe28367897 */ /* 0x000fc4000fffe0ff */
[----:B------:R-:W-:Y:S01]  /*cde0*/  UIADD3 UR58, UPT, UPT, UR7, 0x80, URZ ;  /* 0x00000080073a7890 */ /* 0x000fe2000fffe0ff */
[----:B------:R-:W-:Y:S01]  /*cdf0*/  UMOV UR12, UR4 ;  /* 0x00000004000c7c82 */ /* 0x000fe20008000000 */
[----:B------:R-:W-:Y:S02]  /*ce00*/  UIADD3.64 UR56, UPT, UPT, UR40, 0x400, URZ ;  /* 0x0000040028387897 */ /* 0x000fe4000fffe0ff */
[----:B------:R-:W-:Y:S02]  /*ce10*/  UIADD3 UR59, UPT, UPT, UR7, 0x80, URZ ;  /* 0x00000080073b7890 */ /* 0x000fe4000fffe0ff */
[----:B------:R-:W-:Y:S01]  /*ce20*/  UIADD3.64 UR4, UPT, UPT, UR40, 0x402, URZ ;  /* 0x0000040228047897 */ /* 0x000fe2000fffe0ff */
[----:B------:R-:W-:Y:S01]  /*ce30*/  UMOV UR16, 0x0 ;  /* 0x0000000000107882 */ /* 0x000fe20000000000 */
[----:B------:R-:W-:Y:S01]  /*ce40*/  UMOV UR17, 0x8200010 ;  /* 0x0820001000117882 */ /* 0x000fe20000000000 */
[----:B------:R-:W-:Y:S01]  /*ce50*/  UIADD3 UR60, UPT, UPT, UR7, 0x80, URZ ;  /* 0x00000080073c7890 */ /* 0x000fe2000fffe0ff */
[----:B------:R-:W-:Y:S01]  /*ce60*/  UMOV UR21, 0x40004040 ;  /* 0x4000404000157882 */ /* 0x000fe20000000000 */
[----:B------:R-:W-:Y:S01]  /*ce70*/  UMOV UR23, 0x40004040 ;  /* 0x4000404000177882 */ /* 0x000fe20000000000 */
[----:B------:R-:W-:Y:S01]  /*ce80*/  UIADD3.64 UR24, UPT, UPT, UR40, 0x404, URZ ;  /* 0x0000040428187897 */ /* 0x000fe2000fffe0ff */
[----:B------:R0:W-:Y:S01]  /*ce90*/  UTCQMMA gdesc[UR22], gdesc[UR20], tmem[UR7], tmem[UR16], idesc[UR17], UPT ;  /* 0x00ff1014160075ea */ /* 0x0001e2000b800307 */
[----:B------:R-:W-:Y:S01]  /*cea0*/  UMOV UR28, 0x0 ;  /* 0x00000000001c7882 */ /* 0x000fe20000000000 */
[----:B------:R-:W-:Y:S01]  /*ceb0*/  UMOV UR29, 0x8200010 ;  /* 0x08200010001d7882 */ /* 0x000fe20000000000 */
[----:B------:R-:W-:Y:S01]  /*cec0*/  UMOV UR30, 0x0 ;  /* 0x00000000001e7882 */ /* 0x000fe20000000000 */
[----:B------:R-:W-:Y:S01]  /*ced0*/  UMOV UR31, 0x8200010 ;  /* 0x08200010001f7882 */ /* 0x000fe20000000000 */
        /* <DEDUP_REMOVED lines=15> */
[----:B------:R0:W-:Y:S01]  /*cfd0*/  UTCQMMA gdesc[UR4], gdesc[UR46], tmem[UR59], tmem[UR38], idesc[UR39], UPT ;  /* 0x00ff262e040075ea */ /* 0x0001e2000b80033b */
[----:B------:R0:W-:Y:S01]  /*cfe0*/  UTCQMMA gdesc[UR24], gdesc[UR48], tmem[UR60], tmem[UR44], idesc[UR45], UPT ;  /* 0x00ff2c30180075ea */ /* 0x0001e2000b80033c */
[----:B------:R0:W-:Y:S01]  /*cff0*/  UTCBAR [UR12], URZ ;  /* 0x000000ff0c0073e9 */ /* 0x0001e200080000ff */
[----:B------:R-:W-:Y:S01]  /*d000*/  NOP ;  /* 0x0000000000007918 */ /* 0x000fe20000000000 */
.L_x_10:
[----:B------:R-:W-:Y:S01]  /*d010*/  FSEL R0, R3, 1, P0 ;  /* 0x3f80000003007808 */ /* 0x000fe20000000000 */
[----:B------:R-:W-:Y:S01]  /*d020*/  UMOV UR65, URZ ;  /* 0x000000ff00417c82 */ /* 0x000fe20008000000 */
[----:B------:R-:W-:-:S03]  /*d030*/  FSEL R2, R2, -INF , P0 ;  /* 0xff80000002027808 */ /* 0x000fc60000000000 */
[----:B------:R2:W-:Y:S01]  /*d040*/  STL [R1+0x44], R0 ;  /* 0x0000440001007387 */ /* 0x0005e20000100800 */
[----:B------:R-:W-:Y:S05]  /*d050*/  BRA.U !UP2, `(.L_x_11) ;  /* 0x000000950ad87547 */ /* 0x000fea000b800000 */
[----:B0-----:R-:W-:Y:S01]  /*d060*/  USHF.R.U32.HI UR20, URZ, 0x4, UR15 ;  /* 0x00000004ff147899 */ /* 0x001fe2000801160f */
[----:B--2---:R-:W-:Y:S01]  /*d070*/  IMAD.MOV.U32 R0, RZ, RZ, R2 ;  /* 0x000000ffff007224 */ /* 0x004fe200078e0002 */
[----:B------:R-:W-:Y:S01]  /*d080*/  USHF.R.U32.HI UR64, URZ, 0x4, UR6 ;  /* 0x00000004ff407899 */ /* 0x000fe20008011606 */
[----:B------:R-:W-:Y:S01]  /*d090*/  IMAD.MOV.U32 R3, RZ, RZ, -0x80 ;  /* 0xffffff80ff037424 */ /* 0x000fe200078e00ff */
[----:B------:R-:W-:Y:S01]  /*d0a0*/  UIADD3 UR23, UPT, UPT, UR6, 0x8000, URZ ;  /* 0x0000800006177890 */ /* 0x000fe2000fffe0ff */
[----:B------:R-:W-:Y:S01]  /*d0b0*/  IMAD.MOV.U32 R132, RZ, RZ, -0x1 ;  /* 0xffffffffff847424 */ /* 0x000fe200078e00ff */
[----:B------:R-:W-:Y:S02]  /*d0c0*/  UIADD3 UR22, UPT, UPT, UR6, 0x18000, URZ ;  /* 0x0001800006167890 */ /* 0x000fe4000fffe0ff */
[----:B------:R-:W-:Y:S02]  /*d0d0*/  USGXT.U32 UR20, UR20, 0xe ;  /* 0x0000000e1414789a */ /* 0x000fe40008000000 */
[----:B------:R-:W-:-:S02]  /*d0e0*/  USGXT.U32 UR64, UR64, 0xe ;  /* 0x0000000e4040789a */ /* 0x000fc40008000000 */
[----:B------:R-:W-:Y:S02]  /*d0f0*/  UISETP.NE.U32.AND UP2, UPT, UR26, URZ, UPT ;  /* 0x000000ff1a00728c */ /* 0x000fe4000bf45070 */
[----:B------:R-:W-:Y:S02]  /*d100*/  USHF.R.U32.HI UR23, URZ, 0x4, UR23 ;  /* 0x00000004ff177899 */ /* 0x000fe40008011617 */
[----:B------:R-:W-:Y:S02]  /*d110*/  USHF.R.U32.HI UR26, URZ, 0x4, UR22 ;  /* 0x00000004ff1a7899 */ /* 0x000fe40008011616 */
[----:B------:R-:W-:Y:S02]  /*d120*/  UIADD3 UR24, UP3, UPT, UR20, 0x2, URZ ;  /* 0x0000000214187890 */ /* 0x000fe4000ff7e0ff */
[----:B------:R-:W-:Y:S01]  /*d130*/  UIADD3 UR22, UP4, UPT, UR64, 0x100, URZ ;  /* 0x0000010040167890 */ /* 0x000fe2000ff9e0ff */
[----:B------:R-:W-:Y:S01]  /*d140*/  UMOV UR4, URZ ;  /* 0x000000ff00047c82 */ /* 0x000fe20008000000 */
[----:B------:R-:W-:Y:S01]  /*d150*/  UMOV UR21, URZ ;  /* 0x000000ff00157c82 */ /* 0x000fe20008000000 */
[----:B------:R-:W-:-:S02]  /*d160*/  USGXT.U32 UR68, UR23, 0xe ;  /* 0x0000000e1744789a */ /* 0x000fc40008000000 */
[----:B------:R-:W-:Y:S02]  /*d170*/  UIADD3.X UR25, UPT, UPT, UR4, 0x40004040, URZ, UP3, !UPT ;  /* 0x4000404004197890 */ /* 0x000fe40009ffe4ff */
[----:B------:R-:W-:Y:S02]  /*d180*/  UIADD3.X UR23, UPT, UPT, UR21, 0x40004040, URZ, UP4, !UPT ;  /* 0x4000404015177890 */ /* 0x000fe4000a7fe4ff */
[----:B------:R-:W-:Y:S02]  /*d190*/  UIADD3 UR28, UP3, UPT, UR22, 0x100, URZ ;  /* 0x00000100161c7890 */ /* 0x000fe4000ff7e0ff */
[----:B------:R-:W-:Y:S02]  /*d1a0*/  UIADD3 UR32, UP6, UPT, UR22, 0x300, URZ ;  /* 0x0000030016207890 */ /* 0x000fe4000ffde0ff */
[----:B------:R-:W-:Y:S02]  /*d1b0*/  UIADD3.X UR29, UPT, UPT, UR23, URZ, URZ, UP3, !UPT ;  /* 0x000000ff171d7290 */ /* 0x000fe40009ffe4ff */
[----:B------:R-:W-:-:S02]  /*d1c0*/  UIADD3.X UR33, UPT, UPT, UR23, URZ, URZ, UP6, !UPT ;  /* 0x000000ff17217290 */ /* 0x000fc4000b7fe4ff */
[----:B------:R-:W-:Y:S02]  /*d1d0*/  UIADD3 UR30, UP4, UPT, UR22, 0x200, URZ ;  /* 0x00000200161e7890 */ /* 0x000fe4000ff9e0ff */
[----:B------:R-:W-:Y:S02]  /*d1e0*/  UIADD3 UR34, UP5, UPT, UR22, 0x400, URZ ;  /* 0x0000040016227890 */ /* 0x000fe4000ffbe0ff */
[----:B------:R-:W-:Y:S02]  /*d1f0*/  UIADD3 UR36, UP3, UPT, UR22, 0x500, URZ ;  /* 0x0000050016247890 */ /* 0x000fe4000ff7e0ff */
[----:B------:R-:W-:Y:S02]  /*d200*/  UIADD3 UR40, UP6, UPT, UR68, 0x2, URZ ;  /* 0x0000000244287890 */ /* 0x000fe4000ffde0ff */
[----:B------:R-:W-:Y:S01]  /*d210*/  USGXT.U32 UR26, UR26, 0xe ;  /* 0x0000000e1a1a789a */ /* 0x000fe20008000000 */
[----:B------:R-:W-:Y:S01]  /*d220*/  UMOV UR27, URZ ;  /* 0x000000ff001b7c82 */ /* 0x000fe20008000000 */
[----:B------:R-:W-:-:S02]  /*d230*/  UIADD3.X UR31, UPT, UPT, UR23, URZ, URZ, UP4, !UPT ;  /* 0x000000ff171f7290 */ /* 0x000fc4000a7fe4ff */
[----:B------:R-:W-:Y:S02]  /*d240*/  UIADD3.X UR35, UPT, UPT, UR23, URZ, URZ, UP5, !UPT ;  /* 0x000000ff17237290 */ /* 0x000fe4000affe4ff */
[----:B------:R-:W-:Y:S02]  /*d250*/  UIADD3.X UR37, UPT, UPT, UR23, URZ, URZ, UP3, !UPT ;  /* 0x000000ff17257290 */ /* 0x000fe40009ffe4ff */
[----:B------:R-:W-:Y:S02]  /*d260*/  UIADD3.X UR41, UPT, UPT, UR27, 0x40004040, URZ, UP6, !UPT ;  /* 0x400040401b297890 */ /* 0x000fe4000b7fe4ff */
[----:B------:R-:W-:Y:S02]  /*d270*/  UIADD3 UR38, UP4, UPT, UR22, 0x600, URZ ;  /* 0x0000060016267890 */ /* 0x000fe4000ff9e0ff */
[----:B------:R-:W-:Y:S02]  /*d280*/  UIADD3 UR42, UP5, UPT, UR26, 0x2, URZ ;  /* 0x000000021a2a7890 */ /* 0x000fe4000ffbe0ff */
[----:B------:R-:W-:-:S02]  /*d290*/  UIADD3 UR44, UP6, UPT, UR40, 0x2, URZ ;  /* 0x00000002282c7890 */ /* 0x000fc4000ffde0ff */
[----:B------:R-:W-:Y:S01]  /*d2a0*/  UIADD3 UR46, UP3, UPT, UR40, 0x4, URZ ;  /* 0x00000004282e7890 */ /* 0x000fe2000ff7e0ff */
[----:B------:R-:W-:Y:S01]  /*d2b0*/  UMOV UR5, URZ ;  /* 0x000000ff00057c82 */ /* 0x000fe20008000000 */
[----:B------:R-:W-:Y:S02]  /*d2c0*/  UIADD3.X UR39, UPT, UPT, UR23, URZ, URZ, UP4, !UPT ;  /* 0x000000ff17277290 */ /* 0x000fe4000a7fe4ff */
[----:B------:R-:W-:Y:S02]  /*d2d0*/  UIADD3.X UR43, UPT, UPT, UR5, 0x40004040, URZ, UP5, !UPT ;  /* 0x40004040052b7890 */ /* 0x000fe4000affe4ff */
[----:B------:R-:W-:Y:S02]  /*d2e0*/  UIADD3.X UR45, UPT, UPT, UR41, URZ, URZ, UP6, !UPT ;  /* 0x000000ff292d7290 */ /* 0x000fe4000b7fe4ff */
[----:B------:R-:W-:Y:S02]  /*d2f0*/  UIADD3.X UR47, UPT, UPT, UR41, URZ, URZ, UP3, !UPT ;  /* 0x000000ff292f7290 */ /* 0x000fe40009ffe4ff */
[----:B------:R-:W-:-:S02]  /*d300*/  UIADD3 UR48, UP4, UPT, UR40, 0x3fe, URZ ;  /* 0x000003fe28307890 */ /* 0x000fc4000ff9e0ff */
[----:B------:R-:W-:Y:S02]  /*d310*/  UIADD3 UR50, UP5, UPT, UR40, 0x400, URZ ;  /* 0x0000040028327890 */ /* 0x000fe4000ffbe0ff */
[----:B------:R-:W-:Y:S02]  /*d320*/  UIADD3 UR52, UP6, UPT, UR40, 0x402, URZ ;  /* 0x0000040228347890 */ /* 0x000fe4000ffde0ff */
[----:B------:R-:W-:Y:S02]  /*d330*/  UIADD3 UR54, UP3, UPT, UR40, 0x404, URZ ;  /* 0x0000040428367890 */ /* 0x000fe4000ff7e0ff */
[----:B------:R-:W-:Y:S02]  /*d340*/  USHF.L.U32 UR12, UR14, 0x7, URZ ;  /* 0x000000070e0c7899 */ /* 0x000fe400080006ff */
[----:B------:R-:W-:Y:S01]  /*d350*/  USHF.L.U32 UR13, UR13, 0x7, URZ ;  /* 0x000000070d0d7899 */ /* 0x000fe200080006ff */
[----:B------:R-:W-:Y:S01]  /*d360*/  UMOV UR14, 0x1 ;  /* 0x00000001000e7882 */ /* 0x000fe20000000000 */
[----:B------:R-:W-:Y:S01]  /*d370*/  UMOV UR72, URZ ;  /* 0x000000ff00487c82 */ /* 0x000fe20008000000 */
[----:B------:R-:W-:Y:S01]  /*d380*/  UMOV UR69, URZ ;  /* 0x000000ff00457c82 */ /* 0x000fe20008000000 */
[----:B------:R-:W0:Y:S01]  /*d390*/  LDCU UR15, c[0x0][0x3c4] ;  /* 0x00007880ff0f77ac */ /* 0x000e220008000800 */
[----:B------:R-:W2:Y:S01]  /*d3a0*/  LDCU UR16, c[0x0][0x3a8] ;  /* 0x00007500ff1077ac */ /* 0x000ea20008000800 */
[----:B------:R-:W3:Y:S01]  /*d3b0*/  LDCU UR17, c[0x0][0x3d4] ;  /* 0x00007a80ff1177ac */ /* 0x000ee20008000800 */
[----:B------:R-:W-:Y:S01]  /*d3c0*/  UMOV UR21, 0x40004040 ;  /* 0x4000404000157882 */ /* 0x000fe20000000000 */
[----:B------:R-:W-:Y:S01]  /*d3d0*/  UMOV UR27, 0x40004040 ;  /* 0x40004040001b7882 */ /* 0x000fe20000000000 */
[----:B------:R-:W-:-:S02]  /*d3e0*/  UIADD3.X UR49, UPT, UPT, UR41, URZ, URZ, UP4, !UPT ;  /* 0x000000ff29317290 */ /* 0x000fc4000a7fe4ff */
[----:B------:R-:W-:Y:S02]  /*d3f0*/  UIADD3.X UR51, UPT, UPT, UR41, URZ, URZ, UP5, !UPT ;  /* 0x000000ff29337290 */ /* 0x000fe4000affe4ff */
[----:B------:R-:W-:Y:S02]  /*d400*/  UIADD3.X UR53, UPT, UPT, UR41, URZ, URZ, UP6, !UPT ;  /* 0x000000ff29357290 */ /* 0x000fe4000b7fe4ff */
[----:B------:R-:W-:Y:S02]  /*d410*/  UIADD3.X UR55, UPT, UPT, UR41, URZ, URZ, UP3, !UPT ;  /* 0x000000ff29377290 */ /* 0x000fe40009ffe4ff */
[----:B------:R-:W-:Y:S02]  /*d420*/  UIADD3.64 UR56, UPT, UPT, UR24, 0x2, URZ ;  /* 0x0000000218387897 */ /* 0x000fe4000fffe0ff */
[----:B------:R-:W-:Y:S02]  /*d430*/  UIADD3.64 UR58, UPT, UPT, UR24, 0x4, URZ ;  /* 0x00000004183a7897 */ /* 0x000fe4000fffe0ff */
[----:B------:R-:W-:-:S02]  /*d440*/  UIADD3.64 UR60, UPT, UPT, UR42, 0x2, URZ ;  /* 0x000000022a3c7897 */ /* 0x000fc4000fffe0ff */
[----:B0-2---:R-:W-:-:S12]  /*d450*/  UIADD3.64 UR62, UPT, UPT, UR42, 0x4, URZ ;  /* 0x000000042a3e7897 */ /* 0x005fd8000fffe0ff */
.L_x_16:
[----:B-1----:R-:W2:Y:S04]  /*d460*/  LDL.64 R8, [R1+0x440] ;  /* 0x0004400001087983 */ /* 0x002ea80000100a00 */
[----:B----4-:R-:W4:Y:S04]  /*d470*/  LDL.64 R16, [R1+0x420] ;  /* 0x0004200001107983 */ /* 0x010f280000100a00 */
[----:B------:R-:W5:Y:S04]  /*d480*/  LDL.64 R14, [R1+0x3e0] ;  /* 0x0003e000010e7983 */ /* 0x000f680000100a00 */
[----:B---3--:R-:W3:Y:S04]  /*d490*/  LDL.64 R24, [R1+0x400] ;  /* 0x0004000001187983 */ /* 0x008ee80000100a00 */
[----:B------:R-:W5:Y:S04]  /*d4a0*/  LDL.64 R22, [R1+0x3c0] ;  /* 0x0003c00001167983 */ /* 0x000f680000100a00 */
[----:B------:R-:W5:Y:S04]  /*d4b0*/  LDL.64 R12, [R1+0x3a0] ;  /* 0x0003a000010c7983 */ /* 0x000f680000100a00 */
[----:B------:R-:W5:Y:S04]  /*d4c0*/  LDL.64 R10, [R1+0x360] ;  /* 0x00036000010a7983 */ /* 0x000f680000100a00 */
[----:B------:R-:W5:Y:S01]  /*d4d0*/  LDL.64 R20, [R1+0x380] ;  /* 0x0003800001147983 */ /* 0x000f620000100a00 */
[----:B------:R-:W-:-:S03]  /*d4e0*/  USHF.R.S32.HI UR4, URZ, 0x1f, UR13 ;  /* 0x0000001fff047899 */ /* 0x000fc6000801140d */
[----:B------:R-:W5:Y:S04]  /*d4f0*/  LDL.64 R18, [R1+0x340] ;  /* 0x0003400001127983 */ /* 0x000f680000100a00 */
        /* <DEDUP_REMOVED lines=21> */
[----:B------:R-:W5:Y:S01]  /*d650*/  LDL.64 R76, [R1+0x288] ;  /* 0x00028800014c7983 */ /* 0x000f620000100a00 */
[----:B--2---:R-:W-:-:S02]  /*d660*/  IADD3 R6, P0, PT, R8, UR13, RZ ;  /* 0x0000000d08067c10 */ /* 0x004fc4000ff1e0ff */
[----:B----4-:R-:W-:Y:S02]  /*d670*/  IADD3 R4, P1, PT, R16, UR13, RZ ;  /* 0x0000000d10047c10 */ /* 0x010fe4000ff3e0ff */
[----:B------:R-:W-:Y:S02]  /*d680*/  IADD3.X R7, PT, PT, R9, UR4, RZ, P0, !PT ;  /* 0x0000000409077c10 */ /* 0x000fe400087fe4ff */
[----:B------:R-:W-:Y:S02]  /*d690*/  IADD3.X R5, PT, PT, R17, UR4, RZ, P1, !PT ;  /* 0x0000000411057c10 */ /* 0x000fe40008ffe4ff */
[----:B------:R-:W2:Y:S04]  /*d6a0*/  LDL.64 R16, [R1+0x300] ;  /* 0x0003000001107983 */ /* 0x000ea80000100a00 */
[----:B------:R5:W4:Y:S01]  /*d6b0*/  LDG.E.U8 R2, desc[UR18][R6.64] ;  /* 0x0000001206027981 */ /* 0x000b22000c1e1100 */
[----:B---3--:R-:W-:-:S03]  /*d6c0*/  IADD3 R8, P0, PT, R24, UR13, RZ ;  /* 0x0000000d18087c10 */ /* 0x008fc6000ff1e0ff */
[----:B------:R0:W3:Y:S01]  /*d6d0*/  LDG.E.U8 R51, desc[UR18][R4.64] ;  /* 0x0000001204337981 */ /* 0x0000e2000c1e1100 */
[----:B-----5:R-:W-:-:S04]  /*d6e0*/  IADD3 R6, P1, PT, R14, UR13, RZ ;  /* 0x0000000d0e067c10 */ /* 0x020fc8000ff3e0ff */
[----:B------:R-:W-:Y:S02]  /*d6f0*/  IADD3.X R7, PT, PT, R15, UR4, RZ, P1, !PT ;  /* 0x000000040f077c10 */ /* 0x000fe40008ffe4ff */
[----:B------:R-:W5:Y:S01]  /*d700*/  LDL.64 R14, [R1+0x2c0] ;  /* 0x0002c000010e7983 */ /* 0x000f620000100a00 */
[----:B------:R-:W-:Y:S02]  /*d710*/  IADD3.X R9, PT, PT, R25, UR4, RZ, P0, !PT ;  /* 0x0000000419097c10 */ /* 0x000fe400087fe4ff */
[----:B0-----:R-:W-:Y:S01]  /*d720*/  IADD3 R4, P0, PT, R22, UR13, RZ ;  /* 0x0000000d16047c10 */ /* 0x001fe2000ff1e0ff */
[----:B------:R-:W3:Y:S03]  /*d730*/  LDL.64 R24, [R1+0x2e0] ;  /* 0x0002e00001187983 */ /* 0x000ee60000100a00 */
[----:B------:R-:W-:Y:S01]  /*d740*/  IADD3.X R5, PT, PT, R23, UR4, RZ, P0, !PT ;  /* 0x0000000417057c10 */ /* 0x000fe200087fe4ff */
[----:B------:R0:W4:Y:S04]  /*d750*/  LDG.E.U8 R50, desc[UR18][R8.64] ;  /* 0x0000001208327981 */ /* 0x000128000c1e1100 */
[----:B------:R-:W4:Y:S04]  /*d760*/  LDL.64 R22, [R1+0x2a0] ;  /* 0x0002a00001167983 */ /* 0x000f280000100a00 */
[----:B------:R1:W4:Y:S01]  /*d770*/  LDG.E.U8 R40, desc[UR18][R4.64] ;  /* 0x0000001204287981 */ /* 0x000322000c1e1100 */
[----:B0-----:R-:W-:-:S03]  /*d780*/  IADD3 R8, P1, PT, R12, UR13, RZ ;  /* 0x0000000d0c087c10 */ /* 0x001fc6000ff3e0ff */
[----:B------:R0:W4:Y:S01]  /*d790*/  LDG.E.U8 R41, desc[UR18][R6.64] ;  /* 0x0000001206297981 */ /* 0x000122000c1e1100 */
[----:B------:R-:W-:-:S03]  /*d7a0*/  IADD3.X R9, PT, PT, R13, UR4, RZ, P1, !PT ;  /* 0x000000040d097c10 */ /* 0x000fc60008ffe4ff */
[----:B------:R-:W4:Y:S01]  /*d7b0*/  LDL.64 R12, [R1+0x280] ;  /* 0x00028000010c7983 */ /* 0x000f220000100a00 */
[----:B-1----:R-:W-:-:S03]  /*d7c0*/  IADD3 R4, P1, PT, R10, UR13, RZ ;  /* 0x0000000d0a047c10 */ /* 0x002fc6000ff3e0ff */
[----:B------:R1:W4:Y:S01]  /*d7d0*/  LDG.E.U8 R39, desc[UR18][R8.64] ;  /* 0x0000001208277981 */ /* 0x000322000c1e1100 */
[----:B------:R-:W-:-:S03]  /*d7e0*/  IADD3.X R5, PT, PT, R11, UR4, RZ, P1, !PT ;  /* 0x000000040b057c10 */ /* 0x000fc60008ffe4ff */
[----:B------:R-:W4:Y:S01]  /*d7f0*/  LDL.64 R10, [R1+0x438] ;  /* 0x00043800010a7983 */ /* 0x000f220000100a00 */
[----:B0-----:R-:W-:-:S03]  /*d800*/  IADD3 R6, P0, PT, R20, UR13, RZ ;  /* 0x0000000d14067c10 */ /* 0x001fc6000ff1e0ff */
[----:B------:R-:W4:Y:S01]  /*d810*/  LDG.E.U8 R37, desc[UR18][R4.64] ;  /* 0x0000001204257981 */ /* 0x000f22000c1e1100 */
[----:B------:R-:W-:Y:S02]  /*d820*/  IADD3.X R7, PT, PT, R21, UR4, RZ, P0, !PT ;  /* 0x0000000415077c10 */ /* 0x000fe400087fe4ff */
[----:B-1----:R-:W-:Y:S01]  /*d830*/  IADD3 R8, P0, PT, R18, UR13, RZ ;  /* 0x0000000d12087c10 */ /* 0x002fe2000ff1e0ff */
[----:B------:R-:W4:Y:S03]  /*d840*/  LDL.64 R20, [R1+0x260] ;  /* 0x0002600001147983 */ /* 0x000f260000100a00 */
[----:B------:R-:W-:Y:S01]  /*d850*/  IADD3.X R9, PT, PT, R19, UR4, RZ, P0, !PT ;  /* 0x0000000413097c10 */ /* 0x000fe200087fe4ff */
[----:B------:R0:W4:Y:S04]  /*d860*/  LDG.E.U8 R38, desc[UR18][R6.64] ;  /* 0x0000001206267981 */ /* 0x000128000c1e1100 */
[----:B------:R-:W4:Y:S04]  /*d870*/  LDL.64 R18, [R1+0x418] ;  /* 0x0004180001127983 */ /* 0x000f280000100a00 */
[----:B------:R-:W4:Y:S01]  /*d880*/  LDG.E.U8 R36, desc[UR18][R8.64] ;  /* 0x0000001208247981 */ /* 0x000f22000c1e1100 */
[----:B0-----:R-:W-:-:S04]  /*d890*/  IADD3 R6, P1, PT, R26, UR13, RZ ;  /* 0x0000000d1a067c10 */ /* 0x001fc8000ff3e0ff */
[----:B------:R-:W-:Y:S02]  /*d8a0*/  IADD3.X R7, PT, PT, R27, UR4, RZ, P1, !PT ;  /* 0x000000041b077c10 */ /* 0x000fe40008ffe4ff */
[----:B------:R-:W4:Y:S04]  /*d8b0*/  LDL.64 R26, [R1+0x3f8] ;  /* 0x0003f800011a7983 */ /* 0x000f280000100a00 */
[----:B------:R5:W4:Y:S01]  /*d8c0*/  LDG.E.U8 R35, desc[UR18][R6.64] ;  /* 0x0000001206237981 */ /* 0x000b22000c1e1100 */
[----:B--2---:R-:W-:-:S04]  /*d8d0*/  IADD3 R4, P0, PT, R16, UR13, RZ ;  /* 0x0000000d10047c10 */ /* 0x004fc8000ff1e0ff */
[----:B------:R-:W-:Y:S02]  /*d8e0*/  IADD3.X R5, PT, PT, R17, UR4, RZ, P0, !PT ;  /* 0x0000000411057c10 */ /* 0x000fe400087fe4ff */
[----:B------:R-:W2:Y:S04]  /*d8f0*/  LDL.64 R16, [R1+0x3d8] ;  /* 0x0003d80001107983 */ /* 0x000ea80000100a00 */
[----:B------:R4:W2:Y:S01]  /*d900*/  LDG.E.U8 R34, desc[UR18][R4.64] ;  /* 0x0000001204227981 */ /* 0x0008a2000c1e1100 */
[----:B-----5:R-:W-:Y:S02]  /*d910*/  IADD3 R6, P0, PT, R14, UR13, RZ ;  /* 0x0000000d0e067c10 */ /* 0x020fe4000ff1e0ff */
[----:B---3--:R-:W-:Y:S02]  /*d920*/  IADD3 R8, P1, PT, R24, UR13, RZ ;  /* 0x0000000d18087c10 */ /* 0x008fe4000ff3e0ff */
[----:B------:R-:W-:-:S02]  /*d930*/  IADD3.X R7, PT, PT, R15, UR4, RZ, P0, !PT ;  /* 0x000000040f077c10 */ /* 0x000fc400087fe4ff */
[----:B------:R-:W3:Y:S01]  /*d940*/  LDL.64 R14, [R1+0x398] ;  /* 0x00039800010e7983 */ /* 0x000ee20000100a00 */
[----:B------:R-:W-:-:S03]  /*d950*/  IADD3.X R9, PT, PT, R25, UR4, RZ, P1, !PT ;  /* 0x0000000419097c10 */ /* 0x000fc60008ffe4ff */
[----:B------:R-:W5:Y:S01]  /*d960*/  LDL.64 R24, [R1+0x3b8] ;  /* 0x0003b80001187983 */ /* 0x000f620000100a00 */
[----:B----4-:R-:W-:-:S03]  /*d970*/  IADD3 R4, P1, PT, R22, UR13, RZ ;  /* 0x0000000d16047c10 */ /* 0x010fc6000ff3e0ff */
[----:B------:R0:W4:Y:S01]  /*d980*/  LDG.E.U8 R33, desc[UR18][R8.64] ;  /* 0x0000001208217981 */ /* 0x000122000c1e1100 */
[----:B------:R-:W-:-:S03]  /*d990*/  IADD3.X R5, PT, PT, R23, UR4, RZ, P1, !PT ;  /* 0x0000000417057c10 */ /* 0x000fc60008ffe4ff */
        /* <DEDUP_REMOVED lines=12> */
[----:B------:R-:W-:-:S03]  /*da60*/  IADD3.X R7, PT, PT, R21, UR4, RZ, P1, !PT ;  /* 0x0000000415077c10 */ /* 0x000fc60008ffe4ff */
[----:B------:R-:W4:Y:S01]  /*da70*/  LDL.64 R20, [R1+0x338] ;  /* 0x0003380001147983 */ /* 0x000f220000100a00 */
[----:B-1----:R-:W-:-:S03]  /*da80*/  IADD3 R8, P1, PT, R18, UR13, RZ ;  /* 0x0000000d12087c10 */ /* 0x002fc6000ff3e0ff */
[----:B------:R0:W4:Y:S01]  /*da90*/  LDG.E.U8 R29, desc[UR18][R6.64] ;  /* 0x00000012061d7981 */ /* 0x000122000c1e1100 */
[----:B------:R-:W-:-:S03]  /*daa0*/  IADD3.X R9, PT, PT, R19, UR4, RZ, P1, !PT ;  /* 0x0000000413097c10 */ /* 0x000fc60008ffe4ff */
[----:B------:R-:W4:Y:S01]  /*dab0*/  LDL.64 R18, [R1+0x2f8] ;  /* 0x0002f80001127983 */ /* 0x000f220000100a00 */
[----:B0-----:R-:W-:-:S04]  /*dac0*/  IADD3 R6, P0, PT, R26, UR13, RZ ;  /* 0x0000000d1a067c10 */ /* 0x001fc8000ff1e0ff */
[----:B------:R-:W-:Y:S02]  /*dad0*/  IADD3.X R7, PT, PT, R27, UR4, RZ, P0, !PT ;  /* 0x000000041b077c10 */ /* 0x000fe400087fe4ff */
[----:B------:R-:W4:Y:S04]  /*dae0*/  LDG.E.U8 R27, desc[UR18][R8.64] ;  /* 0x00000012081b7981 */ /* 0x000f28000c1e1100 */
[----:B------:R3:W4:Y:S01]  /*daf0*/  LDG.E.U8 R26, desc[UR18][R6.64] ;  /* 0x00000012061a7981 */ /* 0x000722000c1e1100 */
[----:B--2---:R-:W-:-:S04]  /*db00*/  IADD3 R4, P1, PT, R16, UR13, RZ ;  /* 0x0000000d10047c10 */ /* 0x004fc8000ff3e0ff */
[----:B------:R-:W-:Y:S02]  /*db10*/  IADD3.X R5, PT, PT, R17, UR4, RZ, P1, !PT ;  /* 0x0000000411057c10 */ /* 0x000fe40008ffe4ff */
[----:B------:R-:W2:Y:S01]  /*db20*/  LDL.64 R16, [R1+0x2b8] ;  /* 0x0002b80001107983 */ /* 0x000ea20000100a00 */
[----:B---3--:R-:W-:Y:S02]  /*db30*/  IADD3 R6, P1, PT, R14, UR13, RZ ;  /* 0x0000000d0e067c10 */ /* 0x008fe4000ff3e0ff */
[----:B-----5:R-:W-:Y:S02]  /*db40*/  IADD3 R8, P0, PT, R24, UR13, RZ ;  /* 0x0000000d18087c10 */ /* 0x020fe4000ff1e0ff */
[----:B------:R-:W-:Y:S02]  /*db50*/  IADD3.X R7, PT, PT, R15, UR4, RZ, P1, !PT ;  /* 0x000000040f077c10 */ /* 0x000fe40008ffe4ff */
[----:B------:R-:W3:Y:S01]  /*db60*/  LDL.64 R14, [R1+0x278] ;  /* 0x00027800010e7983 */ /* 0x000ee20000100a00 */
[----:B------:R-:W-:-:S03]  /*db70*/  IADD3.X R9, PT, PT, R25, UR4, RZ, P0, !PT ;  /* 0x0000000419097c10 */ /* 0x000fc600087fe4ff */
[----:B------:R4:W5:Y:S04]  /*db80*/  LDG.E.U8 R25, desc[UR18][R4.64] ;  /* 0x0000001204197981 */ /* 0x000968000c1e1100 */
[----:B------:R0:W5:Y:S01]  /*db90*/  LDG.E.U8 R24, desc[UR18][R8.64] ;  /* 0x0000001208187981 */ /* 0x000162000c1e1100 */
[----:B----4-:R-:W-:Y:S02]  /*dba0*/  IADD3 R4, P0, PT, R22, UR13, RZ ;  /* 0x0000000d16047c10 */ /* 0x010fe4000ff1e0ff */
[----:B0-----:R-:W-:Y:S02]  /*dbb0*/  IADD3 R8, P1, PT, R12, UR13, RZ ;  /* 0x0000000d0c087c10 */ /* 0x001fe4000ff3e0ff */
[----:B------:R-:W-:Y:S02]  /*dbc0*/  IADD3.X R5, PT, PT, R23, UR4, RZ, P0, !PT ;  /* 0x0000000417057c10 */ /* 0x000fe400087fe4ff */
[----:B------:R-:W-:Y:S01]  /*dbd0*/  IADD3.X R9, PT, PT, R13, UR4, RZ, P1, !PT ;  /* 0x000000040d097c10 */ /* 0x000fe20008ffe4ff */
[----:B------:R-:W4:Y:S04]  /*dbe0*/  LDG.E.U8 R23, desc[UR18][R6.64] ;  /* 0x0000001206177981 */ /* 0x000f28000c1e1100 */
[----:B------:R-:W4:Y:S04]  /*dbf0*/  LDL.64 R12, [R1+0x430] ;  /* 0x00043000010c7983 */ /* 0x000f280000100a00 */
[----:B------:R0:W5:Y:S02]  /*dc00*/  LDG.E.U8 R22, desc[UR18][R4.64] ;  /* 0x0000001204167981 */ /* 0x000164000c1e1100 */
[----:B0-----:R-:W-:-:S04]  /*dc10*/  IADD3 R4, P1, PT, R10, UR13, RZ ;  /* 0x0000000d0a047c10 */ /* 0x001fc8000ff3e0ff */
[----:B------:R-:W-:Y:S02]  /*dc20*/  IADD3.X R5, PT, PT, R11, UR4, RZ, P1, !PT ;  /* 0x000000040b057c10 */ /* 0x000fe40008ffe4ff */
[----:B------:R-:W5:Y:S01]  /*dc30*/  LDL.64 R10, [R1+0x3f0] ;  /* 0x0003f000010a7983 */ /* 0x000f620000100a00 */
[----:B------:R-:W-:-:S04]  /*dc40*/  IADD3 R6, P0, PT, R20, UR13, RZ ;  /* 0x0000000d14067c10 */ /* 0x000fc8000ff1e0ff */
[----:B------:R-:W-:Y:S02]  /*dc50*/  IADD3.X R7, PT, PT, R21, UR4, RZ, P0, !PT ;  /* 0x0000000415077c10 */ /* 0x000fe400087fe4ff */
[----:B------:R0:W5:Y:S04]  /*dc60*/  LDG.E.U8 R21, desc[UR18][R8.64] ;  /* 0x0000001208157981 */ /* 0x000168000c1e1100 */
[----:B------:R1:W5:Y:S01]  /*dc70*/  LDG.E.U8 R20, desc[UR18][R6.64] ;  /* 0x0000001206147981 */ /* 0x000362000c1e1100 */
[----:B0-----:R-:W-:-:S04]  /*dc80*/  IADD3 R8, P0, PT, R18, UR13, RZ ;  /* 0x0000000d12087c10 */ /* 0x001fc8000ff1e0ff */
[----:B------:R-:W-:Y:S02]  /*dc90*/  IADD3.X R9, PT, PT, R19, UR4, RZ, P0, !PT ;  /* 0x0000000413097c10 */ /* 0x000fe400087fe4ff */
[----:B-1----:R-:W-:Y:S01]  /*dca0*/  IADD3 R6, P1, PT, R42, UR13, RZ ;  /* 0x0000000d2a067c10 */ /* 0x002fe2000ff3e0ff */
[----:B------:R-:W5:Y:S03]  /*dcb0*/  LDG.E.U8 R19, desc[UR18][R4.64] ;  /* 0x0000001204137981 */ /* 0x000f66000c1e1100 */
[----:B------:R-:W-:Y:S01]  /*dcc0*/  IADD3.X R7, PT, PT, R43, UR4, RZ, P1, !PT ;  /* 0x000000042b077c10 */ /* 0x000fe20008ffe4ff */
[----:B------:R0:W5:Y:S04]  /*dcd0*/  LDG.E.U8 R18, desc[UR18][R8.64] ;  /* 0x0000001208127981 */ /* 0x000168000c1e1100 */
[----:B------:R-:W5:Y:S01]  /*dce0*/  LDL.64 R42, [R1+0x3b0] ;  /* 0x0003b000012a7983 */ /* 0x000f620000100a00 */
[----:B0-----:R-:W-:-:S04]  /*dcf0*/  IADD3 R8, P1, PT, R44, UR13, RZ ;  /* 0x0000000d2c087c10 */ /* 0x001fc8000ff3e0ff */
[----:B------:R-:W-:Y:S02]  /*dd00*/  IADD3.X R9, PT, PT, R45, UR4, RZ, P1, !PT ;  /* 0x000000042d097c10 */ /* 0x000fe40008ffe4ff */
[----:B------:R-:W5:Y:S01]  /*dd10*/  LDL.64 R44, [R1+0x370] ;  /* 0x00037000012c7983 */ /* 0x000f620000100a00 */
[----:B--2---:R-:W-:-:S04]  /*dd20*/  IADD3 R4, P0, PT, R16, UR13, RZ ;  /* 0x0000000d10047c10 */ /* 0x004fc8000ff1e0ff */
[----:B------:R-:W-:Y:S02]  /*dd30*/  IADD3.X R5, PT, PT, R17, UR4, RZ, P0, !PT ;  /* 0x0000000411057c10 */ /* 0x000fe400087fe4ff */
[----:B------:R-:W2:Y:S04]  /*dd40*/  LDG.E.U8 R17, desc[UR18][R6.64] ;  /* 0x0000001206117981 */ /* 0x000ea8000c1e1100 */
[----:B------:R0:W2:Y:S02]  /*dd50*/  LDG.E.U8 R16, desc[UR18][R4.64] ;  /* 0x0000001204107981 */ /* 0x0000a4000c1e1100 */
[----:B0-----:R-:W-:Y:S02]  /*dd60*/  IADD3 R4, P1, PT, R52, UR13, RZ ;  /* 0x0000000d34047c10 */ /* 0x001fe4000ff3e0ff */
[----:B---3--:R-:W-:-:S04]  /*dd70*/  IADD3 R6, P0, PT, R14, UR13, RZ ;  /* 0x0000000d0e067c10 */ /* 0x008fc8000ff1e0ff */
[----:B------:R-:W-:Y:S02]  /*dd80*/  IADD3.X R7, PT, PT, R15, UR4, RZ, P0, !PT ;  /* 0x000000040f077c10 */ /* 0x000fe400087fe4ff */
[----:B------:R-:W-:Y:S01]  /*dd90*/  IADD3.X R5, PT, PT, R53, UR4, RZ, P1, !PT ;  /* 0x0000000435057c10 */ /* 0x000fe20008ffe4ff */
[----:B------:R-:W3:Y:S04]  /*dda0*/  LDG.E.U8 R15, desc[UR18][R8.64] ;  /* 0x00000012080f7981 */ /* 0x000ee8000c1e1100 */
[----:B------:R-:W2:Y:S04]  /*ddb0*/  LDL.64 R52, [R1+0x330] ;  /* 0x0003300001347983 */ /* 0x000ea80000100a00 */
[----:B------:R0:W3:Y:S02]  /*ddc0*/  LDG.E.U8 R14, desc[UR18][R6.64] ;  /* 0x00000012060e7981 */ /* 0x0000e4000c1e1100 */
[----:B0-----:R-:W-:-:S02]  /*ddd0*/  IADD3 R6, P1, PT, R54, UR13, RZ ;  /* 0x0000000d36067c10 */ /* 0x001fc4000ff3e0ff */
[----:B----4-:R-:W-:Y:S02]  /*dde0*/  IADD3 R8, P0, PT, R12, UR13, RZ ;  /* 0x0000000d0c087c10 */ /* 0x010fe4000ff1e0ff */
[----:B------:R-:W-:Y:S02]  /*ddf0*/  IADD3.X R7, PT, PT, R55, UR4, RZ, P1, !PT ;  /* 0x0000000437077c10 */ /* 0x000fe40008ffe4ff */
[----:B------:R-:W4:Y:S01]  /*de00*/  LDL.64 R54, [R1+0x2f0] ;  /* 0x0002f00001367983 */ /* 0x000f220000100a00 */
[----:B------:R-:W-:-:S03]  /*de10*/  IADD3.X R9, PT, PT, R13, UR4, RZ, P0, !PT ;  /* 0x000000040d097c10 */ /* 0x000fc600087fe4ff */
[----:B------:R5:W3:Y:S04]  /*de20*/  LDG.E.U8 R13, desc[UR18][R4.64] ;  /* 0x00000012040d7981 */ /* 0x000ae8000c1e1100 */
[----:B------:R0:W3:Y:S01]  /*de30*/  LDG.E.U8 R12, desc[UR18][R8.64] ;  /* 0x00000012080c7981 */ /* 0x0000e2000c1e1100 */
[----:B-----5:R-:W-:Y:S02]  /*de40*/  IADD3 R4, P0, PT, R10, UR13, RZ ;  /* 0x0000000d0a047c10 */ /* 0x020fe4000ff1e0ff */
[----:B0-----:R-:W-:Y:S02]  /*de50*/  IADD3 R8, P1, PT, R48, UR13, RZ ;  /* 0x0000000d30087c10 */ /* 0x001fe4000ff3e0ff */
[----:B------:R-:W-:Y:S02]  /*de60*/  IADD3.X R5, PT, PT, R11, UR4, RZ, P0, !PT ;  /* 0x000000040b057c10 */ /* 0x000fe400087fe4ff */
[----:B------:R-:W-:Y:S01]  /*de70*/  IADD3.X R9, PT, PT, R49, UR4, RZ, P1, !PT ;  /* 0x0000000431097c10 */ /* 0x000fe20008ffe4ff */
[----:B------:R-:W5:Y:S04]  /*de80*/  LDG.E.U8 R11, desc[UR18][R6.64] ;  /* 0x00000012060b7981 */ /* 0x000f68000c1e1100 */
[----:B------:R0:W3:Y:S04]  /*de90*/  LDG.E.U8 R10, desc[UR18][R4.64] ;  /* 0x00000012040a7981 */ /* 0x0000e8000c1e1100 */
[----:B------:R-:W3:Y:S04]  /*dea0*/  LDL.64 R48, [R1+0x270] ;  /* 0x0002700001307983 */ /* 0x000ee80000100a00 */
[----:B------:R-:W5:Y:S01]  /*deb0*/  LDG.E.U8 R9, desc[UR18][R8.64] ;  /* 0x0000001208097981 */ /* 0x000f62000c1e1100 */
[----:B0-----:R-:W-:-:S04]  /*dec0*/  IADD3 R4, P1, PT, R46, UR13, RZ ;  /* 0x0000000d2e047c10 */ /* 0x001fc8000ff3e0ff */
[----:B------:R-:W-:Y:S02]  /*ded0*/  IADD3.X R5, PT, PT, R47, UR4, RZ, P1, !PT ;  /* 0x000000042f057c10 */ /* 0x000fe40008ffe4ff */
[----:B------:R-:W-:-:S04]  /*dee0*/  IADD3 R46, P1, PT, R60, UR13, RZ ;  /* 0x0000000d3c2e7c10 */ /* 0x000fc8000ff3e0ff */
[----:B------:R-:W-:Y:S01]  /*def0*/  IADD3.X R47, PT, PT, R61, UR4, RZ, P1, !PT ;  /* 0x000000043d2f7c10 */ /* 0x000fe20008ffe4ff */
[----:B------:R-:W5:Y:S04]  /*df00*/  LDG.E.U8 R5, desc[UR18][R4.64] ;  /* 0x0000001204057981 */ /* 0x000f68000c1e1100 */
[----:B------:R-:W5:Y:S01]  /*df10*/  LDL.64 R60, [R1+0x428] ;  /* 0x00042800013c7983 */ /* 0x000f620000100a00 */
[----:B------:R-:W-:-:S04]  /*df20*/  IADD3 R6, P0, PT, R42, UR13, RZ ;  /* 0x0000000d2a067c10 */ /* 0x000fc8000ff1e0ff */
[----:B------:R-:W-:Y:S02]  /*df30*/  IADD3.X R7, PT, PT, R43, UR4, RZ, P0, !PT ;  /* 0x000000042b077c10 */ /* 0x000fe400087fe4ff */
[----:B------:R-:W-:-:S03]  /*df40*/  IADD3 R42, P0, PT, R44, UR13, RZ ;  /* 0x0000000d2c2a7c10 */ /* 0x000fc6000ff1e0ff */
[----:B------:R-:W5:Y:S01]  /*df50*/  LDG.E.U8 R6, desc[UR18][R6.64] ;  /* 0x0000001206067981 */ /* 0x000f62000c1e1100 */
[----:B------:R-:W-:-:S05]  /*df60*/  IADD3.X R43, PT, PT, R45, UR4, RZ, P0, !PT ;  /* 0x000000042d2b7c10 */ /* 0x000fca00087fe4ff */
[----:B------:R0:W5:Y:S02]  /*df70*/  LDG.E.U8 R4, desc[UR18][R42.64] ;  /* 0x000000122a047981 */ /* 0x000164000c1e1100 */
[----:B0-----:R-:W-:-:S04]  /*df80*/  IADD3 R42, P1, PT, R62, UR13, RZ ;  /* 0x0000000d3e2a7c10 */ /* 0x001fc8000ff3e0ff */
[----:B------:R-:W-:Y:S02]  /*df90*/  IADD3.X R43, PT, PT, R63, UR4, RZ, P1, !PT ;  /* 0x000000043f2b7c10 */ /* 0x000fe40008ffe4ff */
[----:B------:R-:W5:Y:S01]  /*dfa0*/  LDL.64 R62, [R1+0x3e8] ;  /* 0x0003e800013e7983 */ /* 0x000f620000100a00 */
[----:B--2---:R-:W-:-:S03]  /*dfb0*/  IADD3 R44, P0, PT, R52, UR13, RZ ;  /* 0x0000000d342c7c10 */ /* 0x004fc6000ff1e0ff */
[----:B------:R4:W2:Y:S01]  /*dfc0*/  LDG.E.U8 R52, desc[UR18][R46.64] ;  /* 0x000000122e347981 */ /* 0x0008a2000c1e1100 */
[----:B------:R-:W-:-:S05]  /*dfd0*/  IADD3.X R45, PT, PT, R53, UR4, RZ, P0, !PT ;  /* 0x00000004352d7c10 */ /* 0x000fca00087fe4ff */
[----:B------:R0:W2:Y:S01]  /*dfe0*/  LDG.E.U8 R53, desc[UR18][R44.64] ;  /* 0x000000122c357981 */ /* 0x0000a2000c1e1100 */
[----:B----4-:R-:W-:Y:S02]  /*dff0*/  IADD3 R46, P0, PT, R54, UR13, RZ ;  /* 0x0000000d362e7c10 */ /* 0x010fe4000ff1e0ff */
[----:B0-----:R-:W-:Y:S01]  /*e000*/  IADD3 R44, P1, PT, R64, UR13, RZ ;  /* 0x0000000d402c7c10 */ /* 0x001fe2000ff3e0ff */
[----:B------:R0:W4:Y:S01]  /*e010*/  LDG.E.U8 R54, desc[UR18][R42.64] ;  /* 0x000000122a367981 */ /* 0x000122000c1e1100 */
[----:B------:R-:W-:Y:S02]  /*e020*/  IADD3.X R47, PT, PT, R55, UR4, RZ, P0, !PT ;  /* 0x00000004372f7c10 */ /* 0x000fe400087fe4ff */
[----:B------:R-:W-:Y:S02]  /*e030*/  IADD3.X R45, PT, PT, R65, UR4, RZ, P1, !PT ;  /* 0x00000004412d7c10 */ /* 0x000fe40008ffe4ff */
[----:B------:R-:W2:Y:S04]  /*e040*/  LDL.64 R64, [R1+0x3a8] ;  /* 0x0003a80001407983 */ /* 0x000ea80000100a00 */
[----:B------:R1:W4:Y:S01]  /*e050*/  LDG.E.U8 R55, desc[UR18][R46.64] ;  /* 0x000000122e377981 */ /* 0x000322000c1e1100 */
[----:B0-----:R-:W-:-:S03]  /*e060*/  IADD3 R42, P0, PT, R56, UR13, RZ ;  /* 0x0000000d382a7c10 */ /* 0x001fc6000ff1e0ff */
[----:B------:R3:W4:Y:S01]  /*e070*/  LDG.E.U8 R56, desc[UR18][R44.64] ;  /* 0x000000122c387981 */ /* 0x000722000c1e1100 */
[----:B------:R-:W-:Y:S02]  /*e080*/  IADD3.X R43, PT, PT, R57, UR4, RZ, P0, !PT ;  /* 0x00000004392b7c10 */ /* 0x000fe400087fe4ff */
[----:B-1----:R-:W-:-:S03]  /*e090*/  IADD3 R46, P1, PT, R58, UR13, RZ ;  /* 0x0000000d3a2e7c10 */ /* 0x002fc6000ff3e0ff */
[----:B------:R0:W4:Y:S01]  /*e0a0*/  LDG.E.U8 R57, desc[UR18][R42.64] ;  /* 0x000000122a397981 */ /* 0x000122000c1e1100 */
[----:B------:R-:W-:Y:S02]  /*e0b0*/  IADD3.X R47, PT, PT, R59, UR4, RZ, P1, !PT ;  /* 0x000000043b2f7c10 */ /* 0x000fe40008ffe4ff */
[----:B---3--:R-:W-:-:S03]  /*e0c0*/  IADD3 R44, P0, PT, R48, UR13, RZ ;  /* 0x0000000d302c7c10 */ /* 0x008fc6000ff1e0ff */
[----:B------:R5:W3:Y:S01]  /*e0d0*/  LDG.E.U8 R58, desc[UR18][R46.64] ;  /* 0x000000122e3a7981 */ /* 0x000ae2000c1e1100 */
[----:B0-----:R-:W-:Y:S02]  /*e0e0*/  IADD3 R42, P1, PT, R68, UR13, RZ ;  /* 0x0000000d442a7c10 */ /* 0x001fe4000ff3e0ff */
[----:B------:R-:W-:Y:S02]  /*e0f0*/  IADD3.X R45, PT, PT, R49, UR4, RZ, P0, !PT ;  /* 0x00000004312d7c10 */ /* 0x000fe400087fe4ff */
[----:B------:R-:W3:Y:S01]  /*e100*/  LDL.64 R48, [R1+0x348] ;  /* 0x0003480001307983 */ /* 0x000ee20000100a00 */
[----:B------:R-:W-:-:S03]  /*e110*/  IADD3.X R43, PT, PT, R69, UR4, RZ, P1, !PT ;  /* 0x00000004452b7c10 */ /* 0x000fc60008ffe4ff */
[----:B------:R-:W4:Y:S04]  /*e120*/  LDL.64 R68, [R1+0x328] ;  /* 0x0003280001447983 */ /* 0x000f280000100a00 */
[----:B------:R0:W4:Y:S01]  /*e130*/  LDG.E.U8 R59, desc[UR18][R44.64] ;  /* 0x000000122c3b7981 */ /* 0x000122000c1e1100 */
[----:B-----5:R-:W-:-:S03]  /*e140*/  IADD3 R46, P0, PT, R60, UR13, RZ ;  /* 0x0000000d3c2e7c10 */ /* 0x020fc6000ff1e0ff */
[----:B------:R-:W5:Y:S01]  /*e150*/  LDG.E.U8 R60, desc[UR18][R42.64] ;  /* 0x000000122a3c7981 */ /* 0x000f62000c1e1100 */
[----:B0-----:R-:W-:Y:S02]  /*e160*/  IADD3 R44, P1, PT, R74, UR13, RZ ;  /* 0x0000000d4a2c7c10 */ /* 0x001fe4000ff3e0ff */
[----:B------:R-:W-:Y:S02]  /*e170*/  IADD3.X R47, PT, PT, R61, UR4, RZ, P0, !PT ;  /* 0x000000043d2f7c10 */ /* 0x000fe400087fe4ff */
[----:B------:R-:W-:Y:S02]  /*e180*/  IADD3.X R45, PT, PT, R75, UR4, RZ, P1, !PT ;  /* 0x000000044b2d7c10 */ /* 0x000fe40008ffe4ff */
[----:B------:R-:W5:Y:S04]  /*e190*/  LDL.64 R74, [R1+0x268] ;  /* 0x00026800014a7983 */ /* 0x000f680000100a00 */
[----:B------:R0:W5:Y:S02]  /*e1a0*/  LDG.E.U8 R61, desc[UR18][R46.64] ;  /* 0x000000122e3d7981 */ /* 0x000164000c1e1100 */
[----:B0-----:R-:W-:-:S04]  /*e1b0*/  IADD3 R46, P1, PT, R72, UR13, RZ ;  /* 0x0000000d482e7c10 */ /* 0x001fc8000ff3e0ff */
[----:B------:R-:W-:Y:S02]  /*e1c0*/  IADD3.X R47, PT, PT, R73, UR4, RZ, P1, !PT ;  /* 0x00000004492f7c10 */ /* 0x000fe40008ffe4ff */
[----:B------:R-:W5:Y:S01]  /*e1d0*/  LDL.64 R72, [R1+0x248] ;  /* 0x0002480001487983 */ /* 0x000f620000100a00 */
[----:B------:R-:W-:-:S03]  /*e1e0*/  IADD3 R42, P0, PT, R62, UR13, RZ ;  /* 0x0000000d3e2a7c10 */ /* 0x000fc6000ff1e0ff */
[----:B------:R-:W5:Y:S01]  /*e1f0*/  LDG.E.U8 R62, desc[UR18][R44.64] ;  /* 0x000000122c3e7981 */ /* 0x000f62000c1e1100 */
[----:B------:R-:W-:-:S05]  /*e200*/  IADD3.X R43, PT, PT, R63, UR4, RZ, P0, !PT ;  /* 0x000000043f2b7c10 */ /* 0x000fca00087fe4ff */
[----:B------:R0:W5:Y:S02]  /*e210*/  LDG.E.U8 R63, desc[UR18][R42.64] ;  /* 0x000000122a3f7981 */ /* 0x000164000c1e1100 */
[----:B0-----:R-:W-:-:S04]  /*e220*/  IADD3 R42, P1, PT, R84, UR13, RZ ;  /* 0x0000000d542a7c10 */ /* 0x001fc8000ff3e0ff */
[----:B------:R-:W-:Y:S02]  /*e230*/  IADD3.X R43, PT, PT, R85, UR4, RZ, P1, !PT ;  /* 0x00000004552b7c10 */ /* 0x000fe40008ffe4ff */
[----:B--2---:R-:W-:Y:S02]  /*e240*/  IADD3 R44, P0, PT, R64, UR13, RZ ;  /* 0x0000000d402c7c10 */ /* 0x004fe4000ff1e0ff */
[----:B------:R0:W2:Y:S02]  /*e250*/  LDG.E.U8 R64, desc[UR18][R46.64] ;  /* 0x000000122e407981 */ /* 0x0000a4000c1e1100 */
[----:B------:R-:W-:-:S05]  /*e260*/  IADD3.X R45, PT, PT, R65, UR4, RZ, P0, !PT ;  /* 0x00000004412d7c10 */ /* 0x000fca00087fe4ff */
[----:B------:R3:W2:Y:S01]  /*e270*/  LDG.E.U8 R65, desc[UR18][R44.64] ;  /* 0x000000122c417981 */ /* 0x0006a2000c1e1100 */
[----:B0-----:R-:W-:-:S03]  /*e280*/  IADD3 R46, P0, PT, R66, UR13, RZ ;  /* 0x0000000d422e7c10 */ /* 0x001fc6000ff1e0ff */
[----:B------:R4:W2:Y:S01]  /*e290*/  LDG.E.U8 R66, desc[UR18][R42.64] ;  /* 0x000000122a427981 */ /* 0x0008a2000c1e1100 */
[----:B------:R-:W-:-:S05]  /*e2a0*/  IADD3.X R47, PT, PT, R67, UR4, RZ, P0, !PT ;  /* 0x00000004432f7c10 */ /* 0x000fca00087fe4ff */
[----:B------:R0:W2:Y:S01]  /*e2b0*/  LDG.E.U8 R67, desc[UR18][R46.64] ;  /* 0x000000122e437981 */ /* 0x0000a2000c1e1100 */
[----:B---3--:R-:W-:Y:S02]  /*e2c0*/  IADD3 R44, P1, PT, R48, UR13, RZ ;  /* 0x0000000d302c7c10 */ /* 0x008fe4000ff3e0ff */
[----:B----4-:R-:W-:Y:S02]  /*e2d0*/  IADD3 R42, P0, PT, R68, UR13, RZ ;  /* 0x0000000d442a7c10 */ /* 0x010fe4000ff1e0ff */
[----:B------:R-:W-:Y:S02]  /*e2e0*/  IADD3.X R45, PT, PT, R49, UR4, RZ, P1, !PT ;  /* 0x00000004312d7c10 */ /* 0x000fe40008ffe4ff */
[----:B------:R-:W-:Y:S02]  /*e2f0*/  IADD3 R48, P1, PT, R82, UR13, RZ ;  /* 0x0000000d52307c10 */ /* 0x000fe4000ff3e0ff */
[----:B------:R-:W-:Y:S01]  /*e300*/  IADD3.X R43, PT, PT, R69, UR4, RZ, P0, !PT ;  /* 0x00000004452b7c10 */ /* 0x000fe200087fe4ff */
[----:B------:R1:W3:Y:S01]  /*e310*/  LDG.E.U8 R68, desc[UR18][R44.64] ;  /* 0x000000122c447981 */ /* 0x0002e2000c1e1100 */
[----:B0-----:R-:W-:-:S02]  /*e320*/  IADD3 R46, P0, PT, R70, UR13, RZ ;  /* 0x0000000d462e7c10 */ /* 0x001fc4000ff1e0ff */
[----:B------:R-:W-:Y:S01]  /*e330*/  IADD3.X R49, PT, PT, R83, UR4, RZ, P1, !PT ;  /* 0x0000000453317c10 */ /* 0x000fe20008ffe4ff */
[----:B------:R0:W4:Y:S01]  /*e340*/  LDG.E.U8 R69, desc[UR18][R42.64] ;  /* 0x000000122a457981 */ /* 0x000122000c1e1100 */
[----:B------:R-:W-:-:S03]  /*e350*/  IADD3.X R47, PT, PT, R71, UR4, RZ, P0, !PT ;  /* 0x00000004472f7c10 */ /* 0x000fc600087fe4ff */
[----:B------:R0:W2:Y:S01]  /*e360*/  LDG.E.U8 R70, desc[UR18][R48.64] ;  /* 0x0000001230467981 */ /* 0x0000a2000c1e1100 */
[----:B-1----:R-:W-:-:S03]  /*e370*/  IADD3 R44, P1, PT, R80, UR13, RZ ;  /* 0x0000000d502c7c10 */ /* 0x002fc6000ff3e0ff */
[----:B------:R-:W2:Y:S01]  /*e380*/  LDG.E.U8 R46, desc[UR18][R46.64] ;  /* 0x000000122e2e7981 */ /* 0x000ea2000c1e1100 */
[----:B0-----:R-:W-:Y:S02]  /*e390*/  IADD3 R42, P2, PT, R78, UR13, RZ ;  /* 0x0000000d4e2a7c10 */ /* 0x001fe4000ff5e0ff */
[----:B------:R-:W-:Y:S02]  /*e3a0*/  IADD3.X R45, PT, PT, R81, UR4, RZ, P1, !PT ;  /* 0x00000004512d7c10 */ /* 0x000fe40008ffe4ff */
[----:B------:R-:W-:Y:S02]  /*e3b0*/  IADD3 R48, P0, PT, R76, UR13, RZ ;  /* 0x0000000d4c307c10 */ /* 0x000fe4000ff1e0ff */
[----:B------:R-:W-:Y:S02]  /*e3c0*/  IADD3.X R43, PT, PT, R79, UR4, RZ, P2, !PT ;  /* 0x000000044f2b7c10 */ /* 0x000fe400097fe4ff */
[----:B------:R-:W-:Y:S01]  /*e3d0*/  IADD3.X R49, PT, PT, R77, UR4, RZ, P0, !PT ;  /* 0x000000044d317c10 */ /* 0x000fe200087fe4ff */
[----:B------:R5:W2:Y:S04]  /*e3e0*/  LDG.E.U8 R47, desc[UR18][R44.64] ;  /* 0x000000122c2f7981 */ /* 0x000aa8000c1e1100 */
[----:B------:R0:W2:Y:S04]  /*e3f0*/  LDG.E.U8 R71, desc[UR18][R42.64] ;  /* 0x000000122a477981 */ /* 0x0000a8000c1e1100 */
[----:B------:R1:W2:Y:S01]  /*e400*/  LDG.E.U8 R48, desc[UR18][R48.64] ;  /* 0x0000001230307981 */ /* 0x0002a2000c1e1100 */
[----:B-----5:R-:W-:-:S02]  /*e410*/  IADD3 R44, P0, PT, R74, UR13, RZ ;  /* 0x0000000d4a2c7c10 */ /* 0x020fc4000ff1e0ff */
[----:B0-----:R-:W-:Y:S02]  /*e420*/  IADD3 R42, P1, PT, R72, UR13, RZ ;  /* 0x0000000d482a7c10 */ /* 0x001fe4000ff3e0ff */
[----:B------:R-:W-:Y:S02]  /*e430*/  IADD3.X R45, PT, PT, R75, UR4, RZ, P0, !PT ;  /* 0x000000044b2d7c10 */ /* 0x000fe400087fe4ff */
[----:B------:R-:W-:-:S03]  /*e440*/  IADD3.X R43, PT, PT, R73, UR4, RZ, P1, !PT ;  /* 0x00000004492b7c10 */ /* 0x000fc60008ffe4ff */
[----:B------:R-:W5:Y:S04]  /*e450*/  LDG.E.U8 R7, desc[UR18][R44.64] ;  /* 0x000000122c077981 */ /* 0x000f68000c1e1100 */
[----:B------:R-:W3:Y:S01]  /*e460*/  LDG.E.U8 R8, desc[UR18][R42.64] ;  /* 0x000000122a087981 */ /* 0x000ee2000c1e1100 */
[----:B------:R-:W-:-:S03]  /*e470*/  LOP3.LUT R73, R133, 0x20, RZ, 0x3c, !PT ;  /* 0x0000002085497812 */ /* 0x000fc600078e3cff */
        /* <DEDUP_REMOVED lines=40> */
[----:B------:R-:W-:-:S02]  /*e700*/  IADD3 R139, P1, PT, R3, 0x102, RZ ;  /* 0x00000102038b7810 */ /* 0x000fc40007f3e0ff */
[C---:B------:R-:W-:Y:S02]  /*e710*/  IADD3 R138, P5, PT, R3.reuse, 0x103, RZ ;  /* 0x00000103038a7810 */ /* 0x040fe40007fbe0ff */
[----:B0-----:R-:W-:-:S05]  /*e720*/  IADD3 R4, P2, PT, R3, 0x101, RZ ;  /* 0x0000010103047810 */ /* 0x001fca0007f5e0ff */
[--C-:B------:R-:W-:Y:S01]  /*e730*/  IMAD.X R9, RZ, RZ, R132.reuse, P2 ;  /* 0x000000ffff097224 */ /* 0x100fe200010e0684 */
[C---:B------:R-:W-:Y:S01]  /*e740*/  IADD3 R6, P4, PT, R3.reuse, 0x100, RZ ;  /* 0x0000010003067810 */ /* 0x040fe20007f9e0ff */
[--C-:B------:R-:W-:Y:S01]  /*e750*/  IMAD.X R10, RZ, RZ, R132.reuse, P1 ;  /* 0x000000ffff0a7224 */ /* 0x100fe200008e0684 */
[C---:B------:R-:W-:Y:S02]  /*e760*/  IADD3 R137, P3, PT, R3.reuse, 0x104, RZ ;  /* 0x0000010403897810 */ /* 0x040fe40007f7e0ff */
[----:B------:R0:W-:Y:S01]  /*e770*/  STL [R1], R9 ;  /* 0x0000000901007387 */ /* 0x0001e20000100800 */
[C---:B------:R-:W-:Y:S01]  /*e780*/  IADD3 R136, P0, PT, R3.reuse, 0x105, RZ ;  /* 0x0000010503887810 */ /* 0x040fe20007f1e0ff */
[--C-:B------:R-:W-:Y:S02]  /*e790*/  IMAD.X R5, RZ, RZ, R132.reuse, P4 ;  /* 0x000000ffff057224 */ /* 0x100fe400020e0684 */
[----:B------:R1:W-:Y:S01]  /*e7a0*/  STL [R1+0x4], R10 ;  /* 0x0000040a01007387 */ /* 0x0003e20000100800 */
[--C-:B0-----:R-:W-:Y:S01]  /*e7b0*/  IMAD.X R9, RZ, RZ, R132.reuse, P5 ;  /* 0x000000ffff097224 */ /* 0x101fe200028e0684 */
[----:B------:R-:W-:Y:S01]  /*e7c0*/  IADD3 R2, P4, PT, R3, 0x106, RZ ;  /* 0x0000010603027810 */ /* 0x000fe20007f9e0ff */
[----:B-1----:R-:W-:-:S03]  /*e7d0*/  IMAD.X R10, RZ, RZ, R132, P3 ;  /* 0x000000ffff0a7224 */ /* 0x002fc600018e0684 */
[----:B------:R0:W-:Y:S01]  /*e7e0*/  STL [R1+0x8], R9 ;  /* 0x0000080901007387 */ /* 0x0001e20000100800 */
[----:B------:R-:W-:-:S03]  /*e7f0*/  IADD3 R140, P2, PT, R3, 0x107, RZ ;  /* 0x00000107038c7810 */ /* 0x000fc60007f5e0ff */
        /* <DEDUP_REMOVED lines=8> */
[----:B------:R-:W-:Y:S02]  /*e880*/  IADD3 R143, P3, PT, R3, 0x10a, RZ ;  /* 0x0000010a038f7810 */ /* 0x000fe40007f7e0ff */
[----:B------:R-:W-:Y:S01]  /*e890*/  STS.U8 [R72+UR6+0x15e00], R52 ;  /* 0x015e003448007988 */ /* 0x000fe20008000006 */
[----:B-1----:R-:W-:-:S03]  /*e8a0*/  IMAD.X R10, RZ, RZ, R132, P1 ;  /* 0x000000ffff0a7224 */ /* 0x002fc600008e0684 */
[----:B------:R0:W-:Y:S01]  /*e8b0*/  STL [R1+0x18], R9 ;  /* 0x0000180901007387 */ /* 0x0001e20000100800 */
[----:B------:R-:W-:-:S03]  /*e8c0*/  IADD3 R144, P0, PT, R3, 0x10b, RZ ;  /* 0x0000010b03907810 */ /* 0x000fc60007f1e0ff */
[----:B------:R-:W-:Y:S01]  /*e8d0*/  STS.U8 [R72+UR6+0x16200], R53 ;  /* 0x0162003548007988 */ /* 0x000fe20008000006 */
[----:B------:R-:W-:Y:S01]  /*e8e0*/  LOP3.LUT R49, R133, 0x60, RZ, 0x3c, !PT ;  /* 0x0000006085317812 */ /* 0x000fe200078e3cff */
[----:B0-----:R-:W-:Y:S02]  /*e8f0*/  IMAD.X R9, RZ, RZ, R132, P5 ;  /* 0x000000ffff097224 */ /* 0x001fe400028e0684 */
[----:B------:R-:W-:Y:S01]  /*e900*/  STS.U8 [R72+UR6+0x16600], R54 ;  /* 0x0166003648007988 */ /* 0x000fe20008000006 */
[----:B------:R-:W-:-:S03]  /*e910*/  IADD3 R145, P4, PT, R3, 0x10c, RZ ;  /* 0x0000010c03917810 */ /* 0x000fc60007f9e0ff */
[----:B------:R-:W-:Y:S01]  /*e920*/  STS.U8 [R72+UR6+0x16a00], R55 ;  /* 0x016a003748007988 */ /* 0x000fe20008000006 */
[----:B------:R-:W-:-:S03]  /*e930*/  IADD3 R146, P2, PT, R3, 0x10d, RZ ;  /* 0x0000010d03927810 */ /* 0x000fc60007f5e0ff */
[----:B------:R0:W-:Y:S01]  /*e940*/  STL [R1+0x1c], R10 ;  /* 0x00001c0a01007387 */ /* 0x0001e20000100800 */
[C---:B------:R-:W-:Y:S02]  /*e950*/  IADD3 R147, P1, PT, R3.reuse, 0x10e, RZ ;  /* 0x0000010e03937810 */ /* 0x040fe40007f3e0ff */
[C---:B------:R-:W-:Y:S01]  /*e960*/  IADD3 R148, P5, PT, R3.reuse, 0x10f, RZ ;  /* 0x0000010f03947810 */ /* 0x040fe20007fbe0ff */
[----:B------:R-:W-:Y:S04]  /*e970*/  STS.U8 [R72+UR6+0x16e00], R56 ;  /* 0x016e003848007988 */ /* 0x000fe80008000006 */
[----:B------:R1:W-:Y:S01]  /*e980*/  STL [R1+0x20], R9 ;  /* 0x0000200901007387 */ /* 0x0003e20000100800 */
[----:B0-----:R-:W-:Y:S01]  /*e990*/  IMAD.X R10, RZ, RZ, R132, P3 ;  /* 0x000000ffff0a7224 */ /* 0x001fe200018e0684 */
[----:B------:R-:W-:-:S02]  /*e9a0*/  IADD3 R149, P3, PT, R3, 0x110, RZ ;  /* 0x0000011003957810 */ /* 0x000fc40007f7e0ff */
[----:B------:R0:W-:Y:S01]  /*e9b0*/  STS.U8 [R72+UR6+0x17200], R57 ;  /* 0x0172003948007988 */ /* 0x0001e20008000006 */
[----:B------:R-:W-:-:S03]  /*e9c0*/  LOP3.LUT P6, RZ, R134, 0xff, RZ, 0xc0, !PT ;  /* 0x000000ff86ff7812 */ /* 0x000fc600078cc0ff */
[----:B------:R0:W-:Y:S01]  /*e9d0*/  STS.U8 [R72+UR6+0x17600], R58 ;  /* 0x0176003a48007988 */ /* 0x0001e20008000006 */
[--C-:B-1----:R-:W-:Y:S01]  /*e9e0*/  IMAD.X R9, RZ, RZ, R132.reuse, P0 ;  /* 0x000000ffff097224 */ /* 0x102fe200000e0684 */
[----:B------:R-:W-:Y:S02]  /*e9f0*/  IADD3 R150, P0, PT, R3, 0x111, RZ ;  /* 0x0000011103967810 */ /* 0x000fe40007f1e0ff */
[----:B------:R0:W-:Y:S01]  /*ea00*/  STS.U8 [R72+UR6+0x17a00], R59 ;  /* 0x017a003b48007988 */ /* 0x0001e20008000006 */
[----:B------:R-:W-:-:S03]  /*ea10*/  IMAD.X R151, RZ, RZ, R132, P4 ;  /* 0x000000ffff977224 */ /* 0x000fc600020e0684 */
[----:B------:R0:W-:Y:S01]  /*ea20*/  STS.U8 [R72+UR6+0x17e00], R60 ;  /* 0x017e003c48007988 */ /* 0x0001e20008000006 */
[--C-:B------:R-:W-:Y:S01]  /*ea30*/  IMAD.X R153, RZ, RZ, R132.reuse, P2 ;  /* 0x000000ffff997224 */ /* 0x100fe200010e0684 */
[C---:B------:R-:W-:Y:S01]  /*ea40*/  IADD3 R152, P4, PT, R3.reuse, 0x112, RZ ;  /* 0x0000011203987810 */ /* 0x040fe20007f9e0ff */
[--C-:B------:R-:W-:Y:S01]  /*ea50*/  IMAD.X R155, RZ, RZ, R132.reuse, P1 ;  /* 0x000000ffff9b7224 */ /* 0x100fe200008e0684 */
[----:B------:R0:W-:Y:S01]  /*ea60*/  STS.U8 [R49+UR6+0x14300], R61 ;  /* 0x0143003d31007988 */ /* 0x0001e20008000006 */
[--C-:B------:R-:W-:Y:S01]  /*ea70*/  IMAD.X R157, RZ, RZ, R132.reuse, P5 ;  /* 0x000000ffff9d7224 */ /* 0x100fe200028e0684 */
[C---:B------:R-:W-:Y:S01]  /*ea80*/  IADD3 R154, P2, PT, R3.reuse, 0x113, RZ ;  /* 0x00000113039a7810 */ /* 0x040fe20007f5e0ff */
[--C-:B------:R-:W-:Y:S01]  /*ea90*/  IMAD.X R159, RZ, RZ, R132.reuse, P3 ;  /* 0x000000ffff9f7224 */ /* 0x100fe200018e0684 */
[----:B------:R0:W-:Y:S01]  /*eaa0*/  STS.U8 [R49+UR6+0x14700], R62 ;  /* 0x0147003e31007988 */ /* 0x0001e20008000006 */
[C---:B------:R-:W-:Y:S01]  /*eab0*/  IADD3 R156, P1, PT, R3.reuse, 0x114, RZ ;  /* 0x00000114039c7810 */ /* 0x040fe20007f3e0ff */
[----:B------:R-:W-:Y:S01]  /*eac0*/  IMAD.X R161, RZ, RZ, R132, P0 ;  /* 0x000000ffffa17224 */ /* 0x000fe200000e0684 */
[C---:B------:R-:W-:Y:S01]  /*ead0*/  IADD3 R158, P5, PT, R3.reuse, 0x115, RZ ;  /* 0x00000115039e7810 */ /* 0x040fe20007fbe0ff */
[----:B------:R0:W-:Y:S01]  /*eae0*/  STS.U8 [R49+UR6+0x14b00], R63 ;  /* 0x014b003f31007988 */ /* 0x0001e20008000006 */
[C---:B------:R-:W-:Y:S01]  /*eaf0*/  IADD3 R160, P3, PT, R3.reuse, 0x116, RZ ;  /* 0x0000011603a07810 */ /* 0x040fe20007f7e0ff */
[----:B------:R-:W-:Y:S01]  /*eb00*/  UMOV UR4, 0x1 ;  /* 0x0000000100047882 */ /* 0x000fe20000000000 */
[----:B------:R-:W-:Y:S01]  /*eb10*/  IADD3 R162, P0, PT, R3, 0x117, RZ ;  /* 0x0000011703a27810 */ /* 0x000fe20007f1e0ff */
[----:B--2---:R0:W-:Y:S01]  /*eb20*/  STS.U8 [R49+UR6+0x14f00], R64 ;  /* 0x014f004031007988 */ /* 0x0041e20008000006 */
[----:B------:R-:W-:-:S04]  /*eb30*/  @!UP1 UIADD3 UR4, UPT, UPT, -UR4, 0x100000, URZ ;  /* 0x0010000004049890 */ /* 0x000fc8000fffe1ff */
[----:B------:R-:W-:Y:S02]  /*eb40*/  @!UP1 USHF.L.U32 UR5, UR4, 0xb, URZ ;  /* 0x0000000b04059899 */ /* 0x000fe400080006ff */
[----:B------:R-:W-:Y:S01]  /*eb50*/  @!UP1 USHF.L.U32 UR4, UR4, 0x1, URZ ;  /* 0x0000000104049899 */ /* 0x000fe200080006ff */
        /* <DEDUP_REMOVED lines=10> */
[----:B---3--:R0:W-:Y:S01]  /*ec00*/  STS.U8 [R49+UR6+0x15f00], R68 ;  /* 0x015f004431007988 */ /* 0x0081e20008000006 */
[C---:B------:R-:W-:Y:S01]  /*ec10*/  IADD3 R168, P1, PT, R3.reuse, 0x11a, RZ ;  /* 0x0000011a03a87810 */ /* 0x040fe20007f3e0ff */
[----:B------:R-:W-:Y:S01]  /*ec20*/  IMAD.X R173, RZ, RZ, R132, P0 ;  /* 0x000000ffffad7224 */ /* 0x000fe200000e0684 */
[C---:B------:R-:W-:Y:S01]  /*ec30*/  IADD3 R170, P5, PT, R3.reuse, 0x11b, RZ ;  /* 0x0000011b03aa7810 */ /* 0x040fe20007fbe0ff */
[----:B----4-:R0:W-:Y:S01]  /*ec40*/  STS.U8 [R49+UR6+0x16300], R69 ;  /* 0x0163004531007988 */ /* 0x0101e20008000006 */
[----:B------:R-:W-:-:S02]  /*ec50*/  IADD3 R172, P3, PT, R3, 0x11c, RZ ;  /* 0x0000011c03ac7810 */ /* 0x000fc40007f7e0ff */
[----:B------:R-:W-:Y:S01]  /*ec60*/  IADD3 R174, P0, PT, R3, 0x11d, RZ ;  /* 0x0000011d03ae7810 */ /* 0x000fe20007f1e0ff */
[----:B------:R0:W-:Y:S01]  /*ec70*/  STS.U8 [R49+UR6+0x16700], R70 ;  /* 0x0167004631007988 */ /* 0x0001e20008000006 */
[----:B------:R-:W-:-:S03]  /*ec80*/  VOTEU.ALL UP3, P6 ;  /* 0x0000000000ff7886 */ /* 0x000fc60003060000 */
        /* <DEDUP_REMOVED lines=14> */
[----:B-----5:R0:W-:Y:S01]  /*ed70*/  STS.U8 [R49+UR6+0x17b00], R7 ;  /* 0x017b000731007988 */ /* 0x0201e20008000006 */
[----:B------:R-:W-:-:S02]  /*ed80*/  IADD3 R184, P3, PT, R3, 0x122, RZ ;  /* 0x0000012203b87810 */ /* 0x000fc40007f7e0ff */
[C---:B------:R-:W-:Y:S01]  /*ed90*/  IADD3 R186, P0, PT, R3.reuse, 0x123, RZ ;  /* 0x0000012303ba7810 */ /* 0x040fe20007f1e0ff */
[----:B------:R0:W-:Y:S01]  /*eda0*/  STS.U8 [R49+UR6+0x17f00], R8 ;  /* 0x017f000831007988 */ /* 0x0001e20008000006 */
[--C-:B------:R-:W-:Y:S01]  /*edb0*/  IMAD.X R187, RZ, RZ, R132.reuse, P4 ;  /* 0x000000ffffbb7224 */ /* 0x100fe200020e0684 */
[----:B------:R1:W-:Y:S06]  /*edc0*/  MEMBAR.ALL.CTA ;  /* 0x0000000000007992 */ /* 0x0003ec0000008000 */
[----:B-1----:R-:W-:Y:S04]  /*edd0*/  FENCE.VIEW.ASYNC.S ;  /* 0x00000000000073c6 */ /* 0x002fe80000000000 */
[----:B------:R-:W1:Y:S02]  /*ede0*/  FENCE.VIEW.ASYNC.S ;  /* 0x00000000000073c6 */ /* 0x000e640000000000 */
[----:B-1----:R0:W1:Y:S01]  /*edf0*/  @!UP3 SYNCS.EXCH.64 URZ, [UR6+0x1c010], UR4 ;  /* 0x01c0100406ffb5b2 */ /* 0x0020620008000100 */
[--C-:B------:R-:W-:Y:S01]  /*ee00*/  IMAD.X R189, RZ, RZ, R132.reuse, P2 ;  /* 0x000000ffffbd7224 */ /* 0x100fe200010e0684 */
[----:B------:R0:W-:Y:S01]  /*ee10*/  STL [R1+0x24], R10 ;  /* 0x0000240a01007387 */ /* 0x0001e20000100800 */
[--C-:B------:R-:W-:Y:S01]  /*ee20*/  IMAD.X R191, RZ, RZ, R132.reuse, P1 ;  /* 0x000000ffffbf7224 */ /* 0x100fe200008e0684 */
[----:B-1----:R-:W-:Y:S01]  /*ee30*/  BAR.SYNC.DEFER_BLOCKING 0x0 ;  /* 0x0000000000007b1d */ /* 0x002fe20000010000 */
[--C-:B------:R-:W-:Y:S01]  /*ee40*/  IMAD.X R193, RZ, RZ, R132.reuse, P5 ;  /* 0x000000ffffc17224 */ /* 0x100fe200028e0684 */
[C---:B------:R-:W-:Y:S01]  /*ee50*/  IADD3 R188, P4, PT, R3.reuse, 0x124, RZ ;  /* 0x0000012403bc7810 */ /* 0x040fe20007f9e0ff */
[--C-:B------:R-:W-:Y:S01]  /*ee60*/  IMAD.X R195, RZ, RZ, R132.reuse, P3 ;  /* 0x000000ffffc37224 */ /* 0x100fe200018e0684 */
[C---:B------:R-:W-:Y:S01]  /*ee70*/  IADD3 R190, P2, PT, R3.reuse, 0x125, RZ ;  /* 0x0000012503be7810 */ /* 0x040fe20007f5e0ff */
[----:B------:R-:W-:Y:S01]  /*ee80*/  IMAD.X R197, RZ, RZ, R132, P0 ;  /* 0x000000ffffc57224 */ /* 0x000fe200000e0684 */
[C---:B------:R-:W-:Y:S01]  /*ee90*/  IADD3 R192, P1, PT, R3.reuse, 0x126, RZ ;  /* 0x0000012603c07810 */ /* 0x040fe20007f3e0ff */
[----:B------:R0:W-:Y:S01]  /*eea0*/  STL [R1+0x28], R9 ;  /* 0x0000280901007387 */ /* 0x0001e20000100800 */
[----:B------:R-:W-:-:S02]  /*eeb0*/  IADD3 R194, P5, PT, R3, 0x127, RZ ;  /* 0x0000012703c27810 */ /* 0x000fc40007fbe0ff */
[C---:B------:R-:W-:Y:S02]  /*eec0*/  IADD3 R196, P3, PT, R3.reuse, 0x128, RZ ;  /* 0x0000012803c47810 */ /* 0x040fe40007f7e0ff */
[C---:B------:R-:W-:Y:S01]  /*eed0*/  IADD3 R198, P0, PT, R3.reuse, 0x129, RZ ;  /* 0x0000012903c67810 */ /* 0x040fe20007f1e0ff */
[--C-:B------:R-:W-:Y:S01]  /*eee0*/  IMAD.X R199, RZ, RZ, R132.reuse, P4 ;  /* 0x000000ffffc77224 */ /* 0x100fe200020e0684 */
        /* <DEDUP_REMOVED lines=32> */
[----:B------:R-:W-:Y:S01]  /*f0f0*/  IADD3 R232, P3, PT, R3, 0x13a, RZ ;  /* 0x0000013a03e87810 */ /* 0x000fe20007f7e0ff */
[----:B------:R-:W-:Y:S01]  /*f100*/  IMAD.X R233, RZ, RZ, R132, P0 ;  /* 0x000000ffffe97224 */ /* 0x000fe200000e0684 */
[----:B0-----:R-:W-:Y:S11]  /*f110*/  BRA.U UP2, `(.L_x_12) ;  /* 0x0000000102687547 */ /* 0x001ff6000b800000 */
[----:B------:R-:W-:Y:S01]  /*f120*/  UIADD3 UR5, UPT, UPT, UR7, 0x180, URZ ;  /* 0x0000018007057890 */ /* 0x000fe2000fffe0ff */
[----:B------:R-:W-:Y:S01]  /*f130*/  UMOV UR65, 0x40004040 ;  /* 0x4000404000417882 */ /* 0x000fe20000000000 */
[----:B------:R-:W-:Y:S01]  /*f140*/  UMOV UR70, 0x0 ;  /* 0x0000000000467882 */ /* 0x000fe20000000000 */
[----:B------:R-:W-:Y:S01]  /*f150*/  UMOV UR71, 0x8208010 ;  /* 0x0820801000477882 */ /* 0x000fe20000000000 */
[----:B------:R-:W-:Y:S01]  /*f160*/  UMOV UR74, 0x0 ;  /* 0x00000000004a7882 */ /* 0x000fe20000000000 */
[----:B------:R-:W-:Y:S01]  /*f170*/  UMOV UR75, 0x8208010 ;  /* 0x08208010004b7882 */ /* 0x000fe20000000000 */
[----:B------:R-:W-:Y:S01]  /*f180*/  UIADD3 UR73, UPT, UPT, UR7, 0x180, URZ ;  /* 0x0000018007497890 */ /* 0x000fe2000fffe0ff */
[----:B------:R-:W-:Y:S01]  /*f190*/  UTCQMMA gdesc[UR64], gdesc[UR20], tmem[UR11], tmem[UR70], idesc[UR71], !UPT ;  /* 0x00ff4614400075ea */ /* 0x000fe2000f80030b */
[----:B------:R-:W-:Y:S01]  /*f1a0*/  UIADD3 UR4, UPT, UPT, UR6, 0x1c010, URZ ;  /* 0x0001c01006047890 */ /* 0x000fe2000fffe0ff */
[----:B------:R-:W-:Y:S01]  /*f1b0*/  UTCQMMA gdesc[UR22], gdesc[UR24], tmem[UR11], tmem[UR74], idesc[UR75], UPT ;  /* 0x00ff4a18160075ea */ /* 0x000fe2000b80030b */
[----:B------:R-:W-:Y:S01]  /*f1c0*/  UIADD3 UR77, UPT, UPT, UR7, 0x180, URZ ;  /* 0x00000180074d7890 */ /* 0x000fe2000fffe0ff */
[----:B------:R-:W-:Y:S01]  /*f1d0*/  UTCQMMA gdesc[UR28], gdesc[UR56], tmem[UR11], tmem[UR74], idesc[UR75], UPT ;  /* 0x00ff4a381c0075ea */ /* 0x000fe2000b80030b */
[----:B------:R-:W-:Y:S01]  /*f1e0*/  UMOV UR66, 0x0 ;  /* 0x0000000000427882 */ /* 0x000fe20000000000 */
[----:B------:R-:W-:Y:S01]  /*f1f0*/  UMOV UR67, 0x8208010 ;  /* 0x0820801000437882 */ /* 0x000fe20000000000 */
[----:B------:R-:W-:Y:S01]  /*f200*/  UIADD3 UR76, UPT, UPT, UR7, 0x180, URZ ;  /* 0x00000180074c7890 */ /* 0x000fe2000fffe0ff */
[----:B------:R-:W-:Y:S01]  /*f210*/  UTCQMMA gdesc[UR30], gdesc[UR58], tmem[UR11], tmem[UR66], idesc[UR67], UPT ;  /* 0x00ff423a1e0075ea */ /* 0x000fe2000b80030b */
[----:B------:R0:W-:Y:S01]  /*f220*/  UTCQMMA gdesc[UR32], gdesc[UR20], tmem[UR5], tmem[UR70], idesc[UR71], !UPT ;  /* 0x00ff4614200075ea */ /* 0x0001e2000f800305 */
[----:B------:R1:W-:Y:S02]  /*f230*/  UTCQMMA gdesc[UR34], gdesc[UR24], tmem[UR73], tmem[UR66], idesc[UR67], UPT ;  /* 0x00ff4218220075ea */ /* 0x0003e4000b800349 */
[----:B------:R1:W-:Y:S01]  /*f240*/  UTCQMMA gdesc[UR36], gdesc[UR56], tmem[UR77], tmem[UR70], idesc[UR71], UPT ;  /* 0x00ff4638240075ea */ /* 0x0003e2000b80034d */
[----:B0-----:R-:W-:-:S02]  /*f250*/  UMOV UR5, URZ ;  /* 0x000000ff00057c82 */ /* 0x001fc40008000000 */
[----:B------:R-:W-:Y:S01]  /*f260*/  UMOV UR65, UR4 ;  /* 0x0000000400417c82 */ /* 0x000fe20008000000 */
[----:B------:R-:W-:Y:S01]  /*f270*/  UMOV UR4, 0x0 ;  /* 0x0000000000047882 */ /* 0x000fe20000000000 */
[----:B------:R-:W-:Y:S02]  /*f280*/  UMOV UR5, 0x8208010 ;  /* 0x0820801000057882 */ /* 0x000fe40000000000 */
[----:B------:R1:W-:Y:S01]  /*f290*/  UTCQMMA gdesc[UR38], gdesc[UR58], tmem[UR76], tmem[UR4], idesc[UR5], UPT ;  /* 0x00ff043a260075ea */ /* 0x0003e2000b80034c */
[----:B------:R1:W-:Y:S01]  /*f2a0*/  UTCBAR [UR65], URZ ;  /* 0x000000ff410073e9 */ /* 0x0003e200080000ff */
[----:B------:R-:W-:Y:S01]  /*f2b0*/  NOP ;  /* 0x0000000000007918 */ /* 0x000fe20000000000 */
.L_x_12:
[----:B------:R-:W0:Y:S01]  /*f2c0*/  SYNCS.PHASECHK.TRANS64.TRYWAIT P0, [UR6+0x1c010], RZ ;  /* 0x01c010ffff0075a7 */ /* 0x000e220008001106 */
        /* <DEDUP_REMOVED lines=18> */
[--C-:B------:R-:W-:Y:S01]  /*f3f0*/  IMAD.X R238, RZ, RZ, R132.reuse, P3 ;  /* 0x000000ffffee7224 */ /* 0x100fe200018e0684 */
[-C--:B------:R-:W-:Y:S01]  /*f400*/  ISETP.GT.U32.AND P3, PT, R10, R135.reuse, PT ;  /* 0x000000870a00720c */ /* 0x080fe20003f64070 */
[--C-:B------:R-:W-:Y:S01]  /*f410*/  IMAD.X R239, RZ, RZ, R132.reuse, P4 ;  /* 0x000000ffffef7224 */ /* 0x100fe200020e0684 */
[-C--:B------:R-:W-:Y:S01]  /*f420*/  ISETP.GT.U32.AND P4, PT, R9, R135.reuse, PT ;  /* 0x000000870900720c */ /* 0x080fe20003f84070 */
[--C-:B------:R-:W-:Y:S01]  /*f430*/  IMAD.X R250, RZ, RZ, R132.reuse, P1 ;  /* 0x000000fffffa7224 */ /* 0x100fe200008e0684 */
[-C--:B------:R-:W-:Y:S01]  /*f440*/  ISETP.GT.U32.AND P1, PT, R8, R135.reuse, PT ;  /* 0x000000870800720c */ /* 0x080fe20003f24070 */
[--C-:B------:R-:W-:Y:S01]  /*f450*/  IMAD.X R251, RZ, RZ, R132.reuse, P2 ;  /* 0x000000fffffb7224 */ /* 0x100fe200010e0684 */
[-C--:B------:R-:W-:Y:S01]  /*f460*/  ISETP.GT.U32.AND P2, PT, R7, R135.reuse, PT ;  /* 0x000000870700720c */ /* 0x080fe20003f44070 */
[----:B------:R-:W-:Y:S01]  /*f470*/  IMAD.X R252, RZ, RZ, R132, P5 ;  /* 0x000000fffffc7224 */ /* 0x000fe200028e0684 */
[----:B------:R-:W-:Y:S01]  /*f480*/  ISETP.GT.U32.AND P5, PT, R6, R135, PT ;  /* 0x000000870600720c */ /* 0x000fe20003fa4070 */
[----:B0-----:R-:W-:-:S12]  /*f490*/  @!P0 BRA `(.L_x_13) ;  /* 0x000000c000308947 */ /* 0x001fd80003800000 */
.L_x_22:
[----:B------:R-:W2:Y:S04]  /*f4a0*/  LDL.LU R134, [R1+0x4] ;  /* 0x0000040001867983 */ /* 0x000ea80000300800 */
[----:B------:R0:W-:Y:S04]  /*f4b0*/  STL [R1+0x458], R133 ;  /* 0x0004588501007387 */ /* 0x0001e80000100800 */
[----:B0-----:R-:W3:Y:S01]  /*f4c0*/  LDL.LU R133, [R1] ;  /* 0x0000000001857983 */ /* 0x001ee20000300800 */
[----:B------:R-:W-:Y:S01]  /*f4d0*/  BAR.SYNC.DEFER_BLOCKING 0x0 ;  /* 0x0000000000007b1d */ /* 0x000fe20000010000 */
[----:B------:R-:W-:-:S02]  /*f4e0*/  ISETP.GT.U32.AND P0, PT, R4, R135, PT ;  /* 0x000000870400720c */ /* 0x000fc40003f04070 */
[----:B------:R-:W-:-:S03]  /*f4f0*/  ISETP.GT.U32.AND.EX P5, PT, R5, RZ, PT, P5 ;  /* 0x000000ff0500720c */ /* 0x000fc60003fa4150 */
[----:B------:R-:W0:Y:S02]  /*f500*/  LDTM.x128 R4, tmem[UR9+0x100] ;  /* 0x00010009000479ee */ /* 0x000e2400083c0000 */
[----:B0-----:R-:W-:Y:S01]  /*f510*/  FMUL R4, R4, UR16 ;  /* 0x0000001004047c20 */ /* 0x001fe20008400000 */
[----:B------:R-:W-:-:S04]  /*f520*/  FMUL R5, R5, UR16 ;  /* 0x0000001005057c20 */ /* 0x000fc80008400000 */
[----:B------:R-:W-:Y:S02]  /*f530*/  FSEL R4, R4, -INF , !P5 ;  /* 0xff80000004047808 */ /* 0x000fe40006800000 */
[----:B------:R-:W-:Y:S01]  /*f540*/  ISETP.GT.U32.AND P5, PT, R139, R135, PT ;  /* 0x000000878b00720c */ /* 0x000fe20003fa4070 */
[----:B------:R-:W-:Y:S02]  /*f550*/  FMUL R6, R6, UR16 ;  /* 0x0000001006067c20 */ /* 0x000fe40008400000 */
[----:B------:R0:W-:Y:S01]  /*f560*/  STL [R1+0x40], R4 ;  /* 0x0000400401007387 */ /* 0x0001e20000100800 */
[----:B---3--:R-:W-:-:S03]  /*f570*/  ISETP.GT.U32.AND.EX P0, PT, R133, RZ, PT, P0 ;  /* 0x000000ff8500720c */ /* 0x008fc60003f04100 */
[----:B------:R-:W3:Y:S01]  /*f580*/  LDL.LU R133, [R1+0xc] ;  /* 0x00000c0001857983 */ /* 0x000ee20000300800 */
[----:B0-----:R-:W-:Y:S02]  /*f590*/  IADD3 R4, P6, PT, R3, 0x144, RZ ;  /* 0x0000014403047810 */ /* 0x001fe40007fde0ff */
[----:B------:R-:W-:Y:S02]  /*f5a0*/  FSEL R5, R5, -INF , !P0 ;  /* 0xff80000005057808 */ /* 0x000fe40004000000 */
[----:B--2---:R-:W-:Y:S01]  /*f5b0*/  ISETP.GT.U32.AND.EX P0, PT, R134, RZ, PT, P5 ;  /* 0x000000ff8600720c */ /* 0x004fe20003f04150 */
[----:B------:R-:W-:Y:S01]  /*f5c0*/  IMAD.X R139, RZ, RZ, R132, P6 ;  /* 0x000000ffff8b7224 */ /* 0x000fe200030e0684 */
[----:B------:R-:W-:Y:S01]  /*f5d0*/  ISETP.GT.U32.AND P6, PT, R138, R135, PT ;  /* 0x000000878a00720c */ /* 0x000fe20003fc4070 */
[----:B------:R0:W-:Y:S01]  /*f5e0*/  STL [R1+0x3c], R5 ;  /* 0x00003c0501007387 */ /* 0x0001e20000100800 */
[----:B------:R-:W-:-:S03]  /*f5f0*/  FSEL R6, R6, -INF , !P0 ;  /* 0xff80000006067808 */ /* 0x000fc60004000000 */
[----:B------:R-:W2:Y:S04]  /*f600*/  LDL.LU R134, [R1+0x10] ;  /* 0x0000100001867983 */ /* 0x000ea80000300800 */
[----:B------:R4:W-:Y:S01]  /*f610*/  STL [R1+0x38], R6 ;  /* 0x0000380601007387 */ /* 0x0009e20000100800 */
[----:B0-----:R-:W-:Y:S01]  /*f620*/  IADD3 R5, P5, PT, R3, 0x145, RZ ;  /* 0x0000014503057810 */ /* 0x001fe20007fbe0ff */
[----:B------:R-:W-:-:S04]  /*f630*/  FMUL R7, R7, UR16 ;  /* 0x0000001007077c20 */ /* 0x000fc80008400000 */
[--C-:B------:R-:W-:Y:S01]  /*f640*/  IMAD.X R138, RZ, RZ, R132.reuse, P5 ;  /* 0x000000ffff8a7224 */ /* 0x100fe200028e0684 */
[----:B----4-:R-:W4:Y:S01]  /*f650*/  LDL.LU R6, [R1+0x8] ;  /* 0x0000080001067983 */ /* 0x010f220000300800 */
[-C--:B------:R-:W-:Y:S01]  /*f660*/  ISETP.GT.U32.AND P5, PT, R137, R135.reuse, PT ;  /* 0x000000878900720c */ /* 0x080fe20003fa4070 */
[----:B------:R-:W-:Y:S01]  /*f670*/  FMUL R8, R8, UR16 ;  /* 0x0000001008087c20 */ /* 0x000fe20008400000 */
[----:B------:R-:W-:Y:S01]  /*f680*/  FMUL R9, R9, UR16 ;  /* 0x0000001009097c20 */ /* 0x000fe20008400000 */
[----:B----4-:R-:W-:Y:S02]  /*f690*/  ISETP.GT.U32.AND.EX P0, PT, R6, RZ, PT, P6 ;  /* 0x000000ff0600720c */ /* 0x010fe40003f04160 */
[----:B------:R-:W-:Y:S02]  /*f6a0*/  IADD3 R6, P6, PT, R3, 0x146, RZ ;  /* 0x0000014603067810 */ /* 0x000fe40007fde0ff */
[----:B------:R-:W-:Y:S02]  /*f6b0*/  FSEL R7, R7, -INF , !P0 ;  /* 0xff80000007077808 */ /* 0x000fe40004000000 */
[----:B---3--:R-:W-:Y:S01]  /*f6c0*/  ISETP.GT.U32.AND.EX P0, PT, R133, RZ, PT, P5 ;  /* 0x000000ff8500720c */ /* 0x008fe20003f04150 */
[----:B------:R-:W-:Y:S01]  /*f6d0*/  IMAD.X R137, RZ, RZ, R132, P6 ;  /* 0x000000ffff897224 */ /* 0x000fe200030e0684 */
[----:B------:R-:W-:Y:S01]  /*f6e0*/  ISETP.GT.U32.AND P6, PT, R136, R135, PT ;  /* 0x000000878800720c */ /* 0x000fe20003fc4070 */
[----:B------:R0:W-:Y:S01]  /*f6f0*/  STL [R1+0x34], R7 ;  /* 0x0000340701007387 */ /* 0x0001e20000100800 */
[----:B------:R-:W-:-:S02]  /*f700*/  FSEL R8, R8, -INF , !P0 ;  /* 0xff80000008087808 */ /* 0x000fc40004000000 */
[----:B--2---:R-:W-:Y:S01]  /*f710*/  ISETP.GT.U32.AND.EX P0, PT, R134, RZ, PT, P6 ;  /* 0x000000ff8600720c */ /* 0x004fe20003f04160 */
[----:B------:R-:W2:Y:S03]  /*f720*/  LDL.LU R133, [R1+0x18] ;  /* 0x0000180001857983 */ /* 0x000ea60000300800 */
[----:B------:R-:W-:Y:S01]  /*f730*/  FSEL R9, R9, -INF , !P0 ;  /* 0xff80000009097808 */ /* 0x000fe20004000000 */
[----:B------:R-:W-:Y:S01]  /*f740*/  STL [R1+0x30], R8 ;  /* 0x0000300801007387 */ /* 0x000fe20000100800 */
[----:B0-----:R-:W-:-:S03]  /*f750*/  IADD3 R7, P5, PT, R3, 0x147, RZ ;  /* 0x0000014703077810 */ /* 0x001fc60007fbe0ff */
[----:B------:R-:W3:Y:S02]  /*f760*/  LDL.LU R134, [R1+0x1c] ;  /* 0x00001c0001867983 */ /* 0x000ee40000300800 */
[----:B------:R-:W-:Y:S02]  /*f770*/  IMAD.X R136, RZ, RZ, R132, P5 ;  /* 0x000000ffff887224 */ /* 0x000fe400028e0684 */
[----:B------:R0:W-:Y:S01]  /*f780*/  STL [R1+0x2c], R9 ;  /* 0x00002c0901007387 */ /* 0x0001e20000100800 */
[----:B------:R-:W-:-:S03]  /*f790*/  ISETP.GT.U32.AND P5, PT, R2, R135, PT ;  /* 0x000000870200720c */ /* 0x000fc60003fa4070 */
[----:B0-----:R-:W4:Y:S01]  /*f7a0*/  LDL.LU R9, [R1+0x14] ;  /* 0x0000140001097983 */ /* 0x001f220000300800 */
[----:B------:R-:W-:Y:S01]  /*f7b0*/  IADD3 R2, P6, PT, R3, 0x148, RZ ;  /* 0x0000014803027810 */ /* 0x000fe20007fde0ff */
[----:B------:R-:W-:-:S04]  /*f7c0*/  FMUL R10, R10, UR16 ;  /* 0x000000100a0a7c20 */ /* 0x000fc80008400000 */
[--C-:B------:R-:W-:Y:S01]  /*f7d0*/  IMAD.X R8, RZ, RZ, R132.reuse, P6 ;  /* 0x000000ffff087224 */ /* 0x100fe200030e0684 */
[-C--:B------:R-:W-:Y:S01]  /*f7e0*/  ISETP.GT.U32.AND P6, PT, R140, R135.reuse, PT ;  /* 0x000000878c00720c */ /* 0x080fe20003fc4070 */
[----:B------:R-:W-:Y:S01]  /*f7f0*/  FMUL R11, R11, UR16 ;  /* 0x000000100b0b7c20 */ /* 0x000fe20008400000 */
[----:B------:R-:W-:Y:S01]  /*f800*/  FMUL R12, R12, UR16 ;  /* 0x000000100c0c7c20 */ /* 0x000fe20008400000 */
[----:B----4-:R-:W-:Y:S02]  /*f810*/  ISETP.GT.U32.AND.EX P0, PT, R9, RZ, PT, P5 ;  /* 0x000000ff0900720c */ /* 0x010fe40003f04150 */
[----:B------:R-:W-:Y:S02]  /*f820*/  IADD3 R9, P5, PT, R3, 0x149, RZ ;  /* 0x0000014903097810 */ /* 0x000fe40007fbe0ff */
[----:B------:R-:W-:Y:S02]  /*f830*/  FSEL R10, R10, -INF , !P0 ;  /* 0xff8000000a0a7808 */ /* 0x000fe40004000000 */
[----:B--2---:R-:W-:Y:S01]  /*f840*/  ISETP.GT.U32.AND.EX P0, PT, R133, RZ, PT, P6 ;  /* 0x000000ff8500720c */ /* 0x004fe20003f04160 */
[----:B------:R-:W-:Y:S01]  /*f850*/  IMAD.X R140, RZ, RZ, R132, P5 ;  /* 0x000000ffff8c7224 */ /* 0x000fe200028e0684 */
[----:B------:R-:W-:-:S02]  /*f860*/  ISETP.GT.U32.AND P5, PT, R141, R135, PT ;  /* 0x000000878d00720c */ /* 0x000fc40003fa4070 */
[----:B------:R-:W-:Y:S02]  /*f870*/  FSEL R11, R11, -INF , !P0 ;  /* 0xff8000000b0b7808 */ /* 0x000fe40004000000 */
[----:B---3--:R-:W-:Y:S01]  /*f880*/  ISETP.GT.U32.AND.EX P0, PT, R134, RZ, PT, P5 ;  /* 0x000000ff8600720c */ /* 0x008fe20003f04150 */
[----:B------:R-:W-:Y:S03]  /*f890*/  STL [R1+0x14], R10 ;  /* 0x0000140a01007387 */ /* 0x000fe60000100800 */
[----:B------:R-:W-:Y:S01]  /*f8a0*/  FSEL R12, R12, -INF , !P0 ;  /* 0xff8000000c0c7808 */ /* 0x000fe20004000000 */
[----:B------:R-:W2:Y:S04]  /*f8b0*/  LDL.LU R133, [R1+0x24] ;  /* 0x0000240001857983 */ /* 0x000ea80000300800 */
[----:B------:R-:W-:Y:S04]  /*f8c0*/  STL [R1+0x10], R11 ;  /* 0x0000100b01007387 */ /* 0x000fe80000100800 */
[----:B------:R-:W3:Y:S04]  /*f8d0*/  LDL.LU R134, [R1+0x28] ;  /* 0x0000280001867983 */ /* 0x000ee80000300800 */
[----:B------:R0:W-:Y:S04]  /*f8e0*/  STL [R1+0xc], R12 ;  /* 0x00000c0c01007387 */ /* 0x0001e80000100800 */
[----:B0-----:R-:W4:Y:S01]  /*f8f0*/  LDL.LU R12, [R1+0x20] ;  /* 0x00002000010c7983 */ /* 0x001f220000300800 */
[----:B------:R-:W-:Y:S01]  /*f900*/  IADD3 R10, P6, PT, R3, 0x14a, RZ ;  /* 0x0000014a030a7810 */ /* 0x000fe20007fde0ff */
[----:B------:R-:W-:-:S04]  /*f910*/  FMUL R13, R13, UR16 ;  /* 0x000000100d0d7c20 */ /* 0x000fc80008400000 */
[----:B------:R-:W-:Y:S01]  /*f920*/  IMAD.X R141, RZ, RZ, R132, P6 ;  /* 0x000000ffff8d7224 */ /* 0x000fe200030e0684 */
[-C--:B------:R-:W-:Y:S01]  /*f930*/  ISETP.GT.U32.AND P6, PT, R142, R135.reuse, PT ;  /* 0x000000878e00720c */ /* 0x080fe20003fc4070 */
[----:B------:R-:W-:Y:S01]  /*f940*/  FMUL R65, R65, UR16 ;  /* 0x0000001041417c20 */ /* 0x000fe20008400000 */
[----:B------:R-:W-:Y:S01]  /*f950*/  ISETP.GT.U32.AND.EX P4, PT, R242, RZ, PT, P4 ;  /* 0x000000fff200720c */ /* 0x000fe20003f84140 */
[----:B------:R-:W-:Y:S01]  /*f960*/  FMUL R64, R64, UR16 ;  /* 0x0000001040407c20 */ /* 0x000fe20008400000 */
[----:B------:R-:W-:Y:S01]  /*f970*/  ISETP.GT.U32.AND.EX P1, PT, R240, RZ, PT, P1 ;  /* 0x000000fff000720c */ /* 0x000fe20003f24110 */
[----:B------:R-:W-:Y:S01]  /*f980*/  FMUL R66, R66, UR16 ;  /* 0x0000001042427c20 */ /* 0x000fe20008400000 */
[----:B------:R-:W-:Y:S02]  /*f990*/  FSEL R65, R65, -INF , !P4 ;  /* 0xff80000041417808 */ /* 0x000fe40006000000 */
[----:B------:R-:W-:Y:S02]  /*f9a0*/  ISETP.GT.U32.AND P4, PT, R241, R135, PT ;  /* 0x00000087f100720c */ /* 0x000fe40003f84070 */
[----:B------:R-:W-:-:S02]  /*f9b0*/  FSEL R64, R64, -INF , !P1 ;  /* 0xff80000040407808 */ /* 0x000fc40004800000 */
[----:B------:R-:W-:Y:S01]  /*f9c0*/  ISETP.GT.U32.AND.EX P3, PT, R244, RZ, PT, P3 ;  /* 0x000000fff400720c */ /* 0x000fe20003f64130 */
[----:B------:R-:W-:Y:S01]  /*f9d0*/  FMUL R67, R67, UR16 ;  /* 0x0000001043437c20 */ /* 0x000fe20008400000 */
[-C--:B------:R-:W-:Y:S02]  /*f9e0*/  ISETP.GT.U32.AND P1, PT, R243, R135.reuse, PT ;  /* 0x00000087f300720c */ /* 0x080fe40003f24070 */
[----:B------:R-:W-:Y:S02]  /*f9f0*/  ISETP.GT.U32.AND.EX P4, PT, R246, RZ, PT, P4 ;  /* 0x000000fff600720c */ /* 0x000fe40003f84140 */
[----:B------:R-:W-:Y:S02]  /*fa00*/  FSEL R66, R66, -INF , !P3 ;  /* 0xff80000042427808 */ /* 0x000fe40005800000 */
[----:B------:R-:W-:Y:S02]  /*fa10*/  ISETP.GT.U32.AND P3, PT, R247, R135, PT ;  /* 0x00000087f700720c */ /* 0x000fe40003f64070 */
[----:B------:R-:W-:-:S02]  /*fa20*/  ISETP.GT.U32.AND.EX P1, PT, R248, RZ, PT, P1 ;  /* 0x000000fff800720c */ /* 0x000fc40003f24110 */
[----:B------:R-:W-:Y:S02]  /*fa30*/  FSEL R67, R67, -INF , !P4 ;  /* 0xff80000043437808 */ /* 0x000fe40006000000 */
[----:B------:R-:W-:Y:S02]  /*fa40*/  ISETP.GT.U32.AND P4, PT, R245, R135, PT ;  /* 0x00000087f500720c */ /* 0x000fe40003f84070 */
[----:B------:R-:W-:Y:S02]  /*fa50*/  ISETP.GT.U32.AND.EX P3, PT, R251, RZ, PT, P3 ;  /* 0x000000fffb00720c */ /* 0x000fe40003f64130 */
[----:B------:R-:W-:-:S05]  /*fa60*/  IADD3 R11, P5, PT, R3, 0x14b, RZ ;  /* 0x0000014b030b7810 */ /* 0x000fca0007fbe0ff */
[----:B------:R-:W-:Y:S01]  /*fa70*/  IMAD.X R142, RZ, RZ, R132, P5 ;  /* 0x000000ffff8e7224 */ /* 0x000fe200028e0684 */
[----:B------:R-:W-:Y:S01]  /*fa80*/  ISETP.GT.U32.AND P5, PT, R143, R135, PT ;  /* 0x000000878f00720c */ /* 0x000fe20003fa4070 */
[----:B------:R-:W-:Y:S01]  /*fa90*/  FMUL R14, R14, UR16 ;  /* 0x000000100e0e7c20 */ /* 0x000fe20008400000 */
        /* <DEDUP_REMOVED lines=20> */
[----:B----4-:R-:W-:-:S04]  /*fbe0*/  ISETP.GT.U32.AND.EX P0, PT, R12, RZ, PT, P6 ;  /* 0x000000ff0c00720c */ /* 0x010fc80003f04160 */
[----:B------:R-:W-:-:S05]  /*fbf0*/  FSEL R13, R13, -INF , !P0 ;  /* 0xff8000000d0d7808 */ /* 0x000fca0004000000 */
[----:B------:R0:W-:Y:S04]  /*fc00*/  STL [R1+0x8], R13 ;  /* 0x0000080d01007387 */ /* 0x0001e80000100800 */
[----:B------:R-:W4:Y:S04]  /*fc10*/  LDL.LU R240, [R1+0x8] ;  /* 0x0000080001f07983 */ /* 0x000f280000300800 */
        /* <DEDUP_REMOVED lines=8> */
[----:B------:R-:W4:Y:S01]  /*fca0*/  LDL.LU R251, [R1+0x40] ;  /* 0x0000400001fb7983 */ /* 0x000f220000300800 */
[----:B------:R-:W-:-:S02]  /*fcb0*/  IADD3 R12, P6, PT, R3, 0x14c, RZ ;  /* 0x0000014c030c7810 */ /* 0x000fc40007fde0ff */
[----:B--2---:R-:W-:Y:S02]  /*fcc0*/  ISETP.GT.U32.AND.EX P0, PT, R133, RZ, PT, P5 ;  /* 0x000000ff8500720c */ /* 0x004fe40003f04150 */
[----:B0-----:R-:W-:Y:S01]  /*fcd0*/  IADD3 R13, P5, PT, R3, 0x14d, RZ ;  /* 0x0000014d030d7810 */ /* 0x001fe20007fbe0ff */
[--C-:B------:R-:W-:Y:S01]  /*fce0*/  IMAD.X R143, RZ, RZ, R132.reuse, P6 ;  /* 0x000000ffff8f7224 */ /* 0x100fe200030e0684 */
[-C--:B------:R-:W-:Y:S02]  /*fcf0*/  ISETP.GT.U32.AND P6, PT, R144, R135.reuse, PT ;  /* 0x000000879000720c */ /* 0x080fe40003fc4070 */
[----:B------:R-:W-:Y:S01]  /*fd00*/  FSEL R133, R14, -INF , !P0 ;  /* 0xff8000000e857808 */ /* 0x000fe20004000000 */
[----:B------:R-:W-:Y:S01]  /*fd10*/  IMAD.X R144, RZ, RZ, R132, P5 ;  /* 0x000000ffff907224 */ /* 0x000fe200028e0684 */
[----:B---3--:R-:W-:Y:S02]  /*fd20*/  ISETP.GT.U32.AND.EX P0, PT, R134, RZ, PT, P6 ;  /* 0x000000ff8600720c */ /* 0x008fe40003f04160 */
[----:B------:R-:W-:-:S02]  /*fd30*/  ISETP.GT.U32.AND P5, PT, R145, R135, PT ;  /* 0x000000879100720c */ /* 0x000fc40003fa4070 */
[----:B------:R-:W-:Y:S02]  /*fd40*/  IADD3 R14, P6, PT, R3, 0x14e, RZ ;  /* 0x0000014e030e7810 */ /* 0x000fe40007fde0ff */
[----:B------:R-:W-:Y:S02]  /*fd50*/  FSEL R134, R15, -INF , !P0 ;  /* 0xff8000000f867808 */ /* 0x000fe40004000000 */
[----:B------:R-:W-:Y:S01]  /*fd60*/  ISETP.GT.U32.AND.EX P0, PT, R151, RZ, PT, P5 ;  /* 0x000000ff9700720c */ /* 0x000fe20003f04150 */
[--C-:B------:R-:W-:Y:S01]  /*fd70*/  IMAD.X R145, RZ, RZ, R132.reuse, P6 ;  /* 0x000000ffff917224 */ /* 0x100fe200030e0684 */
[----:B------:R-:W-:Y:S02]  /*fd80*/  IADD3 R15, P5, PT, R3, 0x14f, RZ ;  /* 0x0000014f030f7810 */ /* 0x000fe40007fbe0ff */
[-C--:B------:R-:W-:Y:S02]  /*fd90*/  ISETP.GT.U32.AND P6, PT, R146, R135.reuse, PT ;  /* 0x000000879200720c */ /* 0x080fe40003fc4070 */
[----:B------:R-:W-:Y:S01]  /*fda0*/  FSEL R16, R16, -INF , !P0 ;  /* 0xff80000010107808 */ /* 0x000fe20004000000 */
[----:B------:R-:W-:Y:S01]  /*fdb0*/  IMAD.X R146, RZ, RZ, R132, P5 ;  /* 0x000000ffff927224 */ /* 0x000fe200028e0684 */
[----:B------:R-:W-:-:S02]  /*fdc0*/  ISETP.GT.U32.AND P5, PT, R147, R135, PT ;  /* 0x000000879300720c */ /* 0x000fc40003fa4070 */
[----:B------:R-:W-:Y:S02]  /*fdd0*/  ISETP.GT.U32.AND.EX P0, PT, R153, RZ, PT, P6 ;  /* 0x000000ff9900720c */ /* 0x000fe40003f04160 */
[----:B------:R-:W-:Y:S02]  /*fde0*/  IADD3 R147, P6, PT, R3, 0x150, RZ ;  /* 0x0000015003937810 */ /* 0x000fe40007fde0ff */
[----:B------:R-:W-:Y:S02]  /*fdf0*/  FSEL R17, R17, -INF , !P0 ;  /* 0xff80000011117808 */ /* 0x000fe40004000000 */
[----:B------:R-:W-:Y:S01]  /*fe00*/  ISETP.GT.U32.AND.EX P0, PT, R155, RZ, PT, P5 ;  /* 0x000000ff9b00720c */ /* 0x000fe20003f04150 */
[----:B------:R-:W-:Y:S01]  /*fe10*/  IMAD.X R151, RZ, RZ, R132, P6 ;  /* 0x000000ffff977224 */ /* 0x000fe200030e0684 */
[----:B------:R-:W-:Y:S02]  /*fe20*/  ISETP.GT.U32.AND P6, PT, R148, R135, PT ;  /* 0x000000879400720c */ /* 0x000fe40003fc4070 */
[----:B------:R-:W-:-:S02]  /*fe30*/  IADD3 R148, P5, PT, R3, 0x151, RZ ;  /* 0x0000015103947810 */ /* 0x000fc40007fbe0ff */
        /* <DEDUP_REMOVED lines=18> */
[-C--:B------:R-:W-:Y:S02]  /*ff60*/  ISETP.GT.U32.AND P6, PT, R154, R135.reuse, PT ;  /* 0x000000879a00720c */ /* 0x080fe40003fc4070 */
[----:B------:R-:W-:Y:S02]  /*ff70*/  IADD3 R154, P5, PT, R3, 0x155, RZ ;  /* 0x00000155039a7810 */ /* 0x000fe40007fbe0ff */
[----:B------:R-:W-:Y:S02]  /*ff80*/  FSEL R22, R22, -INF , !P0 ;  /* 0xff80000016167808 */ /* 0x000fe40004000000 */
[----:B------:R-:W-:Y:S01]  /*ff90*/  ISETP.GT.U32.AND.EX P0, PT, R165, RZ, PT, P6 ;  /* 0x000000ffa500720c */ /* 0x000fe20003f04160 */
[----:B------:R-:W-:Y:S01]  /*ffa0*/  IMAD.X R161, RZ, RZ, R132, P5 ;  /* 0x000000ffffa17224 */ /* 0x000fe200028e0684 */
[----:B------:R-:W-:-:S02]  /*ffb0*/  ISETP.GT.U32.AND P5, PT, R156, R135, PT ;  /* 0x000000879c00720c */ /* 0x000fc40003fa4070 */
[----:B------:R-:W-:Y:S02]  /*ffc0*/  IADD3 R156, P6, PT, R3, 0x156, RZ ;  /* 0x00000156039c7810 */ /* 0x000fe40007fde0ff */
[----:B------:R-:W-:Y:S02]  /*ffd0*/  FSEL R23, R23, -INF , !P0 ;  /* 0xff80000017177808 */ /* 0x000fe40004000000 */
[----:B------:R-:W-:Y:S01]  /*ffe0*/  ISETP.GT.U32.AND.EX P0, PT, R167, RZ, PT, P5 ;  /* 0x000000ffa700720c */ /* 0x000fe20003f04150 */
[----:B------:R-:W-:Y:S01]  /*fff0*/  IMAD.X R163, RZ, RZ, R132, P6 ;  /* 0x000000ffffa37224 */ /* 0x000fe200030e0684 */
[----:B------:R-:W-:Y:S02]  /*10000*/  ISETP.GT.U32.AND P6, PT, R158, R135, PT ;  /* 0x000000879e00720c */ /* 0x000fe40003fc4070 */
[----:B------:R-:W-:Y:S02]  /*10010*/  IADD3 R165, P5, PT, R3, 0x157, RZ ;  /* 0x0000015703a57810 */ /* 0x000fe40007fbe0ff */
[----:B------:R-:W-:-:S02]  /*10020*/  FSEL R24, R24, -INF , !P0 ;  /* 0xff80000018187808 */ /* 0x000fc40004000000 */
[----:B------:R-:W-:Y:S01]  /*10030*/  ISETP.GT.U32.AND.EX P0, PT, R169, RZ, PT, P6 ;  /* 0x000000ffa900720c */ /* 0x000fe20003f04160 */
[--C-:B------:R-:W-:Y:S01]  /*10040*/  IMAD.X R158, RZ, RZ, R132.reuse, P5 ;  /* 0x000000ffff9e7224 */ /* 0x100fe200028e0684 */
[----:B------:R-:W-:Y:S02]  /*10050*/  IADD3 R167, P6, PT, R3, 0x158, RZ ;  /* 0x0000015803a77810 */ /* 0x000fe40007fde0ff */
[-C--:B------:R-:W-:Y:S02]  /*10060*/  ISETP.GT.U32.AND P5, PT, R160, R135.reuse, PT ;  /* 0x00000087a000720c */ /* 0x080fe40003fa4070 */
[----:B------:R-:W-:Y:S01]  /*10070*/  FSEL R25, R25, -INF , !P0 ;  /* 0xff80000019197808 */ /* 0x000fe20004000000 */
[----:B------:R-:W-:Y:S01]  /*10080*/  IMAD.X R160, RZ, RZ, R132, P6 ;  /* 0x000000ffffa07224 */ /* 0x000fe200030e0684 */
[----:B------:R-:W-:Y:S02]  /*10090*/  ISETP.GT.U32.AND P6, PT, R162, R135, PT ;  /* 0x00000087a200720c */ /* 0x000fe40003fc4070 */
[----:B------:R-:W-:-:S02]  /*100a0*/  ISETP.GT.U32.AND.EX P0, PT, R171, RZ, PT, P5 ;  /* 0x000000ffab00720c */ /* 0x000fc40003f04150 */
        /* <DEDUP_REMOVED lines=41> */
[----:B------:R-:W-:Y:S01]  /*10340*/  FSEL R34, R34, -INF , !P0 ;  /* 0xff80000022227808 */ /* 0x000fe20004000000 */
[----:B------:R-:W-:Y:S01]  /*10350*/  FMUL R35, R35, UR16 ;  /* 0x0000001023237c20 */ /* 0x000fe20008400000 */
[----:B------:R-:W-:Y:S01]  /*10360*/  ISETP.GT.U32.AND.EX P0, PT, R189, RZ, PT, P6 ;  /* 0x000000ffbd00720c */ /* 0x000fe20003f04160 */
[----:B------:R-:W-:Y:S01]  /*10370*/  IMAD.X R185, RZ, RZ, R132, P5 ;  /* 0x000000ffffb97224 */ /* 0x000fe200028e0684 */
[----:B------:R-:W-:-:S02]  /*10380*/  ISETP.GT.U32.AND P5, PT, R180, R135, PT ;  /* 0x00000087b400720c */ /* 0x000fc40003fa4070 */
[----:B------:R-:W-:Y:S02]  /*10390*/  IADD3 R180, P6, PT, R3, 0x162, RZ ;  /* 0x0000016203b47810 */ /* 0x000fe40007fde0ff */
[----:B------:R-:W-:Y:S01]  /*103a0*/  FSEL R35, R35, -INF , !P0 ;  /* 0xff80000023237808 */ /* 0x000fe20004000000 */
[----:B------:R-:W-:Y:S01]  /*103b0*/  FMUL R36, R36, UR16 ;  /* 0x0000001024247c20 */ /* 0x000fe20008400000 */
        /* <DEDUP_REMOVED lines=39> */
[----:B------:R-:W-:Y:S01]  /*10630*/  IADD3 R194, P5, PT, R3, 0x169, RZ ;  /* 0x0000016903c27810 */ /* 0x000fe20007fbe0ff */
[----:B------:R-:W-:Y:S01]  /*10640*/  FMUL R68, R68, UR16 ;  /* 0x0000001044447c20 */ /* 0x000fe20008400000 */
[----:B------:R-:W-:Y:S01]  /*10650*/  FSEL R42, R42, -INF , !P0 ;  /* 0xff8000002a2a7808 */ /* 0x000fe20004000000 */
[----:B------:R-:W-:Y:S01]  /*10660*/  FMUL R43, R43, UR16 ;  /* 0x000000102b2b7c20 */ /* 0x000fe20008400000 */
[----:B------:R-:W-:Y:S01]  /*10670*/  ISETP.GT.U32.AND.EX P0, PT, R205, RZ, PT, P6 ;  /* 0x000000ffcd00720c */ /* 0x000fe20003f04160 */
[----:B------:R-:W-:Y:S01]  /*10680*/  IMAD.X R201, RZ, RZ, R132, P5 ;  /* 0x000000ffffc97224 */ /* 0x000fe200028e0684 */
[----:B------:R-:W-:-:S02]  /*10690*/  ISETP.GT.U32.AND P5, PT, R196, R135, PT ;  /* 0x00000087c400720c */ /* 0x000fc40003fa4070 */
[----:B------:R-:W-:Y:S02]  /*106a0*/  IADD3 R196, P6, PT, R3, 0x16a, RZ ;  /* 0x0000016a03c47810 */ /* 0x000fe40007fde0ff */
[----:B------:R-:W-:Y:S02]  /*106b0*/  FSEL R68, R68, -INF , !P1 ;  /* 0xff80000044447808 */ /* 0x000fe40004800000 */
[----:B------:R-:W-:Y:S01]  /*106c0*/  FSEL R43, R43, -INF , !P0 ;  /* 0xff8000002b2b7808 */ /* 0x000fe20004000000 */
[----:B------:R-:W-:Y:S01]  /*106d0*/  IMAD.X R203, RZ, RZ, R132, P6 ;  /* 0x000000ffffcb7224 */ /* 0x000fe200030e0684 */
[-C--:B------:R-:W-:Y:S01]  /*106e0*/  ISETP.GT.U32.AND P1, PT, R4, R135.reuse, PT ;  /* 0x000000870400720c */ /* 0x080fe20003f24070 */
[----:B------:R-:W-:Y:S01]  /*106f0*/  FMUL R4, R69, UR16 ;  /* 0x0000001045047c20 */ /* 0x000fe20008400000 */
[----:B------:R-:W-:Y:S01]  /*10700*/  ISETP.GT.U32.AND P6, PT, R198, R135, PT ;  /* 0x00000087c600720c */ /* 0x000fe20003fc4070 */
[----:B------:R-:W-:Y:S01]  /*10710*/  FMUL R44, R44, UR16 ;  /* 0x000000102c2c7c20 */ /* 0x000fe20008400000 */
[----:B------:R-:W-:Y:S01]  /*10720*/  ISETP.GT.U32.AND.EX P0, PT, R207, RZ, PT, P5 ;  /* 0x000000ffcf00720c */ /* 0x000fe20003f04150 */
[----:B------:R-:W-:Y:S01]  /*10730*/  FMUL R70, R70, UR16 ;  /* 0x0000001046467c20 */ /* 0x000fe20008400000 */
[----:B------:R-:W-:-:S02]  /*10740*/  IADD3 R198, P5, PT, R3, 0x16b, RZ ;  /* 0x0000016b03c67810 */ /* 0x000fc40007fbe0ff */
[----:B------:R-:W-:Y:S02]  /*10750*/  ISETP.GT.U32.AND.EX P4, PT, R250, RZ, PT, P4 ;  /* 0x000000fffa00720c */ /* 0x000fe40003f84140 */
[----:B------:R-:W-:Y:S01]  /*10760*/  FSEL R44, R44, -INF , !P0 ;  /* 0xff8000002c2c7808 */ /* 0x000fe20004000000 */
[----:B------:R-:W-:Y:S01]  /*10770*/  IMAD.X R205, RZ, RZ, R132, P5 ;  /* 0x000000ffffcd7224 */ /* 0x000fe200028e0684 */
[----:B------:R-:W-:Y:S02]  /*10780*/  FSEL R4, R4, -INF , !P4 ;  /* 0xff80000004047808 */ /* 0x000fe40006000000 */
[-C--:B------:R-:W-:Y:S01]  /*10790*/  ISETP.GT.U32.AND P4, PT, R249, R135.reuse, PT ;  /* 0x00000087f900720c */ /* 0x080fe20003f84070 */
[----:B------:R-:W-:Y:S01]  /*107a0*/  FMUL R45, R45, UR16 ;  /* 0x000000102d2d7c20 */ /* 0x000fe20008400000 */
[----:B------:R-:W-:Y:S02]  /*107b0*/  ISETP.GT.U32.AND P5, PT, R200, R135, PT ;  /* 0x00000087c800720c */ /* 0x000fe40003fa4070 */
[----:B------:R-:W-:-:S02]  /*107c0*/  ISETP.GT.U32.AND.EX P0, PT, R209, RZ, PT, P6 ;  /* 0x000000ffd100720c */ /* 0x000fc40003f04160 */
[----:B------:R-:W-:Y:S02]  /*107d0*/  FSEL R70, R70, -INF , !P3 ;  /* 0xff80000046467808 */ /* 0x000fe40005800000 */
[----:B------:R-:W-:Y:S02]  /*107e0*/  IADD3 R200, P6, PT, R3, 0x16c, RZ ;  /* 0x0000016c03c87810 */ /* 0x000fe40007fde0ff */
[-C--:B------:R-:W-:Y:S01]  /*107f0*/  ISETP.GT.U32.AND P3, PT, R6, R135.reuse, PT ;  /* 0x000000870600720c */ /* 0x080fe20003f64070 */
[----:B------:R-:W-:Y:S01]  /*10800*/  FMUL R6, R71, UR16 ;  /* 0x0000001047067c20 */ /* 0x000fe20008400000 */
[----:B------:R-:W-:Y:S01]  /*10810*/  ISETP.GT.U32.AND.EX P4, PT, R252, RZ, PT, P4 ;  /* 0x000000fffc00720c */ /* 0x000fe20003f84140 */
[----:B------:R-:W-:Y:S01]  /*10820*/  FMUL R72, R72, UR16 ;  /* 0x0000001048487c20 */ /* 0x000fe20008400000 */
[----:B------:R-:W-:Y:S01]  /*10830*/  IMAD.X R207, RZ, RZ, R132, P6 ;  /* 0x000000ffffcf7224 */ /* 0x000fe200030e0684 */
[----:B------:R-:W-:Y:S02]  /*10840*/  FSEL R45, R45, -INF , !P0 ;  /* 0xff8000002d2d7808 */ /* 0x000fe40004000000 */
[----:B------:R-:W-:Y:S01]  /*10850*/  ISETP.GT.U32.AND.EX P1, PT, R139, RZ, PT, P1 ;  /* 0x000000ff8b00720c */ /* 0x000fe20003f24110 */
[----:B------:R-:W-:Y:S01]  /*10860*/  FMUL R46, R46, UR16 ;  /* 0x000000102e2e7c20 */ /* 0x000fe20008400000 */
[----:B------:R-:W-:-:S02]  /*10870*/  ISETP.GT.U32.AND P6, PT, R202, R135, PT ;  /* 0x00000087ca00720c */ /* 0x000fc40003fc4070 */
[----:B------:R-:W-:Y:S02]  /*10880*/  ISETP.GT.U32.AND.EX P0, PT, R211, RZ, PT, P5 ;  /* 0x000000ffd300720c */ /* 0x000fe40003f04150 */
[----:B------:R-:W-:Y:S02]  /*10890*/  FSEL R6, R6, -INF , !P4 ;  /* 0xff80000006067808 */ /* 0x000fe40006000000 */
[----:B------:R-:W-:Y:S02]  /*108a0*/  IADD3 R202, P5, PT, R3, 0x16d, RZ ;  /* 0x0000016d03ca7810 */ /* 0x000fe40007fbe0ff */
[-C--:B------:R-:W-:Y:S01]  /*108b0*/  ISETP.GT.U32.AND P4, PT, R5, R135.reuse, PT ;  /* 0x000000870500720c */ /* 0x080fe20003f84070 */
[----:B------:R-:W-:Y:S01]  /*108c0*/  FMUL R5, R73, UR16 ;  /* 0x0000001049057c20 */ /* 0x000fe20008400000 */
[----:B------:R-:W-:Y:S02]  /*108d0*/  FSEL R72, R72, -INF , !P1 ;  /* 0xff80000048487808 */ /* 0x000fe40004800000 */
[----:B------:R-:W-:Y:S01]  /*108e0*/  ISETP.GT.U32.AND P1, PT, R2, R135, PT ;  /* 0x000000870200720c */ /* 0x000fe20003f24070 */
[----:B------:R-:W-:Y:S01]  /*108f0*/  IMAD.X R209, RZ, RZ, R132, P5 ;  /* 0x000000ffffd17224 */ /* 0x000fe200028e0684 */
[----:B------:R-:W-:-:S02]  /*10900*/  ISETP.GT.U32.AND.EX P4, PT, R138, RZ, PT, P4 ;  /* 0x000000ff8a00720c */ /* 0x000fc40003f84140 */
[----:B------:R-:W-:Y:S01]  /*10910*/  FSEL R46, R46, -INF , !P0 ;  /* 0xff8000002e2e7808 */ /* 0x000fe20004000000 */
[----:B------:R-:W-:Y:S01]  /*10920*/  FMUL R47, R47, UR16 ;  /* 0x000000102f2f7c20 */ /* 0x000fe20008400000 */
[----:B------:R-:W-:Y:S02]  /*10930*/  ISETP.GT.U32.AND P5, PT, R204, R135, PT ;  /* 0x00000087cc00720c */ /* 0x000fe40003fa4070 */
[----:B------:R-:W-:Y:S02]  /*10940*/  ISETP.GT.U32.AND.EX P0, PT, R213, RZ, PT, P6 ;  /* 0x000000ffd500720c */ /* 0x000fe40003f04160 */
[----:B----4-:R-:W-:Y:S02]  /*10950*/  FMNMX3 R2, R251, R245, R246, !PT ;  /* 0x000000f5fb027276 */ /* 0x010fe400078000f6 */
[----:B------:R-:W-:Y:S02]  /*10960*/  IADD3 R204, P6, PT, R3, 0x16e, RZ ;  /* 0x0000016e03cc7810 */ /* 0x000fe40007fde0ff */
[----:B------:R-:W-:-:S02]  /*10970*/  FSEL R5, R5, -INF , !P4 ;  /* 0xff80000005057808 */ /* 0x000fc40006000000 */
[----:B------:R-:W-:Y:S02]  /*10980*/  FMNMX3 R2, R2, R248, R247, !PT ;  /* 0x000000f802027276 */ /* 0x000fe400078000f7 */
[----:B------:R-:W-:Y:S01]  /*10990*/  ISETP.GT.U32.AND P4, PT, R7, R135, PT ;  /* 0x000000870700720c */ /* 0x000fe20003f84070 */
[----:B------:R-:W-:Y:S01]  /*109a0*/  IMAD.X R211, RZ, RZ, R132, P6 ;  /* 0x000000ffffd37224 */ /* 0x000fe200030e0684 */
[----:B------:R-:W-:Y:S01]  /*109b0*/  ISETP.GT.U32.AND.EX P1, PT, R8, RZ, PT, P1 ;  /* 0x000000ff0800720c */ /* 0x000fe20003f24110 */
[----:B------:R-:W-:Y:S01]  /*109c0*/  FMUL R8, R75, UR16 ;  /* 0x000000104b087c20 */ /* 0x000fe20008400000 */
[----:B------:R-:W-:Y:S02]  /*109d0*/  FSEL R47, R47, -INF , !P0 ;  /* 0xff8000002f2f7808 */ /* 0x000fe40004000000 */
[----:B------:R-:W-:Y:S01]  /*109e0*/  FMNMX3 R2, R2, R241, R242, !PT ;  /* 0x000000f102027276 */ /* 0x000fe200078000f2 */
[----:B------:R-:W-:Y:S01]  /*109f0*/  FMUL R48, R48, UR16 ;  /* 0x0000001030307c20 */ /* 0x000fe20008400000 */
[----:B------:R-:W-:Y:S01]  /*10a00*/  ISETP.GT.U32.AND P6, PT, R206, R135, PT ;  /* 0x00000087ce00720c */ /* 0x000fe20003fc4070 */
[----:B------:R-:W-:Y:S01]  /*10a10*/  FMUL R74, R74, UR16 ;  /* 0x000000104a4a7c20 */ /* 0x000fe20008400000 */
[----:B------:R-:W-:-:S02]  /*10a20*/  ISETP.GT.U32.AND.EX P0, PT, R215, RZ, PT, P5 ;  /* 0x000000ffd700720c */ /* 0x000fc40003f04150 */
[----:B------:R-:W-:Y:S02]  /*10a30*/  ISETP.GT.U32.AND.EX P4, PT, R136, RZ, PT, P4 ;  /* 0x000000ff8800720c */ /* 0x000fe40003f84140 */
[----:B------:R-:W-:Y:S02]  /*10a40*/  IADD3 R206, P5, PT, R3, 0x16f, RZ ;  /* 0x0000016f03ce7810 */ /* 0x000fe40007fbe0ff */
[----:B------:R-:W-:Y:S02]  /*10a50*/  ISETP.GT.U32.AND.EX P3, PT, R137, RZ, PT, P3 ;  /* 0x000000ff8900720c */ /* 0x000fe40003f64130 */
[----:B------:R-:W-:Y:S02]  /*10a60*/  FMNMX3 R2, R2, R244, R243, !PT ;  /* 0x000000f402027276 */ /* 0x000fe400078000f3 */
[----:B------:R-:W-:Y:S01]  /*10a70*/  FSEL R8, R8, -INF , !P4 ;  /* 0xff80000008087808 */ /* 0x000fe20006000000 */
[----:B------:R-:W-:Y:S01]  /*10a80*/  IMAD.X R213, RZ, RZ, R132, P5 ;  /* 0x000000ffffd57224 */ /* 0x000fe200028e0684 */
[----:B------:R-:W-:-:S02]  /*10a90*/  ISETP.GT.U32.AND P4, PT, R9, R135, PT ;  /* 0x000000870900720c */ /* 0x000fc40003f84070 */
[----:B------:R-:W-:Y:S02]  /*10aa0*/  FSEL R48, R48, -INF , !P0 ;  /* 0xff80000030307808 */ /* 0x000fe40004000000 */
[----:B------:R-:W-:Y:S01]  /*10ab0*/  FSEL R7, R74, -INF , !P3 ;  /* 0xff8000004a077808 */ /* 0x000fe20005800000 */
[----:B------:R-:W-:Y:S01]  /*10ac0*/  FMUL R49, R49, UR16 ;  /* 0x0000001031317c20 */ /* 0x000fe20008400000 */
[-C--:B------:R-:W-:Y:S02]  /*10ad0*/  ISETP.GT.U32.AND P5, PT, R208, R135.reuse, PT ;  /* 0x00000087d000720c */ /* 0x080fe40003fa4070 */
[----:B------:R-:W-:Y:S02]  /*10ae0*/  ISETP.GT.U32.AND.EX P0, PT, R217, RZ, PT, P6 ;  /* 0x000000ffd900720c */ /* 0x000fe40003f04160 */
[----:B------:R-:W-:Y:S01]  /*10af0*/  ISETP.GT.U32.AND P3, PT, R10, R135, PT ;  /* 0x000000870a00720c */ /* 0x000fe20003f64070 */
[----:B------:R-:W-:Y:S01]  /*10b00*/  FMUL R10, R77, UR16 ;  /* 0x000000104d0a7c20 */ /* 0x000fe20008400000 */
[----:B------:R-:W-:-:S02]  /*10b10*/  FMNMX3 R2, R2, R240, R133, !PT ;  /* 0x000000f002027276 */ /* 0x000fc40007800085 */
[----:B------:R-:W-:Y:S01]  /*10b20*/  IADD3 R208, P6, PT, R3, 0x170, RZ ;  /* 0x0000017003d07810 */ /* 0x000fe20007fde0ff */
[----:B------:R-:W-:Y:S01]  /*10b30*/  FMUL R76, R76, UR16 ;  /* 0x000000104c4c7c20 */ /* 0x000fe20008400000 */
[----:B------:R-:W-:Y:S02]  /*10b40*/  ISETP.GT.U32.AND.EX P4, PT, R140, RZ, PT, P4 ;  /* 0x000000ff8c00720c */ /* 0x000fe40003f84140 */
[----:B------:R-:W-:Y:S01]  /*10b50*/  FMNMX3 R2, R2, R134, R16, !PT ;  /* 0x0000008602027276 */ /* 0x000fe20007800010 */
[----:B------:R-:W-:Y:S01]  /*10b60*/  IMAD.X R215, RZ, RZ, R132, P6 ;  /* 0x000000ffffd77224 */ /* 0x000fe200030e0684 */
[----:B------:R-:W-:Y:S02]  /*10b70*/  FSEL R49, R49, -INF , !P0 ;  /* 0xff80000031317808 */ /* 0x000fe40004000000 */
[----:B------:R-:W-:Y:S01]  /*10b80*/  FSEL R10, R10, -INF , !P4 ;  /* 0xff8000000a0a7808 */ /* 0x000fe20006000000 */
[----:B------:R-:W-:Y:S01]  /*10b90*/  FMUL R50, R50, UR16 ;  /* 0x0000001032327c20 */ /* 0x000fe20008400000 */
[----:B------:R-:W-:Y:S01]  /*10ba0*/  ISETP.GT.U32.AND P6, PT, R210, R135, PT ;  /* 0x00000087d200720c */ /* 0x000fe20003fc4070 */
[----:B------:R-:W-:Y:S01]  /*10bb0*/  FMUL R78, R78, UR16 ;  /* 0x000000104e4e7c20 */ /* 0x000fe20008400000 */
[----:B------:R-:W-:-:S02]  /*10bc0*/  ISETP.GT.U32.AND.EX P0, PT, R219, RZ, PT, P5 ;  /* 0x000000ffdb00720c */ /* 0x000fc40003f04150 */
[----:B------:R-:W-:Y:S02]  /*10bd0*/  ISETP.GT.U32.AND P4, PT, R11, R135, PT ;  /* 0x000000870b00720c */ /* 0x000fe40003f84070 */
[----:B------:R-:W-:Y:S02]  /*10be0*/  IADD3 R210, P5, PT, R3, 0x171, RZ ;  /* 0x0000017103d27810 */ /* 0x000fe40007fbe0ff */
[----:B------:R-:W-:Y:S02]  /*10bf0*/  FSEL R9, R76, -INF , !P1 ;  /* 0xff8000004c097808 */ /* 0x000fe40004800000 */
[----:B------:R-:W-:Y:S02]  /*10c00*/  FMNMX3 R2, R2, R17, R18, !PT ;  /* 0x0000001102027276 */ /* 0x000fe40007800012 */
[----:B------:R-:W-:Y:S01]  /*10c10*/  ISETP.GT.U32.AND P1, PT, R12, R135, PT ;  /* 0x000000870c00720c */ /* 0x000fe20003f24070 */
[----:B------:R-:W-:Y:S01]  /*10c20*/  FMUL R12, R79, UR16 ;  /* 0x000000104f0c7c20 */ /* 0x000fe20008400000 */
[----:B------:R-:W-:Y:S01]  /*10c30*/  ISETP.GT.U32.AND.EX P3, PT, R141, RZ, PT, P3 ;  /* 0x000000ff8d00720c */ /* 0x000fe20003f64130 */
[----:B------:R-:W-:Y:S01]  /*10c40*/  FMUL R80, R80, UR16 ;  /* 0x0000001050507c20 */ /* 0x000fe20008400000 */
[----:B------:R-:W-:Y:S01]  /*10c50*/  ISETP.GT.U32.AND.EX P4, PT, R142, RZ, PT, P4 ;  /* 0x000000ff8e00720c */ /* 0x000fe20003f84140 */
[----:B------:R-:W-:Y:S01]  /*10c60*/  IMAD.X R217, RZ, RZ, R132, P5 ;  /* 0x000000ffffd97224 */ /* 0x000fe200028e0684 */
[----:B------:R-:W-:-:S02]  /*10c70*/  FMNMX3 R2, R2, R19, R20, !PT ;  /* 0x0000001302027276 */ /* 0x000fc40007800014 */
[----:B------:R-:W-:Y:S02]  /*10c80*/  FSEL R50, R50, -INF , !P0 ;  /* 0xff80000032327808 */ /* 0x000fe40004000000 */
[----:B------:R-:W-:Y:S02]  /*10c90*/  FSEL R11, R78, -INF , !P3 ;  /* 0xff8000004e0b7808 */ /* 0x000fe40005800000 */
[----:B------:R-:W-:Y:S01]  /*10ca0*/  ISETP.GT.U32.AND.EX P1, PT, R143, RZ, PT, P1 ;  /* 0x000000ff8f00720c */ /* 0x000fe20003f24110 */
[----:B------:R-:W-:Y:S01]  /*10cb0*/  FMUL R51, R51, UR16 ;  /* 0x0000001033337c20 */ /* 0x000fe20008400000 */
[-C--:B------:R-:W-:Y:S02]  /*10cc0*/  ISETP.GT.U32.AND P5, PT, R212, R135.reuse, PT ;  /* 0x00000087d400720c */ /* 0x080fe40003fa4070 */
[----:B------:R-:W-:Y:S02]  /*10cd0*/  ISETP.GT.U32.AND.EX P0, PT, R221, RZ, PT, P6 ;  /* 0x000000ffdd00720c */ /* 0x000fe40003f04160 */
[----:B------:R-:W-:-:S02]  /*10ce0*/  ISETP.GT.U32.AND P3, PT, R15, R135, PT ;  /* 0x000000870f00720c */ /* 0x000fc40003f64070 */
[----:B------:R-:W-:Y:S02]  /*10cf0*/  IADD3 R212, P6, PT, R3, 0x172, RZ ;  /* 0x0000017203d47810 */ /* 0x000fe40007fde0ff */
[----:B------:R-:W-:Y:S01]  /*10d00*/  FSEL R12, R12, -INF , !P4 ;  /* 0xff8000000c0c7808 */ /* 0x000fe20006000000 */
[----:B------:R-:W-:Y:S01]  /*10d10*/  FMUL R69, R83, UR16 ;  /* 0x0000001053457c20 */ /* 0x000fe20008400000 */
[----:B------:R-:W-:Y:S02]  /*10d20*/  ISETP.GT.U32.AND P4, PT, R13, R135, PT ;  /* 0x000000870d00720c */ /* 0x000fe40003f84070 */
[----:B------:R-:W-:Y:S02]  /*10d30*/  FMNMX3 R2, R2, R21, R22, !PT ;  /* 0x0000001502027276 */ /* 0x000fe40007800016 */
[----:B------:R-:W-:Y:S02]  /*10d40*/  FSEL R13, R80, -INF , !P1 ;  /* 0xff800000500d7808 */ /* 0x000fe40004800000 */
[----:B------:R-:W-:-:S02]  /*10d50*/  ISETP.GT.U32.AND P1, PT, R14, R135, PT ;  /* 0x000000870e00720c */ /* 0x000fc40003f24070 */
[----:B------:R-:W-:Y:S01]  /*10d60*/  ISETP.GT.U32.AND.EX P3, PT, R146, RZ, PT, P3 ;  /* 0x000000ff9200720c */ /* 0x000fe20003f64130 */
[----:B------:R-:W-:Y:S01]  /*10d70*/  IMAD.X R219, RZ, RZ, R132, P6 ;  /* 0x000000ffffdb7224 */ /* 0x000fe200030e0684 */
[----:B------:R-:W-:Y:S01]  /*10d80*/  FSEL R51, R51, -INF , !P0 ;  /* 0xff80000033337808 */ /* 0x000fe20004000000 */
[----:B------:R-:W-:Y:S01]  /*10d90*/  FMUL R15, R82, UR16 ;  /* 0x00000010520f7c20 */ /* 0x000fe20008400000 */
[----:B------:R-:W-:Y:S01]  /*10da0*/  FMNMX3 R2, R2, R23, R24, !PT ;  /* 0x0000001702027276 */ /* 0x000fe20007800018 */
[----:B------:R-:W-:Y:S01]  /*10db0*/  FMUL R52, R52, UR16 ;  /* 0x0000001034347c20 */ /* 0x000fe20008400000 */
[----:B------:R-:W-:Y:S02]  /*10dc0*/  ISETP.GT.U32.AND P6, PT, R214, R135, PT ;  /* 0x00000087d600720c */ /* 0x000fe40003fc4070 */
[----:B------:R-:W-:Y:S02]  /*10dd0*/  ISETP.GT.U32.AND.EX P0, PT, R223, RZ, PT, P5 ;  /* 0x000000ffdf00720c */ /* 0x000fe40003f04150 */
[----:B------:R-:W-:-:S02]  /*10de0*/  IADD3 R214, P5, PT, R3, 0x173, RZ ;  /* 0x0000017303d67810 */ /* 0x000fc40007fbe0ff */
[----:B------:R-:W-:Y:S02]  /*10df0*/  ISETP.GT.U32.AND.EX P1, PT, R145, RZ, PT, P1 ;  /* 0x000000ff9100720c */ /* 0x000fe40003f24110 */
[----:B------:R-:W-:Y:S02]  /*10e00*/  FSEL R69, R69, -INF , !P3 ;  /* 0xff80000045457808 */ /* 0x000fe40005800000 */
[----:B------:R-:W-:Y:S02]  /*10e10*/  ISETP.GT.U32.AND P3, PT, R148, R135, PT ;  /* 0x000000879400720c */ /* 0x000fe40003f64070 */
[----:B------:R-:W-:Y:S01]  /*10e20*/  FMNMX3 R2, R2, R25, R26, !PT ;  /* 0x0000001902027276 */ /* 0x000fe2000780001a */
[----:B------:R-:W-:Y:S01]  /*10e30*/  FMUL R73, R85, UR16 ;  /* 0x0000001055497c20 */ /* 0x000fe20008400000 */
[----:B------:R-:W-:Y:S01]  /*10e40*/  FSEL R15, R15, -INF , !P1 ;  /* 0xff8000000f0f7808 */ /* 0x000fe20004800000 */
[----:B------:R-:W-:Y:S01]  /*10e50*/  IMAD.X R221, RZ, RZ, R132, P5 ;  /* 0x000000ffffdd7224 */ /* 0x000fe200028e0684 */
[----:B------:R-:W-:-:S02]  /*10e60*/  FSEL R52, R52, -INF , !P0 ;  /* 0xff80000034347808 */ /* 0x000fc40004000000 */
[-C--:B------:R-:W-:Y:S02]  /*10e70*/  ISETP.GT.U32.AND P1, PT, R147, R135.reuse, PT ;  /* 0x000000879300720c */ /* 0x080fe40003f24070 */
[----:B------:R-:W-:Y:S01]  /*10e80*/  ISETP.GT.U32.AND.EX P3, PT, R153, RZ, PT, P3 ;  /* 0x000000ff9900720c */ /* 0x000fe20003f64130 */
[----:B------:R-:W-:Y:S01]  /*10e90*/  FMUL R53, R53, UR16 ;  /* 0x0000001035357c20 */ /* 0x000fe20008400000 */
[----:B------:R-:W-:Y:S02]  /*10ea0*/  ISETP.GT.U32.AND P5, PT, R216, R135, PT ;  /* 0x00000087d800720c */ /* 0x000fe40003fa4070 */
[----:B------:R-:W-:Y:S02]  /*10eb0*/  ISETP.GT.U32.AND.EX P0, PT, R225, RZ, PT, P6 ;  /* 0x000000ffe100720c */ /* 0x000fe40003f04160 */
[----:B------:R-:W-:Y:S01]  /*10ec0*/  FMNMX3 R2, R2, R27, R28, !PT ;  /* 0x0000001b02027276 */ /* 0x000fe2000780001c */
[----:B------:R-:W-:Y:S01]  /*10ed0*/  FMUL R71, R84, UR16 ;  /* 0x0000001054477c20 */ /* 0x000fe20008400000 */
[----:B------:R-:W-:-:S02]  /*10ee0*/  IADD3 R216, P6, PT, R3, 0x174, RZ ;  /* 0x0000017403d87810 */ /* 0x000fc40007fde0ff */
[----:B------:R-:W-:Y:S02]  /*10ef0*/  ISETP.GT.U32.AND.EX P1, PT, R151, RZ, PT, P1 ;  /* 0x000000ff9700720c */ /* 0x000fe40003f24110 */
[----:B------:R-:W-:Y:S02]  /*10f00*/  FSEL R73, R73, -INF , !P3 ;  /* 0xff80000049497808 */ /* 0x000fe40005800000 */
[----:B------:R-:W-:Y:S02]  /*10f10*/  ISETP.GT.U32.AND P3, PT, R150, R135, PT ;  /* 0x000000879600720c */ /* 0x000fe40003f64070 */
[----:B------:R-:W-:Y:S01]  /*10f20*/  FMNMX3 R2, R2, R29, R30, !PT ;  /* 0x0000001d02027276 */ /* 0x000fe2000780001e */
[----:B------:R-:W-:Y:S01]  /*10f30*/  IMAD.X R223, RZ, RZ, R132, P6 ;  /* 0x000000ffffdf7224 */ /* 0x000fe200030e0684 */
[----:B------:R-:W-:Y:S01]  /*10f40*/  FSEL R53, R53, -INF , !P0 ;  /* 0xff80000035357808 */ /* 0x000fe20004000000 */
[----:B------:R-:W-:Y:S01]  /*10f50*/  FMUL R75, R87, UR16 ;  /* 0x00000010574b7c20 */ /* 0x000fe20008400000 */
[----:B------:R-:W-:Y:S01]  /*10f60*/  ISETP.GT.U32.AND P6, PT, R218, R135, PT ;  /* 0x00000087da00720c */ /* 0x000fe20003fc4070 */
[----:B------:R-:W-:Y:S01]  /*10f70*/  FMUL R54, R54, UR16 ;  /* 0x0000001036367c20 */ /* 0x000fe20008400000 */
[----:B------:R-:W-:-:S02]  /*10f80*/  ISETP.GT.U32.AND.EX P0, PT, R227, RZ, PT, P5 ;  /* 0x000000ffe300720c */ /* 0x000fc40003f04150 */
[----:B------:R-:W-:Y:S02]  /*10f90*/  FSEL R71, R71, -INF , !P1 ;  /* 0xff80000047477808 */ /* 0x000fe40004800000 */
[----:B------:R-:W-:Y:S02]  /*10fa0*/  IADD3 R218, P5, PT, R3, 0x175, RZ ;  /* 0x0000017503da7810 */ /* 0x000fe40007fbe0ff */
[----:B------:R-:W-:Y:S02]  /*10fb0*/  ISETP.GT.U32.AND P1, PT, R155, R135, PT ;  /* 0x000000879b00720c */ /* 0x000fe40003f24070 */
[----:B------:R-:W-:Y:S02]  /*10fc0*/  ISETP.GT.U32.AND.EX P3, PT, R157, RZ, PT, P3 ;  /* 0x000000ff9d00720c */ /* 0x000fe40003f64130 */
[----:B------:R-:W-:Y:S01]  /*10fd0*/  FMNMX3 R2, R2, R31, R32, !PT ;  /* 0x0000001f02027276 */ /* 0x000fe20007800020 */
[----:B------:R-:W-:Y:S01]  /*10fe0*/  FMUL R74, R86, UR16 ;  /* 0x00000010564a7c20 */ /* 0x000fe20008400000 */
[----:B------:R-:W-:Y:S01]  /*10ff0*/  ISETP.GT.U32.AND.EX P1, PT, R149, RZ, PT, P1 ;  /* 0x000000ff9500720c */ /* 0x000fe20003f24110 */
[----:B------:R-:W-:Y:S01]  /*11000*/  IMAD.X R225, RZ, RZ, R132, P5 ;  /* 0x000000ffffe17224 */ /* 0x000fe200028e0684 */
[----:B------:R-:W-:-:S02]  /*11010*/  FSEL R75, R75, -INF , !P3 ;  /* 0xff8000004b4b7808 */ /* 0x000fc40005800000 */
[----:B------:R-:W-:Y:S02]  /*11020*/  FMNMX3 R2, R2, R33, R34, !PT ;  /* 0x0000002102027276 */ /* 0x000fe40007800022 */
[----:B------:R-:W-:Y:S02]  /*11030*/  FSEL R54, R54, -INF , !P0 ;  /* 0xff80000036367808 */ /* 0x000fe40004000000 */
[-C--:B------:R-:W-:Y:S01]  /*11040*/  ISETP.GT.U32.AND P3, PT, R154, R135.reuse, PT ;  /* 0x000000879a00720c */ /* 0x080fe20003f64070 */
[----:B------:R-:W-:Y:S01]  /*11050*/  FMUL R55, R55, UR16 ;  /* 0x0000001037377c20 */ /* 0x000fe20008400000 */
[----:B------:R-:W-:Y:S02]  /*11060*/  ISETP.GT.U32.AND P5, PT, R220, R135, PT ;  /* 0x00000087dc00720c */ /* 0x000fe40003fa4070 */
[----:B------:R-:W-:Y:S01]  /*11070*/  ISETP.GT.U32.AND.EX P0, PT, R229, RZ, PT, P6 ;  /* 0x000000ffe500720c */ /* 0x000fe20003f04160 */
[----:B------:R-:W-:Y:S01]  /*11080*/  FMUL R77, R89, UR16 ;  /* 0x00000010594d7c20 */ /* 0x000fe20008400000 */
[----:B------:R-:W-:-:S02]  /*11090*/  IADD3 R220, P6, PT, R3, 0x176, RZ ;  /* 0x0000017603dc7810 */ /* 0x000fc40007fde0ff */
[----:B------:R-:W-:Y:S02]  /*110a0*/  FSEL R74, R74, -INF , !P1 ;  /* 0xff8000004a4a7808 */ /* 0x000fe40004800000 */
[----:B------:R-:W-:Y:S02]  /*110b0*/  FMNMX3 R2, R2, R35, R36, !PT ;  /* 0x0000002302027276 */ /* 0x000fe40007800024 */
[----:B------:R-:W-:Y:S02]  /*110c0*/  ISETP.GT.U32.AND P1, PT, R152, R135, PT ;  /* 0x000000879800720c */ /* 0x000fe40003f24070 */
[----:B------:R-:W-:Y:S01]  /*110d0*/  ISETP.GT.U32.AND.EX P3, PT, R161, RZ, PT, P3 ;  /* 0x000000ffa100720c */ /* 0x000fe20003f64130 */
[----:B------:R-:W-:Y:S01]  /*110e0*/  IMAD.X R227, RZ, RZ, R132, P6 ;  /* 0x000000ffffe37224 */ /* 0x000fe200030e0684 */
[----:B------:R-:W-:Y:S01]  /*110f0*/  FSEL R55, R55, -INF , !P0 ;  /* 0xff80000037377808 */ /* 0x000fe20004000000 */
[----:B------:R-:W-:Y:S01]  /*11100*/  FMUL R76, R88, UR16 ;  /* 0x00000010584c7c20 */ /* 0x000fe20008400000 */
[----:B------:R-:W-:Y:S01]  /*11110*/  FMNMX3 R2, R2, R37, R38, !PT ;  /* 0x0000002502027276 */ /* 0x000fe20007800026 */
[----:B------:R-:W-:Y:S01]  /*11120*/  FMUL R56, R56, UR16 ;  /* 0x0000001038387c20 */ /* 0x000fe20008400000 */
[----:B------:R-:W-:-:S02]  /*11130*/  ISETP.GT.U32.AND P6, PT, R222, R135, PT ;  /* 0x00000087de00720c */ /* 0x000fc40003fc4070 */
[----:B------:R-:W-:Y:S02]  /*11140*/  ISETP.GT.U32.AND.EX P0, PT, R231, RZ, PT, P5 ;  /* 0x000000ffe700720c */ /* 0x000fe40003f04150 */
[----:B------:R-:W-:Y:S02]  /*11150*/  ISETP.GT.U32.AND.EX P1, PT, R159, RZ, PT, P1 ;  /* 0x000000ff9f00720c */ /* 0x000fe40003f24110 */
[----:B------:R-:W-:Y:S02]  /*11160*/  FSEL R77, R77, -INF , !P3 ;  /* 0xff8000004d4d7808 */ /* 0x000fe40005800000 */
[----:B------:R-:W-:Y:S02]  /*11170*/  IADD3 R222, P5, PT, R3, 0x177, RZ ;  /* 0x0000017703de7810 */ /* 0x000fe40007fbe0ff */
[----:B------:R-:W-:Y:S01]  /*11180*/  ISETP.GT.U32.AND P3, PT, R165, R135, PT ;  /* 0x00000087a500720c */ /* 0x000fe20003f64070 */
[----:B------:R-:W-:Y:S01]  /*11190*/  FMUL R79, R91, UR16 ;  /* 0x000000105b4f7c20 */ /* 0x000fe20008400000 */
[----:B------:R-:W-:-:S02]  /*111a0*/  FMNMX3 R2, R2, R39, R40, !PT ;  /* 0x0000002702027276 */ /* 0x000fc40007800028 */
[----:B------:R-:W-:Y:S01]  /*111b0*/  FSEL R76, R76, -INF , !P1 ;  /* 0xff8000004c4c7808 */ /* 0x000fe20004800000 */
[----:B------:R-:W-:Y:S01]  /*111c0*/  IMAD.X R229, RZ, RZ, R132, P5 ;  /* 0x000000ffffe57224 */ /* 0x000fe200028e0684 */
[-C--:B------:R-:W-:Y:S02]  /*111d0*/  ISETP.GT.U32.AND P1, PT, R156, R135.reuse, PT ;  /* 0x000000879c00720c */ /* 0x080fe40003f24070 */
[----:B------:R-:W-:Y:S02]  /*111e0*/  ISETP.GT.U32.AND.EX P3, PT, R158, RZ, PT, P3 ;  /* 0x000000ff9e00720c */ /* 0x000fe40003f64130 */
[----:B------:R-:W-:Y:S01]  /*111f0*/  FSEL R56, R56, -INF , !P0 ;  /* 0xff80000038387808 */ /* 0x000fe20004000000 */
[----:B------:R-:W-:Y:S01]  /*11200*/  FMUL R57, R57, UR16 ;  /* 0x0000001039397c20 */ /* 0x000fe20008400000 */
[----:B------:R-:W-:Y:S01]  /*11210*/  ISETP.GT.U32.AND P5, PT, R224, R135, PT ;  /* 0x00000087e000720c */ /* 0x000fe20003fa4070 */
[----:B------:R-:W-:Y:S01]  /*11220*/  FMUL R78, R90, UR16 ;  /* 0x000000105a4e7c20 */ /* 0x000fe20008400000 */
[----:B------:R-:W-:-:S02]  /*11230*/  ISETP.GT.U32.AND.EX P0, PT, R233, RZ, PT, P6 ;  /* 0x000000ffe900720c */ /* 0x000fc40003f04160 */
[----:B------:R-:W-:Y:S02]  /*11240*/  FMNMX3 R2, R2, R41, R42, !PT ;  /* 0x0000002902027276 */ /* 0x000fe4000780002a */
[----:B------:R-:W-:Y:S02]  /*11250*/  IADD3 R224, P6, PT, R3, 0x178, RZ ;  /* 0x0000017803e07810 */ /* 0x000fe40007fde0ff */
[----:B------:R-:W-:Y:S02]  /*11260*/  ISETP.GT.U32.AND.EX P1, PT, R163, RZ, PT, P1 ;  /* 0x000000ffa300720c */ /* 0x000fe40003f24110 */
[----:B------:R-:W-:Y:S02]  /*11270*/  FSEL R79, R79, -INF , !P3 ;  /* 0xff8000004f4f7808 */ /* 0x000fe40005800000 */
[----:B------:R-:W-:Y:S01]  /*11280*/  ISETP.GT.U32.AND P3, PT, R162, R135, PT ;  /* 0x00000087a200720c */ /* 0x000fe20003f64070 */
[----:B------:R-:W-:Y:S01]  /*11290*/  FMUL R14, R81, UR16 ;  /* 0x00000010510e7c20 */ /* 0x000fe20008400000 */
[----:B------:R-:W-:Y:S01]  /*112a0*/  FMNMX3 R2, R2, R43, R44, !PT ;  /* 0x0000002b02027276 */ /* 0x000fe2000780002c */
[----:B------:R-:W-:Y:S01]  /*112b0*/  IMAD.X R231, RZ, RZ, R132, P6 ;  /* 0x000000ffffe77224 */ /* 0x000fe200030e0684 */
[----:B------:R-:W-:Y:S01]  /*112c0*/  FSEL R57, R57, -INF , !P0 ;  /* 0xff80000039397808 */ /* 0x000fe20004000000 */
[----:B------:R-:W-:Y:S01]  /*112d0*/  FMUL R81, R93, UR16 ;  /* 0x000000105d517c20 */ /* 0x000fe20008400000 */
[----:B------:R-:W-:Y:S01]  /*112e0*/  FSEL R78, R78, -INF , !P1 ;  /* 0xff8000004e4e7808 */ /* 0x000fe20004800000 */
[----:B------:R-:W-:Y:S01]  /*112f0*/  FMUL R58, R58, UR16 ;  /* 0x000000103a3a7c20 */ /* 0x000fe20008400000 */
[----:B------:R-:W-:-:S02]  /*11300*/  ISETP.GT.U32.AND P6, PT, R226, R135, PT ;  /* 0x00000087e200720c */ /* 0x000fc40003fc4070 */
[----:B------:R-:W-:Y:S02]  /*11310*/  ISETP.GT.U32.AND.EX P0, PT, R234, RZ, PT, P5 ;  /* 0x000000ffea00720c */ /* 0x000fe40003f04150 */
[----:B------:R-:W-:Y:S02]  /*11320*/  ISETP.GT.U32.AND P1, PT, R167, R135, PT ;  /* 0x00000087a700720c */ /* 0x000fe40003f24070 */
[----:B------:R-:W-:Y:S02]  /*11330*/  ISETP.GT.U32.AND.EX P3, PT, R169, RZ, PT, P3 ;  /* 0x000000ffa900720c */ /* 0x000fe40003f64130 */
[----:B------:R-:W-:Y:S02]  /*11340*/  IADD3 R226, P5, PT, R3, 0x179, RZ ;  /* 0x0000017903e27810 */ /* 0x000fe40007fbe0ff */
[----:B------:R-:W-:Y:S01]  /*11350*/  FMNMX3 R2, R2, R45, R46, !PT ;  /* 0x0000002d02027276 */ /* 0x000fe2000780002e */
[----:B------:R-:W-:Y:S01]  /*11360*/  FMUL R80, R92, UR16 ;  /* 0x000000105c507c20 */ /* 0x000fe20008400000 */
[----:B------:R-:W-:-:S02]  /*11370*/  ISETP.GT.U32.AND.EX P1, PT, R160, RZ, PT, P1 ;  /* 0x000000ffa000720c */ /* 0x000fc40003f24110 */
[----:B------:R-:W-:Y:S01]  /*11380*/  FSEL R81, R81, -INF , !P3 ;  /* 0xff80000051517808 */ /* 0x000fe20005800000 */
[----:B------:R-:W-:Y:S01]  /*11390*/  IMAD.X R233, RZ, RZ, R132, P5 ;  /* 0x000000ffffe97224 */ /* 0x000fe200028e0684 */
[----:B------:R-:W-:Y:S02]  /*113a0*/  ISETP.GT.U32.AND P3, PT, R166, R135, PT ;  /* 0x00000087a600720c */ /* 0x000fe40003f64070 */
[----:B------:R-:W-:Y:S02]  /*113b0*/  FMNMX3 R2, R2, R47, R48, !PT ;  /* 0x0000002f02027276 */ /* 0x000fe40007800030 */
[----:B------:R-:W-:Y:S01]  /*113c0*/  FSEL R58, R58, -INF , !P0 ;  /* 0xff8000003a3a7808 */ /* 0x000fe20004000000 */
[----:B------:R-:W-:Y:S01]  /*113d0*/  FMUL R59, R59, UR16 ;  /* 0x000000103b3b7c20 */ /* 0x000fe20008400000 */
[----:B------:R-:W-:Y:S01]  /*113e0*/  ISETP.GT.U32.AND P5, PT, R228, R135, PT ;  /* 0x00000087e400720c */ /* 0x000fe20003fa4070 */
[----:B------:R-:W-:Y:S01]  /*113f0*/  FMUL R83, R95, UR16 ;  /* 0x000000105f537c20 */ /* 0x000fe20008400000 */
[----:B------:R-:W-:-:S02]  /*11400*/  ISETP.GT.U32.AND.EX P0, PT, R235, RZ, PT, P6 ;  /* 0x000000ffeb00720c */ /* 0x000fc40003f04160 */
[----:B------:R-:W-:Y:S02]  /*11410*/  IADD3 R228, P6, PT, R3, 0x17a, RZ ;  /* 0x0000017a03e47810 */ /* 0x000fe40007fde0ff */
[----:B------:R-:W-:Y:S02]  /*11420*/  FSEL R80, R80, -INF , !P1 ;  /* 0xff80000050507808 */ /* 0x000fe40004800000 */
[----:B------:R-:W-:Y:S02]  /*11430*/  ISETP.GT.U32.AND P1, PT, R164, R135, PT ;  /* 0x00000087a400720c */ /* 0x000fe40003f24070 */
[----:B------:R-:W-:Y:S02]  /*11440*/  ISETP.GT.U32.AND.EX P3, PT, R173, RZ, PT, P3 ;  /* 0x000000ffad00720c */ /* 0x000fe40003f64130 */
[----:B------:R-:W-:Y:S01]  /*11450*/  FMNMX3 R2, R2, R49, R50, !PT ;  /* 0x0000003102027276 */ /* 0x000fe20007800032 */
[----:B------:R-:W-:Y:S01]  /*11460*/  FMUL R82, R94, UR16 ;  /* 0x000000105e527c20 */ /* 0x000fe20008400000 */
[----:B------:R-:W-:Y:S01]  /*11470*/  IMAD.X R234, RZ, RZ, R132, P6 ;  /* 0x000000ffffea7224 */ /* 0x000fe200030e0684 */
[----:B------:R-:W-:Y:S01]  /*11480*/  FSEL R59, R59, -INF , !P0 ;  /* 0xff8000003b3b7808 */ /* 0x000fe20004000000 */
[----:B------:R-:W-:Y:S01]  /*11490*/  FMUL R60, R60, UR16 ;  /* 0x000000103c3c7c20 */ /* 0x000fe20008400000 */
[----:B------:R-:W-:-:S02]  /*114a0*/  ISETP.GT.U32.AND.EX P1, PT, R171, RZ, PT, P1 ;  /* 0x000000ffab00720c */ /* 0x000fc40003f24110 */
[----:B------:R-:W-:Y:S02]  /*114b0*/  FSEL R83, R83, -INF , !P3 ;  /* 0xff80000053537808 */ /* 0x000fe40005800000 */
[----:B------:R-:W-:Y:S02]  /*114c0*/  FMNMX3 R2, R2, R51, R52, !PT ;  /* 0x0000003302027276 */ /* 0x000fe40007800034 */
[-C--:B------:R-:W-:Y:S02]  /*114d0*/  ISETP.GT.U32.AND P6, PT, R230, R135.reuse, PT ;  /* 0x00000087e600720c */ /* 0x080fe40003fc4070 */
[----:B------:R-:W-:Y:S02]  /*114e0*/  ISETP.GT.U32.AND.EX P0, PT, R236, RZ, PT, P5 ;  /* 0x000000ffec00720c */ /* 0x000fe40003f04150 */
[----:B------:R-:W-:Y:S02]  /*114f0*/  ISETP.GT.U32.AND P3, PT, R177, R135, PT ;  /* 0x00000087b100720c */ /* 0x000fe40003f64070 */
[----:B------:R-:W-:Y:S01]  /*11500*/  IADD3 R230, P5, PT, R3, 0x17b, RZ ;  /* 0x0000017b03e67810 */ /* 0x000fe20007fbe0ff */
[----:B------:R-:W-:Y:S01]  /*11510*/  FMUL R61, R61, UR16 ;  /* 0x000000103d3d7c20 */ /* 0x000fe20008400000 */
[----:B------:R-:W-:Y:S01]  /*11520*/  FSEL R82, R82, -INF , !P1 ;  /* 0xff80000052527808 */ /* 0x000fe20004800000 */
[----:B------:R-:W-:Y:S01]  /*11530*/  FMUL R85, R97, UR16 ;  /* 0x0000001061557c20 */ /* 0x000fe20008400000 */
[----:B------:R-:W-:-:S02]  /*11540*/  FMNMX3 R2, R2, R53, R54, !PT ;  /* 0x0000003502027276 */ /* 0x000fc40007800036 */
[----:B------:R-:W-:Y:S02]  /*11550*/  ISETP.GT.U32.AND.EX P6, PT, R237, RZ, PT, P6 ;  /* 0x000000ffed00720c */ /* 0x000fe40003fc4160 */
[-C--:B------:R-:W-:Y:S02]  /*11560*/  ISETP.GT.U32.AND P1, PT, R168, R135.reuse, PT ;  /* 0x00000087a800720c */ /* 0x080fe40003f24070 */
[----:B------:R-:W-:Y:S01]  /*11570*/  ISETP.GT.U32.AND.EX P3, PT, R170, RZ, PT, P3 ;  /* 0x000000ffaa00720c */ /* 0x000fe20003f64130 */
[----:B------:R-:W-:Y:S01]  /*11580*/  IMAD.X R235, RZ, RZ, R132, P5 ;  /* 0x000000ffffeb7224 */ /* 0x000fe200028e0684 */
[----:B------:R-:W-:Y:S01]  /*11590*/  FSEL R60, R60, -INF , !P0 ;  /* 0xff8000003c3c7808 */ /* 0x000fe20004000000 */
[----:B------:R-:W-:Y:S01]  /*115a0*/  FMUL R84, R96, UR16 ;  /* 0x0000001060547c20 */ /* 0x000fe20008400000 */
[----:B------:R-:W-:Y:S02]  /*115b0*/  ISETP.GT.U32.AND P0, PT, R232, R135, PT ;  /* 0x00000087e800720c */ /* 0x000fe40003f04070 */
[----:B------:R-:W-:-:S02]  /*115c0*/  IADD3 R232, P5, PT, R3, 0x17c, RZ ;  /* 0x0000017c03e87810 */ /* 0x000fc40007fbe0ff */
[----:B------:R-:W-:Y:S02]  /*115d0*/  FMNMX3 R2, R2, R55, R56, !PT ;  /* 0x0000003702027276 */ /* 0x000fe40007800038 */
[----:B------:R-:W-:Y:S02]  /*115e0*/  FSEL R61, R61, -INF , !P6 ;  /* 0xff8000003d3d7808 */ /* 0x000fe40007000000 */
[----:B------:R-:W-:Y:S02]  /*115f0*/  ISETP.GT.U32.AND.EX P1, PT, R175, RZ, PT, P1 ;  /* 0x000000ffaf00720c */ /* 0x000fe40003f24110 */
[----:B------:R-:W-:Y:S01]  /*11600*/  FSEL R85, R85, -INF , !P3 ;  /* 0xff80000055557808 */ /* 0x000fe20005800000 */
[----:B------:R-:W-:Y:S01]  /*11610*/  FMUL R62, R62, UR16 ;  /* 0x000000103e3e7c20 */ /* 0x000fe20008400000 */
[----:B------:R-:W-:Y:S02]  /*11620*/  IADD3 R237, P6, PT, R3, 0x17d, RZ ;  /* 0x0000017d03ed7810 */ /* 0x000fe40007fde0ff */
[----:B------:R-:W-:Y:S01]  /*11630*/  ISETP.GT.U32.AND P3, PT, R174, R135, PT ;  /* 0x00000087ae00720c */ /* 0x000fe20003f64070 */
[----:B------:R-:W-:Y:S01]  /*11640*/  IMAD.X R236, RZ, RZ, R132, P5 ;  /* 0x000000ffffec7224 */ /* 0x000fe200028e0684 */
[----:B------:R-:W-:Y:S01]  /*11650*/  ISETP.GT.U32.AND.EX P0, PT, R238, RZ, PT, P0 ;  /* 0x000000ffee00720c */ /* 0x000fe20003f04100 */
[----:B------:R-:W-:Y:S01]  /*11660*/  FMUL R87, R99, UR16 ;  /* 0x0000001063577c20 */ /* 0x000fe20008400000 */
[----:B------:R-:W-:-:S02]  /*11670*/  FMNMX3 R2, R2, R57, R58, !PT ;  /* 0x0000003902027276 */ /* 0x000fc4000780003a */
[----:B------:R-:W-:Y:S01]  /*11680*/  FSEL R84, R84, -INF , !P1 ;  /* 0xff80000054547808 */ /* 0x000fe20004800000 */
[----:B------:R-:W-:Y:S01]  /*11690*/  FMUL R63, R63, UR16 ;  /* 0x000000103f3f7c20 */ /* 0x000fe20008400000 */
[-C--:B------:R-:W-:Y:S01]  /*116a0*/  ISETP.GT.U32.AND P5, PT, R237, R135.reuse, PT ;  /* 0x00000087ed00720c */ /* 0x080fe20003fa4070 */
[----:B------:R-:W-:Y:S01]  /*116b0*/  IMAD.X R237, RZ, RZ, R132, P6 ;  /* 0x000000ffffed7224 */ /* 0x000fe200030e0684 */
[----:B------:R-:W-:Y:S02]  /*116c0*/  ISETP.GT.U32.AND P1, PT, R179, R135, PT ;  /* 0x00000087b300720c */ /* 0x000fe40003f24070 */
[----:B------:R-:W-:Y:S01]  /*116d0*/  ISETP.GT.U32.AND.EX P3, PT, R181, RZ, PT, P3 ;  /* 0x000000ffb500720c */ /* 0x000fe20003f64130 */
[----:B------:R-:W-:Y:S01]  /*116e0*/  FMUL R86, R98, UR16 ;  /* 0x0000001062567c20 */ /* 0x000fe20008400000 */
[----:B------:R-:W-:Y:S02]  /*116f0*/  ISETP.GT.U32.AND.EX P6, PT, R239, RZ, PT, P2 ;  /* 0x000000ffef00720c */ /* 0x000fe40003fc4120 */
[----:B------:R-:W-:-:S02]  /*11700*/  FSEL R62, R62, -INF , !P0 ;  /* 0xff8000003e3e7808 */ /* 0x000fc40004000000 */
[----:B------:R-:W-:Y:S02]  /*11710*/  FMNMX3 R2, R2, R59, R60, !PT ;  /* 0x0000003b02027276 */ /* 0x000fe4000780003c */
[----:B------:R-:W-:Y:S02]  /*11720*/  ISETP.GT.U32.AND.EX P1, PT, R172, RZ, PT, P1 ;  /* 0x000000ffac00720c */ /* 0x000fe40003f24110 */
[----:B------:R-:W-:Y:S02]  /*11730*/  FSEL R87, R87, -INF , !P3 ;  /* 0xff80000057577808 */ /* 0x000fe40005800000 */
[----:B------:R-:W-:Y:S02]  /*11740*/  ISETP.GT.U32.AND P3, PT, R178, R135, PT ;  /* 0x00000087b200720c */ /* 0x000fe40003f64070 */
[----:B------:R-:W-:Y:S02]  /*11750*/  FSEL R63, R63, -INF , !P6 ;  /* 0xff8000003f3f7808 */ /* 0x000fe40007000000 */
[----:B------:R-:W-:Y:S01]  /*11760*/  FMNMX3 R2, R2, R61, R62, !PT ;  /* 0x0000003d02027276 */ /* 0x000fe2000780003e */
[----:B------:R-:W-:Y:S01]  /*11770*/  FMUL R89, R101, UR16 ;  /* 0x0000001065597c20 */ /* 0x000fe20008400000 */
[----:B------:R-:W-:-:S02]  /*11780*/  FSEL R86, R86, -INF , !P1 ;  /* 0xff80000056567808 */ /* 0x000fc40004800000 */
[----:B------:R-:W-:Y:S02]  /*11790*/  ISETP.GT.U32.AND P1, PT, R176, R135, PT ;  /* 0x00000087b000720c */ /* 0x000fe40003f24070 */
[----:B------:R-:W-:Y:S02]  /*117a0*/  ISETP.GT.U32.AND.EX P3, PT, R185, RZ, PT, P3 ;  /* 0x000000ffb900720c */ /* 0x000fe40003f64130 */
[----:B------:R-:W-:Y:S01]  /*117b0*/  FMNMX3 R2, R2, R63, R64, !PT ;  /* 0x0000003f02027276 */ /* 0x000fe20007800040 */
[----:B------:R-:W-:Y:S01]  /*117c0*/  FMUL R88, R100, UR16 ;  /* 0x0000001064587c20 */ /* 0x000fe20008400000 */
[----:B------:R-:W-:Y:S02]  /*117d0*/  ISETP.GT.U32.AND.EX P1, PT, R183, RZ, PT, P1 ;  /* 0x000000ffb700720c */ /* 0x000fe40003f24110 */
[----:B------:R-:W-:Y:S02]  /*117e0*/  FSEL R89, R89, -INF , !P3 ;  /* 0xff80000059597808 */ /* 0x000fe40005800000 */
[----:B------:R-:W-:-:S02]  /*117f0*/  ISETP.GT.U32.AND P3, PT, R182, R135, PT ;  /* 0x00000087b600720c */ /* 0x000fc40003f64070 */
[----:B------:R-:W-:Y:S01]  /*11800*/  FMNMX3 R2, R2, R65, R66, !PT ;  /* 0x0000004102027276 */ /* 0x000fe20007800042 */
[----:B------:R-:W-:Y:S01]  /*11810*/  FMUL R91, R103, UR16 ;  /* 0x00000010675b7c20 */ /* 0x000fe20008400000 */
[----:B------:R-:W-:Y:S02]  /*11820*/  FSEL R88, R88, -INF , !P1 ;  /* 0xff80000058587808 */ /* 0x000fe40004800000 */
[----:B------:R-:W-:Y:S02]  /*11830*/  ISETP.GT.U32.AND P1, PT, R180, R135, PT ;  /* 0x00000087b400720c */ /* 0x000fe40003f24070 */
[----:B------:R-:W-:Y:S02]  /*11840*/  ISETP.GT.U32.AND.EX P3, PT, R189, RZ, PT, P3 ;  /* 0x000000ffbd00720c */ /* 0x000fe40003f64130 */
[----:B------:R-:W-:Y:S01]  /*11850*/  FMNMX3 R2, R2, R67, R68, !PT ;  /* 0x0000004302027276 */ /* 0x000fe20007800044 */
[----:B------:R-:W-:Y:S01]  /*11860*/  FMUL R90, R102, UR16 ;  /* 0x00000010665a7c20 */ /* 0x000fe20008400000 */
[----:B------:R-:W-:-:S02]  /*11870*/  ISETP.GT.U32.AND.EX P1, PT, R187, RZ, PT, P1 ;  /* 0x000000ffbb00720c */ /* 0x000fc40003f24110 */
[----:B------:R-:W-:Y:S02]  /*11880*/  FSEL R91, R91, -INF , !P3 ;  /* 0xff8000005b5b7808 */ /* 0x000fe40005800000 */
[----:B------:R-:W-:Y:S02]  /*11890*/  FMNMX3 R2, R2, R4, R70, !PT ;  /* 0x0000000402027276 */ /* 0x000fe40007800046 */
[-C--:B------:R-:W-:Y:S01]  /*118a0*/  ISETP.GT.U32.AND P3, PT, R186, R135.reuse, PT ;  /* 0x00000087ba00720c */ /* 0x080fe20003f64070 */
[----:B------:R-:W-:Y:S01]  /*118b0*/  FMUL R93, R105, UR16 ;  /* 0x00000010695d7c20 */ /* 0x000fe20008400000 */
[----:B------:R-:W-:Y:S02]  /*118c0*/  FSEL R90, R90, -INF , !P1 ;  /* 0xff8000005a5a7808 */ /* 0x000fe40004800000 */
[----:B------:R-:W-:Y:S02]  /*118d0*/  FMNMX3 R2, R2, R6, R72, !PT ;  /* 0x0000000602027276 */ /* 0x000fe40007800048 */
[----:B------:R-:W-:-:S02]  /*118e0*/  ISETP.GT.U32.AND P1, PT, R184, R135, PT ;  /* 0x00000087b800720c */ /* 0x000fc40003f24070 */
[----:B------:R-:W-:Y:S01]  /*118f0*/  ISETP.GT.U32.AND.EX P3, PT, R193, RZ, PT, P3 ;  /* 0x000000ffc100720c */ /* 0x000fe20003f64130 */
[----:B------:R-:W-:Y:S01]  /*11900*/  FMUL R92, R104, UR16 ;  /* 0x00000010685c7c20 */ /* 0x000fe20008400000 */
[----:B------:R-:W-:Y:S02]  /*11910*/  FMNMX3 R2, R2, R5, R7, !PT ;  /* 0x0000000502027276 */ /* 0x000fe40007800007 */
[----:B------:R-:W-:Y:S02]  /*11920*/  ISETP.GT.U32.AND.EX P1, PT, R191, RZ, PT, P1 ;  /* 0x000000ffbf00720c */ /* 0x000fe40003f24110 */
[----:B------:R-:W-:Y:S02]  /*11930*/  FSEL R93, R93, -INF , !P3 ;  /* 0xff8000005d5d7808 */ /* 0x000fe40005800000 */
[----:B------:R-:W-:Y:S01]  /*11940*/  ISETP.GT.U32.AND P3, PT, R190, R135, PT ;  /* 0x00000087be00720c */ /* 0x000fe20003f64070 */
[----:B------:R-:W-:Y:S01]  /*11950*/  FMUL R95, R107, UR16 ;  /* 0x000000106b5f7c20 */ /* 0x000fe20008400000 */
[----:B------:R-:W-:-:S02]  /*11960*/  FMNMX3 R2, R2, R8, R9, !PT ;  /* 0x0000000802027276 */ /* 0x000fc40007800009 */
[----:B------:R-:W-:Y:S02]  /*11970*/  FSEL R92, R92, -INF , !P1 ;  /* 0xff8000005c5c7808 */ /* 0x000fe40004800000 */
[----:B------:R-:W-:Y:S02]  /*11980*/  ISETP.GT.U32.AND P1, PT, R188, R135, PT ;  /* 0x00000087bc00720c */ /* 0x000fe40003f24070 */
[----:B------:R-:W-:Y:S01]  /*11990*/  ISETP.GT.U32.AND.EX P3, PT, R197, RZ, PT, P3 ;  /* 0x000000ffc500720c */ /* 0x000fe20003f64130 */
[----:B------:R-:W-:Y:S01]  /*119a0*/  FMUL R94, R106, UR16 ;  /* 0x000000106a5e7c20 */ /* 0x000fe20008400000 */
[----:B------:R-:W-:Y:S02]  /*119b0*/  ISETP.GT.U32.AND.EX P4, PT, R144, RZ, PT, P4 ;  /* 0x000000ff9000720c */ /* 0x000fe40003f84140 */
[----:B------:R-:W-:Y:S02]  /*119c0*/  FMNMX3 R2, R2, R10, R11, !PT ;  /* 0x0000000a02027276 */ /* 0x000fe4000780000b */
[----:B------:R-:W-:-:S02]  /*119d0*/  ISETP.GT.U32.AND.EX P1, PT, R195, RZ, PT, P1 ;  /* 0x000000ffc300720c */ /* 0x000fc40003f24110 */
[----:B------:R-:W-:Y:S02]  /*119e0*/  FSEL R95, R95, -INF , !P3 ;  /* 0xff8000005f5f7808 */ /* 0x000fe40005800000 */
[-C--:B------:R-:W-:Y:S02]  /*119f0*/  ISETP.GT.U32.AND P3, PT, R194, R135.reuse, PT ;  /* 0x00000087c200720c */ /* 0x080fe40003f64070 */
[----:B------:R-:W-:Y:S02]  /*11a00*/  FSEL R14, R14, -INF , !P4 ;  /* 0xff8000000e0e7808 */ /* 0x000fe40006000000 */
[----:B------:R-:W-:Y:S01]  /*11a10*/  FMNMX3 R2, R2, R12, R13, !PT ;  /* 0x0000000c02027276 */ /* 0x000fe2000780000d */
[----:B------:R-:W-:Y:S01]  /*11a20*/  FMUL R97, R109, UR16 ;  /* 0x000000106d617c20 */ /* 0x000fe20008400000 */
[----:B------:R-:W-:Y:S02]  /*11a30*/  FSEL R94, R94, -INF , !P1 ;  /* 0xff8000005e5e7808 */ /* 0x000fe40004800000 */
[----:B------:R-:W-:-:S02]  /*11a40*/  ISETP.GT.U32.AND P1, PT, R192, R135, PT ;  /* 0x00000087c000720c */ /* 0x000fc40003f24070 */
[----:B------:R-:W-:Y:S02]  /*11a50*/  ISETP.GT.U32.AND.EX P3, PT, R201, RZ, PT, P3 ;  /* 0x000000ffc900720c */ /* 0x000fe40003f64130 */
[----:B------:R-:W-:Y:S01]  /*11a60*/  FMNMX3 R2, R2, R14, R15, !PT ;  /* 0x0000000e02027276 */ /* 0x000fe2000780000f */
[----:B------:R-:W-:Y:S01]  /*11a70*/  FMUL R96, R108, UR16 ;  /* 0x000000106c607c20 */ /* 0x000fe20008400000 */
[----:B------:R-:W-:Y:S02]  /*11a80*/  ISETP.GT.U32.AND.EX P1, PT, R199, RZ, PT, P1 ;  /* 0x000000ffc700720c */ /* 0x000fe40003f24110 */
[----:B------:R-:W-:Y:S02]  /*11a90*/  FSEL R97, R97, -INF , !P3 ;  /* 0xff80000061617808 */ /* 0x000fe40005800000 */
[----:B------:R-:W-:Y:S02]  /*11aa0*/  ISETP.GT.U32.AND P3, PT, R198, R135, PT ;  /* 0x00000087c600720c */ /* 0x000fe40003f64070 */
        /* <DEDUP_REMOVED lines=9> */
[----:B------:R-:W-:-:S02]  /*11b40*/  FMNMX3 R2, R2, R75, R76, !PT ;  /* 0x0000004b02027276 */ /* 0x000fc4000780004c */
[----:B------:R-:W-:Y:S01]  /*11b50*/  ISETP.GT.U32.AND P3, PT, R202, R135, PT ;  /* 0x00000087ca00720c */ /* 0x000fe20003f64070 */
[----:B------:R-:W-:Y:S01]  /*11b60*/  FMUL R101, R113, UR16 ;  /* 0x0000001071657c20 */ /* 0x000fe20008400000 */
[----:B------:R-:W-:Y:S02]  /*11b70*/  FSEL R98, R98, -INF , !P1 ;  /* 0xff80000062627808 */ /* 0x000fe40004800000 */
[----:B------:R-:W-:Y:S02]  /*11b80*/  FMNMX3 R2, R2, R77, R78, !PT ;  /* 0x0000004d02027276 */ /* 0x000fe4000780004e */
[----:B------:R-:W-:Y:S02]  /*11b90*/  ISETP.GT.U32.AND P1, PT, R200, R135, PT ;  /* 0x00000087c800720c */ /* 0x000fe40003f24070 */
[----:B------:R-:W-:Y:S01]  /*11ba0*/  ISETP.GT.U32.AND.EX P3, PT, R209, RZ, PT, P3 ;  /* 0x000000ffd100720c */ /* 0x000fe20003f64130 */
[----:B------:R-:W-:Y:S01]  /*11bb0*/  FMUL R100, R112, UR16 ;  /* 0x0000001070647c20 */ /* 0x000fe20008400000 */
[----:B------:R-:W-:-:S02]  /*11bc0*/  FMNMX3 R2, R2, R79, R80, !PT ;  /* 0x0000004f02027276 */ /* 0x000fc40007800050 */
[----:B------:R-:W-:Y:S02]  /*11bd0*/  ISETP.GT.U32.AND.EX P1, PT, R207, RZ, PT, P1 ;  /* 0x000000ffcf00720c */ /* 0x000fe40003f24110 */
[----:B------:R-:W-:Y:S02]  /*11be0*/  FSEL R101, R101, -INF , !P3 ;  /* 0xff80000065657808 */ /* 0x000fe40005800000 */
[----:B------:R-:W-:Y:S01]  /*11bf0*/  ISETP.GT.U32.AND P3, PT, R206, R135, PT ;  /* 0x00000087ce00720c */ /* 0x000fe20003f64070 */
[----:B------:R-:W-:Y:S01]  /*11c00*/  FMUL R103, R115, UR16 ;  /* 0x0000001073677c20 */ /* 0x000fe20008400000 */
[----:B------:R-:W-:Y:S02]  /*11c10*/  FMNMX3 R2, R2, R81, R82, !PT ;  /* 0x0000005102027276 */ /* 0x000fe40007800052 */
[----:B------:R-:W-:Y:S02]  /*11c20*/  FSEL R100, R100, -INF , !P1 ;  /* 0xff80000064647808 */ /* 0x000fe40004800000 */
[----:B------:R-:W-:-:S02]  /*11c30*/  ISETP.GT.U32.AND P1, PT, R204, R135, PT ;  /* 0x00000087cc00720c */ /* 0x000fc40003f24070 */
[----:B------:R-:W-:Y:S01]  /*11c40*/  ISETP.GT.U32.AND.EX P3, PT, R213, RZ, PT, P3 ;  /* 0x000000ffd500720c */ /* 0x000fe20003f64130 */
[----:B------:R-:W-:Y:S01]  /*11c50*/  FMUL R102, R114, UR16 ;  /* 0x0000001072667c20 */ /* 0x000fe20008400000 */
[----:B------:R-:W-:Y:S02]  /*11c60*/  FMNMX3 R2, R2, R83, R84, !PT ;  /* 0x0000005302027276 */ /* 0x000fe40007800054 */
        /* <DEDUP_REMOVED lines=23> */
[----:B------:R-:W-:Y:S01]  /*11de0*/  ISETP.GT.U32.AND P3, PT, R218, R135, PT ;  /* 0x00000087da00720c */ /* 0x000fe20003f64070 */
        /* <DEDUP_REMOVED lines=16> */
[----:B------:R-:W-:Y:S02]  /*11ef0*/  FMNMX3 R2, R2, R101, R102, !PT ;  /* 0x0000006502027276 */ /* 0x000fe40007800066 */
[----:B------:R-:W-:Y:S02]  /*11f00*/  ISETP.GT.U32.AND.EX P1, PT, R227, RZ, PT, P1 ;  /* 0x000000ffe300720c */ /* 0x000fe40003f24110 */
[----:B------:R-:W-:-:S02]  /*11f10*/  FSEL R111, R111, -INF , !P3 ;  /* 0xff8000006f6f7808 */ /* 0x000fc40005800000 */
[----:B------:R-:W-:Y:S02]  /*11f20*/  ISETP.GT.U32.AND P3, PT, R226, R135, PT ;  /* 0x00000087e200720c */ /* 0x000fe40003f64070 */
        /* <DEDUP_REMOVED lines=9> */
[----:B------:R-:W-:Y:S02]  /*11fc0*/  ISETP.GT.U32.AND P3, PT, R228, R135, PT ;  /* 0x00000087e400720c */ /* 0x000fe40003f64070 */
[----:B------:R-:W-:Y:S01]  /*11fd0*/  FMNMX3 R2, R2, R107, R108, !PT ;  /* 0x0000006b02027276 */ /* 0x000fe2000780006c */
[----:B------:R-:W-:Y:S01]  /*11fe0*/  FMUL R115, R126, UR16 ;  /* 0x000000107e737c20 */ /* 0x000fe20008400000 */
[----:B------:R-:W-:Y:S02]  /*11ff0*/  IADD3 R238, P0, PT, R3, 0x17e, RZ ;  /* 0x0000017e03ee7810 */ /* 0x000fe40007f1e0ff */
[----:B------:R-:W-:Y:S02]  /*12000*/  FSEL R112, R112, -INF , !P1 ;  /* 0xff80000070707808 */ /* 0x000fe40004800000 */
[----:B------:R-:W-:-:S02]  /*12010*/  ISETP.GT.U32.AND P4, PT, R232, R135, PT ;  /* 0x00000087e800720c */ /* 0x000fc40003f84070 */
[----:B------:R-:W-:Y:S02]  /*12020*/  ISETP.GT.U32.AND P1, PT, R230, R135, PT ;  /* 0x00000087e600720c */ /* 0x000fe40003f24070 */
[----:B------:R-:W-:Y:S02]  /*12030*/  ISETP.GT.U32.AND.EX P3, PT, R234, RZ, PT, P3 ;  /* 0x000000ffea00720c */ /* 0x000fe40003f64130 */
[----:B------:R-:W-:Y:S01]  /*12040*/  FMNMX3 R2, R2, R109, R110, !PT ;  /* 0x0000006d02027276 */ /* 0x000fe2000780006e */
[----:B------:R-:W-:Y:S01]  /*12050*/  FMUL R117, R127, UR16 ;  /* 0x000000107f757c20 */ /* 0x000fe20008400000 */
[----:B------:R-:W-:Y:S01]  /*12060*/  ISETP.GT.U32.AND P2, PT, R238, R135, PT ;  /* 0x00000087ee00720c */ /* 0x000fe20003f44070 */
[----:B------:R-:W-:Y:S01]  /*12070*/  IMAD.X R238, RZ, RZ, R132, P0 ;  /* 0x000000ffffee7224 */ /* 0x000fe200000e0684 */
[----:B------:R-:W-:Y:S01]  /*12080*/  IADD3 R239, P6, PT, R3, 0x17f, RZ ;  /* 0x0000017f03ef7810 */ /* 0x000fe20007fde0ff */
[----:B------:R-:W-:Y:S01]  /*12090*/  FMUL R128, R128, UR16 ;  /* 0x0000001080807c20 */ /* 0x000fe20008400000 */
[----:B------:R-:W-:-:S02]  /*120a0*/  ISETP.GT.U32.AND.EX P4, PT, R236, RZ, PT, P4 ;  /* 0x000000ffec00720c */ /* 0x000fc40003f84140 */
[----:B------:R-:W-:Y:S02]  /*120b0*/  ISETP.GT.U32.AND.EX P1, PT, R235, RZ, PT, P1 ;  /* 0x000000ffeb00720c */ /* 0x000fe40003f24110 */
[----:B------:R-:W-:Y:S02]  /*120c0*/  FSEL R115, R115, -INF , !P3 ;  /* 0xff80000073737808 */ /* 0x000fe40005800000 */
[----:B------:R-:W-:Y:S01]  /*120d0*/  FMNMX3 R2, R2, R111, R112, !PT ;  /* 0x0000006f02027276 */ /* 0x000fe20007800070 */
[----:B------:R-:W-:Y:S01]  /*120e0*/  FMUL R129, R129, UR16 ;  /* 0x0000001081817c20 */ /* 0x000fe20008400000 */
[----:B------:R-:W-:Y:S01]  /*120f0*/  ISETP.GT.U32.AND P0, PT, R239, R135, PT ;  /* 0x00000087ef00720c */ /* 0x000fe20003f04070 */
[----:B------:R-:W-:Y:S02]  /*12100*/  IMAD.X R239, RZ, RZ, R132, P6 ;  /* 0x000000ffffef7224 */ /* 0x000fe400030e0684 */
[----:B------:R-:W-:Y:S01]  /*12110*/  FMUL R116, R130, UR16 ;  /* 0x0000001082747c20 */ /* 0x000fe20008400000 */
[----:B------:R-:W-:-:S02]  /*12120*/  ISETP.GT.U32.AND.EX P2, PT, R238, RZ, PT, P2 ;  /* 0x000000ffee00720c */ /* 0x000fc40003f44120 */
[----:B------:R-:W-:Y:S02]  /*12130*/  ISETP.GT.U32.AND.EX P5, PT, R237, RZ, PT, P5 ;  /* 0x000000ffed00720c */ /* 0x000fe40003fa4150 */
[----:B------:R-:W-:Y:S02]  /*12140*/  FSEL R117, R117, -INF , !P1 ;  /* 0xff80000075757808 */ /* 0x000fe40004800000 */
[----:B------:R-:W-:Y:S02]  /*12150*/  FSEL R137, R128, -INF , !P4 ;  /* 0xff80000080897808 */ /* 0x000fe40006000000 */
[----:B------:R-:W-:Y:S01]  /*12160*/  FMNMX3 R2, R2, R113, R115, !PT ;  /* 0x0000007102027276 */ /* 0x000fe20007800073 */
[----:B------:R-:W-:Y:S01]  /*12170*/  FMUL R114, R131, UR16 ;  /* 0x0000001083727c20 */ /* 0x000fe20008400000 */
[----:B------:R-:W-:Y:S02]  /*12180*/  ISETP.GT.U32.AND.EX P0, PT, R239, RZ, PT, P0 ;  /* 0x000000ffef00720c */ /* 0x000fe40003f04100 */
[----:B------:R-:W-:-:S02]  /*12190*/  FSEL R136, R129, -INF , !P5 ;  /* 0xff80000081887808 */ /* 0x000fc40006800000 */
[----:B------:R-:W-:Y:S02]  /*121a0*/  FSEL R116, R116, -INF , !P2 ;  /* 0xff80000074747808 */ /* 0x000fe40005000000 */
[----:B------:R-:W-:Y:S02]  /*121b0*/  FMNMX3 R2, R2, R117, R137, !PT ;  /* 0x0000007502027276 */ /* 0x000fe40007800089 */
[----:B------:R-:W-:Y:S02]  /*121c0*/  FSEL R114, R114, -INF , !P0 ;  /* 0xff80000072727808 */ /* 0x000fe40004000000 */
[----:B------:R-:W-:-:S04]  /*121d0*/  FMNMX3 R2, R2, R136, R116, !PT ;  /* 0x0000008802027276 */ /* 0x000fc80007800074 */
[----:B------:R-:W-:-:S05]  /*121e0*/  FMNMX3 R2, R2, R114, R0, !PT ;  /* 0x0000007202027276 */ /* 0x000fca0007800000 */
[--C-:B------:R-:W-:Y:S02]  /*121f0*/  FADD R128, R133, -R2.reuse ;  /* 0x8000000285807221 */ /* 0x100fe40000000000 */
[----:B------:R0:W5:Y:S04]  /*12200*/  LDL.LU R133, [R1+0x458] ;  /* 0x0004580001857983 */ /* 0x0001680000300800 */
[----:B------:R-:W2:Y:S04]  /*12210*/  LDL.64 R138, [R1+0x240] ;  /* 0x00024000018a7983 */ /* 0x000ea80000100a00 */
[----:B------:R-:W3:Y:S04]  /*12220*/  LDL.64 R140, [R1+0x220] ;  /* 0x00022000018c7983 */ /* 0x000ee80000100a00 */
[----:B------:R-:W4:Y:S01]  /*12230*/  LDL.64 R142, [R1+0x200] ;  /* 0x00020000018e7983 */ /* 0x000f220000100a00 */
[----:B------:R-:W-:-:S02]  /*12240*/  FADD R129, R134, -R2 ;  /* 0x8000000286817221 */ /* 0x000fc40000000000 */
[----:B------:R-:W1:Y:S01]  /*12250*/  S2R R134, SR_TID.X ;  /* 0x0000000000867919 */ /* 0x000e620000002100 */
[----:B------:R-:W-:Y:S01]  /*12260*/  FADD R130, R16, -R2 ;  /* 0x8000000210827221 */ /* 0x000fe20000000000 */
[----:B------:R-:W-:-:S03]  /*12270*/  FMUL R129, R129, 1.4426950216293334961 ;  /* 0x3fb8aa3b81817820 */ /* 0x000fc60000400000 */
[----:B------:R-:W-:Y:S01]  /*12280*/  FMUL R130, R130, 1.4426950216293334961 ;  /* 0x3fb8aa3b82827820 */ /* 0x000fe20000400000 */
[----:B------:R0:W1:Y:S01]  /*12290*/  MUFU.EX2 R16, R129 ;  /* 0x0000008100107308 */ /* 0x0000620000000800 */
[--C-:B------:R-:W-:Y:S01]  /*122a0*/  FADD R20, R20, -R2.reuse ;  /* 0x8000000214147221 */ /* 0x100fe20000000000 */
[----:B0-----:R-:W-:-:S06]  /*122b0*/  FADD R129, R17, -R2 ;  /* 0x8000000211817221 */ /* 0x001fcc0000000000 */
[----:B------:R0:W2:Y:S01]  /*122c0*/  MUFU.EX2 R17, R130 ;  /* 0x0000008200117308 */ /* 0x0000a20000000800 */
[----:B------:R-:W-:Y:S01]  /*122d0*/  FMUL R129, R129, 1.4426950216293334961 ;  /* 0x3fb8aa3b81817820 */ /* 0x000fe20000400000 */
[----:B------:R-:W-:Y:S01]  /*122e0*/  FMUL R20, R20, 1.4426950216293334961 ;  /* 0x3fb8aa3b14147820 */ /* 0x000fe20000400000 */
[--C-:B0-----:R-:W-:Y:S01]  /*122f0*/  FADD R130, R18, -R2.reuse ;  /* 0x8000000212827221 */ /* 0x101fe20000000000 */
[----:B------:R-:W-:-:S03]  /*12300*/  FADD R21, R21, -R2 ;  /* 0x8000000215157221 */ /* 0x000fc60000000000 */
[----:B------:R-:W-:Y:S01]  /*12310*/  FMUL R130, R130, 1.4426950216293334961 ;  /* 0x3fb8aa3b82827820 */ /* 0x000fe20000400000 */
[----:B------:R0:W2:Y:S01]  /*12320*/  MUFU.EX2 R18, R129 ;  /* 0x0000008100127308 */ /* 0x0000a20000000800 */
[----:B------:R-:W-:Y:S01]  /*12330*/  FMUL R21, R21, 1.4426950216293334961 ;  /* 0x3fb8aa3b15157820 */ /* 0x000fe20000400000 */
[----:B-1----:R-:W-:Y:S01]  /*12340*/  LOP3.LUT P6, RZ, R134, 0xff, RZ, 0xc0, !PT ;  /* 0x000000ff86ff7812 */ /* 0x002fe200078cc0ff */
[----:B0-----:R-:W-:-:S05]  /*12350*/  FADD R129, R19, -R2 ;  /* 0x8000000213817221 */ /* 0x001fca0000000000 */
[----:B------:R-:W0:Y:S01]  /*12360*/  MUFU.EX2 R19, R130 ;  /* 0x0000008200137308 */ /* 0x000e220000000800 */
[----:B------:R-:W-:-:S06]  /*12370*/  USHF.L.U32 UR72, UR72, 0x1f, URZ ;  /* 0x0000001f48487899 */ /* 0x000fcc00080006ff */
[----:B------:R-:W1:Y:S01]  /*12380*/  @!P6 SYNCS.CCTL.IV [UR6+0x1c010] ;  /* 0x01c01000ff00e9b1 */ /* 0x000e620008000006 */
[----:B------:R-:W-:Y:S01]  /*12390*/  NOP ;  /* 0x0000000000007918 */ /* 0x000fe20000000000 */
[----:B------:R0:W1:Y:S02]  /*123a0*/  MUFU.EX2 R130, R20 ;  /* 0x0000001400827308 */ /* 0x0000640000000800 */
[----:B0-----:R-:W-:-:S06]  /*123b0*/  FADD R20, R26, -R2 ;  /* 0x800000021a147221 */ /* 0x001fcc0000000000 */
[----:B------:R0:W1:Y:S01]  /*123c0*/  MUFU.EX2 R131, R21 ;  /* 0x0000001500837308 */ /* 0x0000620000000800 */
[----:B------:R-:W-:Y:S01]  /*123d0*/  FMUL R20, R20, 1.4426950216293334961 ;  /* 0x3fb8aa3b14147820 */ /* 0x000fe20000400000 */
[----:B0-----:R-:W-:-:S06]  /*123e0*/  FADD R21, R27, -R2 ;  /* 0x800000021b157221 */ /* 0x001fcc0000000000 */
[----:B------:R0:W1:Y:S01]  /*123f0*/  MUFU.EX2 R27, R20 ;  /* 0x00000014001b7308 */ /* 0x0000620000000800 */
[----:B------:R-:W-:Y:S01]  /*12400*/  FMUL R21, R21, 1.4426950216293334961 ;  /* 0x3fb8aa3b15157820 */ /* 0x000fe20000400000 */
[----:B0-----:R-:W-:-:S06]  /*12410*/  FADD R20, R28, -R2 ;  /* 0x800000021c147221 */ /* 0x001fcc0000000000 */
[----:B------:R0:W2:Y:S02]  /*12420*/  MUFU.EX2 R28, R21 ;  /* 0x00000015001c7308 */ /* 0x0000a40000000800 */
[----:B0-----:R-:W-:Y:S01]  /*12430*/  FMUL R21, R20, 1.4426950216293334961 ;  /* 0x3fb8aa3b14157820 */ /* 0x001fe20000400000 */
[----:B------:R-:W-:-:S04]  /*12440*/  IMAD.U32 R20, RZ, RZ, UR72 ;  /* 0x00000048ff147e24 */ /* 0x000fc8000f8e00ff */
[----:B-1----:R0:W1:Y:S01]  /*12450*/  SYNCS.PHASECHK.TRANS64.TRYWAIT P0, [UR10], R20 ;  /* 0x00000014ff0075a7 */ /* 0x002062000800110a */
[--C-:B------:R-:W-:Y:S01]  /*12460*/  FADD R22, R22, -R2.reuse ;  /* 0x8000000216167221 */ /* 0x100fe20000000000 */
[----:B------:R-:W-:-:S03]  /*12470*/  FADD R118, R251, -R2 ;  /* 0x80000002fb767221 */ /* 0x000fc60000000000 */
[----:B------:R-:W-:Y:S01]  /*12480*/  FMUL R22, R22, 1.4426950216293334961 ;  /* 0x3fb8aa3b16167820 */ /* 0x000fe20000400000 */
[--C-:B0-----:R-:W-:Y:S01]  /*12490*/  FADD R20, R30, -R2.reuse ;  /* 0x800000021e147221 */ /* 0x101fe20000000000 */
[--C-:B------:R-:W-:Y:S01]  /*124a0*/  FADD R119, R245, -R2.reuse ;  /* 0x80000002f5777221 */ /* 0x100fe20000000000 */
        /* <DEDUP_REMOVED lines=9> */
[----:B------:R0:W1:Y:S01]  /*12540*/  MUFU.EX2 R145, R22 ;  /* 0x0000001600917308 */ /* 0x0000620000000800 */
[----:B------:R-:W-:Y:S01]  /*12550*/  FMUL R20, R20, 1.4426950216293334961 ;  /* 0x3fb8aa3b14147820 */ /* 0x000fe20000400000 */
[--C-:B------:R-:W-:Y:S01]  /*12560*/  FADD R25, R25, -R2.reuse ;  /* 0x8000000219197221 */ /* 0x100fe20000000000 */
[----:B------:R-:W-:Y:S01]  /*12570*/  FMUL R118, R118, 1.4426950216293334961 ;  /* 0x3fb8aa3b76767820 */ /* 0x000fe20000400000 */
[----:B------:R-:W-:Y:S01]  /*12580*/  FMUL R119, R119, 1.4426950216293334961 ;  /* 0x3fb8aa3b77777820 */ /* 0x000fe20000400000 */
[----:B------:R-:W-:Y:S01]  /*12590*/  FMUL R120, R120, 1.4426950216293334961 ;  /* 0x3fb8aa3b78787820 */ /* 0x000fe20000400000 */
[----:B------:R-:W-:Y:S01]  /*125a0*/  FMUL R121, R121, 1.4426950216293334961 ;  /* 0x3fb8aa3b79797820 */ /* 0x000fe20000400000 */
[----:B------:R-:W-:Y:S01]  /*125b0*/  FMUL R122, R122, 1.4426950216293334961 ;  /* 0x3fb8aa3b7a7a7820 */ /* 0x000fe20000400000 */
[--C-:B0-----:R-:W-:Y:S01]  /*125c0*/  FADD R22, R29, -R2.reuse ;  /* 0x800000021d167221 */ /* 0x101fe20000000000 */
[----:B------:R-:W-:Y:S01]  /*125d0*/  FMUL R123, R123, 1.4426950216293334961 ;  /* 0x3fb8aa3b7b7b7820 */ /* 0x000fe20000400000 */
[----:B------:R0:W1:Y:S01]  /*125e0*/  MUFU.EX2 R29, R21 ;  /* 0x00000015001d7308 */ /* 0x0000620000000800 */
[----:B------:R-:W-:Y:S01]  /*125f0*/  FMUL R124, R124, 1.4426950216293334961 ;  /* 0x3fb8aa3b7c7c7820 */ /* 0x000fe20000400000 */
[----:B------:R-:W-:Y:S01]  /*12600*/  FMUL R125, R125, 1.4426950216293334961 ;  /* 0x3fb8aa3b7d7d7820 */ /* 0x000fe20000400000 */
        /* <DEDUP_REMOVED lines=8> */
[--C-:B------:R-:W-:Y:S01]  /*12690*/  FADD R23, R23, -R2.reuse ;  /* 0x8000000217177221 */ /* 0x100fe20000000000 */
[--C-:B------:R-:W-:Y:S01]  /*126a0*/  FADD R24, R24, -R2.reuse ;  /* 0x8000000218187221 */ /* 0x100fe20000000000 */
[----:B------:R-:W-:Y:S01]  /*126b0*/  FMUL R22, R22, 1.4426950216293334961 ;  /* 0x3fb8aa3b16167820 */ /* 0x000fe20000400000 */
[----:B0-----:R-:W-:-:S04]  /*126c0*/  FADD R20, R32, -R2 ;  /* 0x8000000220147221 */ /* 0x001fc80000000000 */
[----:B------:R-:W0:Y:S01]  /*126d0*/  MUFU.EX2 R118, R118 ;  /* 0x0000007600767308 */ /* 0x000e220000000800 */
[----:B------:R-:W-:Y:S01]  /*126e0*/  FMUL R20, R20, 1.4426950216293334961 ;  /* 0x3fb8aa3b14147820 */ /* 0x000fe20000400000 */
[----:B------:R-:W-:-:S06]  /*126f0*/  USHF.R.S32.HI UR4, URZ, 0x1f, UR12 ;  /* 0x0000001fff047899 */ /* 0x000fcc000801140c */
[----:B------:R-:W0:Y:S01]  /*12700*/  MUFU.EX2 R119, R119 ;  /* 0x0000007700777308 */ /* 0x000e220000000800 */
[----:B------:R-:W-:Y:S01]  /*12710*/  FMUL R23, R23, 1.4426950216293334961 ;  /* 0x3fb8aa3b17177820 */ /* 0x000fe20000400000 */
[----:B------:R-:W-:Y:S01]  /*12720*/  FMUL R24, R24, 1.4426950216293334961 ;  /* 0x3fb8aa3b18187820 */ /* 0x000fe20000400000 */
[----:B------:R-:W-:-:S05]  /*12730*/  FMUL R21, R21, 1.4426950216293334961 ;  /* 0x3fb8aa3b15157820 */ /* 0x000fca0000400000 */
[----:B------:R-:W0:Y:S08]  /*12740*/  MUFU.EX2 R120, R120 ;  /* 0x0000007800787308 */ /* 0x000e300000000800 */
        /* <DEDUP_REMOVED lines=12> */
[----:B------:R2:W0:Y:S08]  /*12810*/  MUFU.EX2 R148, R20 ;  /* 0x0000001400947308 */ /* 0x0004300000000800 */
[----:B------:R-:W0:Y:S08]  /*12820*/  MUFU.EX2 R146, R23 ;  /* 0x0000001700927308 */ /* 0x000e300000000800 */
[----:B------:R4:W0:Y:S01]  /*12830*/  MUFU.EX2 R147, R24 ;  /* 0x0000001800937308 */ /* 0x0008220000000800 */
[----:B--2---:R-:W-:Y:S01]  /*12840*/  IADD3 R20, P1, PT, R138, UR12, RZ ;  /* 0x0000000c8a147c10 */ /* 0x004fe2000ff3e0ff */
[----:B------:R-:W-:Y:S01]  /*12850*/  FADD R138, R34, -R2 ;  /* 0x80000002228a7221 */ /* 0x000fe20000000000 */
[----:B---3--:R-:W-:-:S05]  /*12860*/  IADD3 R22, P2, PT, R140, UR12, RZ ;  /* 0x0000000c8c167c10 */ /* 0x008fca000ff5e0ff */
[----:B------:R2:W3:Y:S01]  /*12870*/  MUFU.EX2 R32, R21 ;  /* 0x0000001500207308 */ /* 0x0004e20000000800 */
[----:B----4-:R-:W-:Y:S02]  /*12880*/  IADD3 R24, P3, PT, R142, UR12, RZ ;  /* 0x0000000c8e187c10 */ /* 0x010fe4000ff7e0ff */
[----:B------:R-:W-:Y:S01]  /*12890*/  IADD3.X R23, PT, PT, R141, UR4, RZ, P2, !PT ;  /* 0x000000048d177c10 */ /* 0x000fe200097fe4ff */
[----:B------:R-:W-:Y:S01]  /*128a0*/  FMUL R138, R138, 1.4426950216293334961 ;  /* 0x3fb8aa3b8a8a7820 */ /* 0x000fe20000400000 */
[----:B--2---:R-:W-:Y:S01]  /*128b0*/  IADD3.X R21, PT, PT, R139, UR4, RZ, P1, !PT ;  /* 0x000000048b157c10 */ /* 0x004fe20008ffe4ff */
[----:B01----:R-:W-:Y:S08]  /*128c0*/  @!P0 BRA `(.L_x_14) ;  /* 0x0000008c00308947 */ /* 0x003ff00003800000 */
.L_x_23:
[----:B------:R-:W2:Y:S04]  /*128d0*/  LDL.64 R142, [R1+0x1e0] ;  /* 0x0001e000018e7983 */ /* 0x000ea80000100a00 */
[----:B------:R-:W4:Y:S04]  /*128e0*/  LDL.64 R150, [R1+0x200] ;  /* 0x0002000001967983 */ /* 0x000f280000100a00 */
[----:B---3--:R-:W3:Y:S04]  /*128f0*/  LDL.64 R140, [R1+0x1a0] ;  /* 0x0001a000018c7983 */ /* 0x008ee80000100a00 */
[----:B------:R-:W3:Y:S04]  /*12900*/  LDL.64 R152, [R1+0x1c0] ;  /* 0x0001c00001987983 */ /* 0x000ee80000100a00 */
[----:B------:R-:W3:Y:S04]  /*12910*/  LDL.64 R160, [R1+0x180] ;  /* 0x0001800001a07983 */ /* 0x000ee80000100a00 */
[----:B------:R0:W3:Y:S04]  /*12920*/  LDG.E.U8 R34, desc[UR18][R20.64] ;  /* 0x0000001214227981 */ /* 0x0000e8000c1e1100 */
[----:B------:R-:W3:Y:S04]  /*12930*/  LDL.64 R154, [R1+0x160] ;  /* 0x00016000019a7983 */ /* 0x000ee80000100a00 */
[----:B------:R-:W3:Y:S01]  /*12940*/  LDL.64 R156, [R1+0x140] ;  /* 0x00014000019c7983 */ /* 0x000ee20000100a00 */
[----:B0-----:R-:W-:-:S02]  /*12950*/  FADD R20, R35, -R2 ;  /* 0x8000000223147221 */ /* 0x001fc40000000000 */
[----:B------:R0:W1:Y:S01]  /*12960*/  MUFU.EX2 R35, R138 ;  /* 0x0000008a00237308 */ /* 0x0000620000000800 */
[----:B------:R-:W3:Y:S01]  /*12970*/  LDG.E.U8 R149, desc[UR18][R22.64] ;  /* 0x0000001216957981 */ /* 0x000ee2000c1e1100 */
[----:B------:R-:W-:-:S03]  /*12980*/  FMUL R21, R20, 1.4426950216293334961 ;  /* 0x3fb8aa3b14157820 */ /* 0x000fc60000400000 */
[----:B------:R-:W3:Y:S01]  /*12990*/  LDL.64 R158, [R1+0x100] ;  /* 0x00010000019e7983 */ /* 0x000ee20000100a00 */
[----:B0-----:R-:W-:-:S03]  /*129a0*/  FADD R138, R36, -R2 ;  /* 0x80000002248a7221 */ /* 0x001fc60000000000 */
[----:B------:R-:W3:Y:S01]  /*129b0*/  LDL.64 R166, [R1+0xa0] ;  /* 0x0000a00001a67983 */ /* 0x000ee20000100a00 */
[----:B------:R0:W0:Y:S03]  /*129c0*/  MUFU.EX2 R36, R21 ;  /* 0x0000001500247308 */ /* 0x0000260000000800 */
[----:B------:R-:W3:Y:S04]  /*129d0*/  LDL.64 R164, [R1+0x80] ;  /* 0x0000800001a47983 */ /* 0x000ee80000100a00 */
        /* <DEDUP_REMOVED lines=11> */
[----:B------:R-:W3:Y:S01]  /*12a90*/  LDL.64 R188, [R1+0x170] ;  /* 0x0001700001bc7983 */ /* 0x000ee20000100a00 */
[--C-:B------:R-:W-:Y:S01]  /*12aa0*/  FADD R63, R63, -R2.reuse ;  /* 0x800000023f3f7221 */ /* 0x100fe20000000000 */
[--C-:B------:R-:W-:Y:S01]  /*12ab0*/  FADD R4, R4, -R2.reuse ;  /* 0x8000000204047221 */ /* 0x100fe20000000000 */
[--C-:B------:R-:W-:Y:S01]  /*12ac0*/  FADD R191, R7, -R2.reuse ;  /* 0x8000000207bf7221 */ /* 0x100fe20000000000 */
[----:B------:R-:W-:Y:S01]  /*12ad0*/  FADD R5, R5, -R2 ;  /* 0x8000000205057221 */ /* 0x000fe20000000000 */
[----:B------:R-:W3:Y:S01]  /*12ae0*/  LDL.64 R210, [R1+0x188] ;  /* 0x0001880001d27983 */ /* 0x000ee20000100a00 */
[----:B--2---:R-:W-:-:S02]  /*12af0*/  IADD3 R20, P0, PT, R142, UR12, RZ ;  /* 0x0000000c8e147c10 */ /* 0x004fc4000ff1e0ff */
[----:B----4-:R-:W-:Y:S02]  /*12b00*/  IADD3.X R25, PT, PT, R151, UR4, RZ, P3, !PT ;  /* 0x0000000497197c10 */ /* 0x010fe40009ffe4ff */
[----:B0-----:R-:W-:Y:S02]  /*12b10*/  IADD3.X R21, PT, PT, R143, UR4, RZ, P0, !PT ;  /* 0x000000048f157c10 */ /* 0x001fe400087fe4ff */
[----:B------:R-:W2:Y:S04]  /*12b20*/  LDL.64 R142, [R1+0x120] ;  /* 0x00012000018e7983 */ /* 0x000ea80000100a00 */
[----:B------:R0:W4:Y:S04]  /*12b30*/  LDG.E.U8 R150, desc[UR18][R24.64] ;  /* 0x0000001218967981 */ /* 0x000128000c1e1100 */
[----:B------:R1:W4:Y:S01]  /*12b40*/  LDG.E.U8 R151, desc[UR18][R20.64] ;  /* 0x0000001214977981 */ /* 0x000322000c1e1100 */
[----:B0-----:R-:W-:Y:S01]  /*12b50*/  FADD R25, R37, -R2 ;  /* 0x8000000225197221 */ /* 0x001fe20000000000 */
[----:B---3--:R-:W-:-:S03]  /*12b60*/  IADD3 R24, P0, PT, R140, UR12, RZ ;  /* 0x0000000c8c187c10 */ /* 0x008fc6000ff1e0ff */
[----:B-1----:R-:W-:Y:S01]  /*12b70*/  FMUL R21, R25, 1.4426950216293334961 ;  /* 0x3fb8aa3b19157820 */ /* 0x002fe20000400000 */
[----:B------:R-:W-:Y:S02]  /*12b80*/  IADD3.X R25, PT, PT, R141, UR4, RZ, P0, !PT ;  /* 0x000000048d197c10 */ /* 0x000fe400087fe4ff */
[----:B------:R-:W3:Y:S01]  /*12b90*/  LDL.64 R140, [R1+0xe0] ;  /* 0x0000e000018c7983 */ /* 0x000ee20000100a00 */
[----:B------:R-:W-:Y:S01]  /*12ba0*/  IADD3 R22, P1, PT, R152, UR12, RZ ;  /* 0x0000000c98167c10 */ /* 0x000fe2000ff3e0ff */
[----:B------:R-:W-:-:S03]  /*12bb0*/  FMUL R138, R138, 1.4426950216293334961 ;  /* 0x3fb8aa3b8a8a7820 */ /* 0x000fc60000400000 */
[----:B------:R-:W-:Y:S01]  /*12bc0*/  IADD3.X R23, PT, PT, R153, UR4, RZ, P1, !PT ;  /* 0x0000000499177c10 */ /* 0x000fe20008ffe4ff */
[----:B------:R0:W1:Y:S01]  /*12bd0*/  MUFU.EX2 R37, R138 ;  /* 0x0000008a00257308 */ /* 0x0000620000000800 */
[----:B------:R-:W-:Y:S01]  /*12be0*/  IADD3 R20, P1, PT, R160, UR12, RZ ;  /* 0x0000000ca0147c10 */ /* 0x000fe2000ff3e0ff */
[----:B------:R-:W4:Y:S04]  /*12bf0*/  LDG.E.U8 R153, desc[UR18][R24.64] ;  /* 0x0000001218997981 */ /* 0x000f28000c1e1100 */
[----:B------:R1:W4:Y:S01]  /*12c00*/  LDG.E.U8 R152, desc[UR18][R22.64] ;  /* 0x0000001216987981 */ /* 0x000322000c1e1100 */
[----:B0-----:R-:W-:Y:S02]  /*12c10*/  FADD R138, R38, -R2 ;  /* 0x80000002268a7221 */ /* 0x001fe40000000000 */
[----:B------:R0:W2:Y:S01]  /*12c20*/  MUFU.EX2 R38, R21 ;  /* 0x0000001500267308 */ /* 0x0000a20000000800 */
[----:B-1----:R-:W-:-:S02]  /*12c30*/  IADD3 R22, P0, PT, R154, UR12, RZ ;  /* 0x0000000c9a167c10 */ /* 0x002fc4000ff1e0ff */
[----:B0-----:R-:W-:Y:S02]  /*12c40*/  IADD3.X R21, PT, PT, R161, UR4, RZ, P1, !PT ;  /* 0x00000004a1157c10 */ /* 0x001fe40008ffe4ff */
[----:B------:R-:W4:Y:S01]  /*12c50*/  LDL.64 R160, [R1+0xc0] ;  /* 0x0000c00001a07983 */ /* 0x000f220000100a00 */
[----:B------:R-:W-:Y:S01]  /*12c60*/  IADD3.X R23, PT, PT, R155, UR4, RZ, P0, !PT ;  /* 0x000000049b177c10 */ /* 0x000fe200087fe4ff */
[----:B------:R-:W-:Y:S02]  /*12c70*/  FMUL R138, R138, 1.4426950216293334961 ;  /* 0x3fb8aa3b8a8a7820 */ /* 0x000fe40000400000 */
[----:B------:R0:W4:Y:S01]  /*12c80*/  LDG.E.U8 R154, desc[UR18][R20.64] ;  /* 0x00000012149a7981 */ /* 0x000122000c1e1100 */
[----:B------:R-:W-:-:S03]  /*12c90*/  FADD R24, R39, -R2 ;  /* 0x8000000227187221 */ /* 0x000fc60000000000 */
[----:B------:R-:W4:Y:S01]  /*12ca0*/  LDG.E.U8 R155, desc[UR18][R22.64] ;  /* 0x00000012169b7981 */ /* 0x000f22000c1e1100 */
[----:B------:R1:W2:Y:S01]  /*12cb0*/  MUFU.EX2 R39, R138 ;  /* 0x0000008a00277308 */ /* 0x0002a20000000800 */
[----:B0-----:R-:W-:Y:S01]  /*12cc0*/  IADD3 R20, P0, PT, R156, UR12, RZ ;  /* 0x0000000c9c147c10 */ /* 0x001fe2000ff1e0ff */
[--C-:B------:R-:W-:Y:S01]  /*12cd0*/  FADD R25, R41, -R2.reuse ;  /* 0x8000000229197221 */ /* 0x100fe20000000000 */
[----:B-1----:R-:W-:Y:S02]  /*12ce0*/  FADD R138, R40, -R2 ;  /* 0x80000002288a7221 */ /* 0x002fe40000000000 */
[----:B------:R-:W-:Y:S02]  /*12cf0*/  IADD3.X R21, PT, PT, R157, UR4, RZ, P0, !PT ;  /* 0x000000049d157c10 */ /* 0x000fe400087fe4ff */
[----:B------:R-:W-:-:S03]  /*12d00*/  FMUL R138, R138, 1.4426950216293334961 ;  /* 0x3fb8aa3b8a8a7820 */ /* 0x000fc60000400000 */
[----:B------:R0:W4:Y:S01]  /*12d10*/  LDG.E.U8 R156, desc[UR18][R20.64] ;  /* 0x00000012149c7981 */ /* 0x000122000c1e1100 */
[----:B------:R1:W-:Y:S01]  /*12d20*/  MUFU.EX2 R41, R138 ;  /* 0x0000008a00297308 */ /* 0x0003e20000000800 */
[----:B0-----:R-:W-:Y:S01]  /*12d30*/  FMUL R21, R25, 1.4426950216293334961 ;  /* 0x3fb8aa3b19157820 */ /* 0x001fe20000400000 */
[----:B-1----:R-:W-:-:S06]  /*12d40*/  FADD R138, R42, -R2 ;  /* 0x800000022a8a7221 */ /* 0x002fcc0000000000 */
[----:B------:R0:W-:Y:S01]  /*12d50*/  MUFU.EX2 R42, R21 ;  /* 0x00000015002a7308 */ /* 0x0001e20000000800 */
[----:B--2---:R-:W-:-:S04]  /*12d60*/  IADD3 R22, P1, PT, R142, UR12, RZ ;  /* 0x0000000c8e167c10 */ /* 0x004fc8000ff3e0ff */
[----:B------:R-:W-:Y:S02]  /*12d70*/  IADD3.X R23, PT, PT, R143, UR4, RZ, P1, !PT ;  /* 0x000000048f177c10 */ /* 0x000fe40008ffe4ff */
[----:B------:R-:W2:Y:S01]  /*12d80*/  LDL.64 R142, [R1+0x238] ;  /* 0x00023800018e7983 */ /* 0x000ea20000100a00 */
[----:B------:R-:W-:-:S03]  /*12d90*/  FMUL R24, R24, 1.4426950216293334961 ;  /* 0x3fb8aa3b18187820 */ /* 0x000fc60000400000 */
[----:B------:R4:W2:Y:S01]  /*12da0*/  LDG.E.U8 R157, desc[UR18][R22.64] ;  /* 0x00000012169d7981 */ /* 0x0008a2000c1e1100 */
[----:B---3--:R-:W-:-:S04]  /*12db0*/  IADD3 R20, P1, PT, R140, UR12, RZ ;  /* 0x0000000c8c147c10 */ /* 0x008fc8000ff3e0ff */
[----:B0-----:R-:W-:Y:S02]  /*12dc0*/  IADD3.X R21, PT, PT, R141, UR4, RZ, P1, !PT ;  /* 0x000000048d157c10 */ /* 0x001fe40008ffe4ff */
[----:B------:R-:W3:Y:S01]  /*12dd0*/  LDL.64 R140, [R1+0x218] ;  /* 0x00021800018c7983 */ /* 0x000ee20000100a00 */
[----:B------:R0:W1:Y:S02]  /*12de0*/  MUFU.EX2 R40, R24 ;  /* 0x0000001800287308 */ /* 0x0000640000000800 */
[----:B0-----:R-:W-:-:S04]  /*12df0*/  IADD3 R24, P0, PT, R158, UR12, RZ ;  /* 0x0000000c9e187c10 */ /* 0x001fc8000ff1e0ff */
[----:B------:R-:W-:Y:S01]  /*12e00*/  IADD3.X R25, PT, PT, R159, UR4, RZ, P0, !PT ;  /* 0x000000049f197c10 */ /* 0x000fe200087fe4ff */
[----:B------:R-:W-:Y:S01]  /*12e10*/  FMUL R138, R138, 1.4426950216293334961 ;  /* 0x3fb8aa3b8a8a7820 */ /* 0x000fe20000400000 */
[----:B------:R0:W3:Y:S04]  /*12e20*/  LDG.E.U8 R159, desc[UR18][R20.64] ;  /* 0x00000012149f7981 */ /* 0x0000e8000c1e1100 */
[----:B------:R1:W3:Y:S01]  /*12e30*/  LDG.E.U8 R158, desc[UR18][R24.64] ;  /* 0x00000012189e7981 */ /* 0x0002e2000c1e1100 */
[----:B----4-:R-:W-:-:S04]  /*12e40*/  IADD3 R22, P0, PT, R160, UR12, RZ ;  /* 0x0000000ca0167c10 */ /* 0x010fc8000ff1e0ff */
[----:B------:R-:W-:Y:S02]  /*12e50*/  IADD3.X R23, PT, PT, R161, UR4, RZ, P0, !PT ;  /* 0x00000004a1177c10 */ /* 0x000fe400087fe4ff */
[----:B0-----:R-:W-:Y:S01]  /*12e60*/  IADD3 R20, P0, PT, R166, UR12, RZ ;  /* 0x0000000ca6147c10 */ /* 0x001fe2000ff1e0ff */
[--C-:B-1----:R-:W-:Y:S01]  /*12e70*/  FADD R24, R43, -R2.reuse ;  /* 0x800000022b187221 */ /* 0x102fe20000000000 */
[--C-:B------:R-:W-:Y:S01]  /*12e80*/  FADD R25, R45, -R2.reuse ;  /* 0x800000022d197221 */ /* 0x100fe20000000000 */
[----:B------:R0:W1:Y:S01]  /*12e90*/  MUFU.EX2 R43, R138 ;  /* 0x0000008a002b7308 */ /* 0x0000620000000800 */
[----:B------:R-:W-:Y:S01]  /*12ea0*/  IADD3.X R21, PT, PT, R167, UR4, RZ, P0, !PT ;  /* 0x00000004a7157c10 */ /* 0x000fe200087fe4ff */
[----:B------:R4:W3:Y:S04]  /*12eb0*/  LDG.E.U8 R160, desc[UR18][R22.64] ;  /* 0x0000001216a07981 */ /* 0x0008e8000c1e1100 */
[----:B------:R-:W3:Y:S01]  /*12ec0*/  LDL.64 R166, [R1+0x1d8] ;  /* 0x0001d80001a67983 */ /* 0x000ee20000100a00 */
[----:B0-----:R-:W-:-:S03]  /*12ed0*/  FADD R138, R44, -R2 ;  /* 0x800000022c8a7221 */ /* 0x001fc60000000000 */
[----:B------:R0:W3:Y:S01]  /*12ee0*/  LDG.E.U8 R161, desc[UR18][R20.64] ;  /* 0x0000001214a17981 */ /* 0x0000e2000c1e1100 */
[----:B------:R-:W-:Y:S01]  /*12ef0*/  FMUL R138, R138, 1.4426950216293334961 ;  /* 0x3fb8aa3b8a8a7820 */ /* 0x000fe20000400000 */
[----:B----4-:R-:W-:-:S03]  /*12f00*/  IADD3 R22, P1, PT, R164, UR12, RZ ;  /* 0x0000000ca4167c10 */ /* 0x010fc6000ff3e0ff */
[----:B------:R4:W-:Y:S01]  /*12f10*/  MUFU.EX2 R45, R138 ;  /* 0x0000008a002d7308 */ /* 0x0009e20000000800 */
[----:B0-----:R-:W-:Y:S01]  /*12f20*/  FMUL R21, R25, 1.4426950216293334961 ;  /* 0x3fb8aa3b19157820 */ /* 0x001fe20000400000 */
[----:B------:R-:W-:Y:S01]  /*12f30*/  FMUL R24, R24, 1.4426950216293334961 ;  /* 0x3fb8aa3b18187820 */ /* 0x000fe20000400000 */
[----:B------:R-:W-:Y:S01]  /*12f40*/  IADD3.X R23, PT, PT, R165, UR4, RZ, P1, !PT ;  /* 0x00000004a5177c10 */ /* 0x000fe20008ffe4ff */
[----:B----4-:R-:W-:-:S04]  /*12f50*/  FADD R138, R46, -R2 ;  /* 0x800000022e8a7221 */ /* 0x010fc80000000000 */
[----:B------:R-:W-:Y:S08]  /*12f60*/  MUFU.EX2 R46, R21 ;  /* 0x00000015002e7308 */ /* 0x000ff00000000800 */
[----:B------:R0:W4:Y:S02]  /*12f70*/  MUFU.EX2 R44, R24 ;  /* 0x00000018002c7308 */ /* 0x0001240000000800 */
[----:B0-----:R-:W-:-:S02]  /*12f80*/  IADD3 R24, P2, PT, R162, UR12, RZ ;  /* 0x0000000ca2187c10 */ /* 0x001fc4000ff5e0ff */
[----:B------:R3:W4:Y:S01]  /*12f90*/  LDG.E.U8 R162, desc[UR18][R22.64] ;  /* 0x0000001216a27981 */ /* 0x000722000c1e1100 */
[----:B--2---:R-:W-:-:S04]  /*12fa0*/  IADD3 R20, P0, PT, R142, UR12, RZ ;  /* 0x0000000c8e147c10 */ /* 0x004fc8000ff1e0ff */
[----:B------:R-:W-:Y:S02]  /*12fb0*/  IADD3.X R21, PT, PT, R143, UR4, RZ, P0, !PT ;  /* 0x000000048f157c10 */ /* 0x000fe400087fe4ff */
[----:B------:R-:W2:Y:S01]  /*12fc0*/  LDL.64 R142, [R1+0x178] ;  /* 0x00017800018e7983 */ /* 0x000ea20000100a00 */
[----:B------:R-:W-:Y:S01]  /*12fd0*/  IADD3.X R25, PT, PT, R163, UR4, RZ, P2, !PT ;  /* 0x00000004a3197c10 */ /* 0x000fe200097fe4ff */
[----:B------:R-:W-:Y:S02]  /*12fe0*/  FMUL R138, R138, 1.4426950216293334961 ;  /* 0x3fb8aa3b8a8a7820 */ /* 0x000fe40000400000 */
[----:B------:R-:W4:Y:S04]  /*12ff0*/  LDG.E.U8 R164, desc[UR18][R20.64] ;  /* 0x0000001214a47981 */ /* 0x000f28000c1e1100 */
[----:B------:R0:W4:Y:S01]  /*13000*/  LDG.E.U8 R163, desc[UR18][R24.64] ;  /* 0x0000001218a37981 */ /* 0x000122000c1e1100 */
[----:B---3--:R-:W-:-:S04]  /*13010*/  IADD3 R22, P1, PT, R140, UR12, RZ ;  /* 0x0000000c8c167c10 */ /* 0x008fc8000ff3e0ff */
[----:B------:R-:W-:Y:S02]  /*13020*/  IADD3.X R23, PT, PT, R141, UR4, RZ, P1, !PT ;  /* 0x000000048d177c10 */ /* 0x000fe40008ffe4ff */
[----:B------:R-:W3:Y:S01]  /*13030*/  LDL.64 R140, [R1+0x158] ;  /* 0x00015800018c7983 */ /* 0x000ee20000100a00 */
[--C-:B0-----:R-:W-:Y:S01]  /*13040*/  FADD R24, R47, -R2.reuse ;  /* 0x800000022f187221 */ /* 0x101fe20000000000 */
[----:B------:R-:W-:Y:S02]  /*13050*/  IADD3 R20, P0, PT, R172, UR12, RZ ;  /* 0x0000000cac147c10 */ /* 0x000fe4000ff1e0ff */
[----:B------:R0:W4:Y:S01]  /*13060*/  LDG.E.U8 R165, desc[UR18][R22.64] ;  /* 0x0000001216a57981 */ /* 0x000122000c1e1100 */
[----:B------:R-:W-:Y:S01]  /*13070*/  FMUL R24, R24, 1.4426950216293334961 ;  /* 0x3fb8aa3b18187820 */ /* 0x000fe20000400000 */
[----:B------:R0:W1:Y:S01]  /*13080*/  MUFU.EX2 R47, R138 ;  /* 0x0000008a002f7308 */ /* 0x0000620000000800 */
[----:B------:R-:W-:Y:S01]  /*13090*/  IADD3.X R21, PT, PT, R173, UR4, RZ, P0, !PT ;  /* 0x00000004ad157c10 */ /* 0x000fe200087fe4ff */
[--C-:B------:R-:W-:Y:S01]  /*130a0*/  FADD R25, R49, -R2.reuse ;  /* 0x8000000231197221 */ /* 0x100fe20000000000 */
[----:B------:R-:W4:Y:S01]  /*130b0*/  LDL.64 R172, [R1+0xd8] ;  /* 0x0000d80001ac7983 */ /* 0x000f220000100a00 */
[----:B0-----:R-:W-:-:S04]  /*130c0*/  FADD R138, R48, -R2 ;  /* 0x80000002308a7221 */ /* 0x001fc80000000000 */
[----:B------:R0:W1:Y:S01]  /*130d0*/  MUFU.EX2 R48, R24 ;  /* 0x0000001800307308 */ /* 0x0000620000000800 */
[----:B------:R-:W-:Y:S01]  /*130e0*/  FMUL R138, R138, 1.4426950216293334961 ;  /* 0x3fb8aa3b8a8a7820 */ /* 0x000fe20000400000 */
[----:B0-----:R-:W-:Y:S02]  /*130f0*/  IADD3 R24, P0, PT, R170, UR12, RZ ;  /* 0x0000000caa187c10 */ /* 0x001fe4000ff1e0ff */
[----:B------:R-:W-:Y:S02]  /*13100*/  IADD3 R22, P1, PT, R166, UR12, RZ ;  /* 0x0000000ca6167c10 */ /* 0x000fe4000ff3e0ff */
[----:B------:R0:W4:Y:S02]  /*13110*/  LDG.E.U8 R166, desc[UR18][R20.64] ;  /* 0x0000001214a67981 */ /* 0x000124000c1e1100 */
[----:B------:R-:W-:Y:S01]  /*13120*/  IADD3.X R23, PT, PT, R167, UR4, RZ, P1, !PT ;  /* 0x00000004a7177c10 */ /* 0x000fe20008ffe4ff */
[----:B------:R1:W2:Y:S04]  /*13130*/  MUFU.EX2 R49, R138 ;  /* 0x0000008a00317308 */ /* 0x0002a80000000800 */
[----:B------:R2:W4:Y:S01]  /*13140*/  LDG.E.U8 R167, desc[UR18][R22.64] ;  /* 0x0000001216a77981 */ /* 0x000522000c1e1100 */
[----:B0-----:R-:W-:Y:S01]  /*13150*/  FMUL R21, R25, 1.4426950216293334961 ;  /* 0x3fb8aa3b19157820 */ /* 0x001fe20000400000 */
[----:B------:R-:W-:-:S02]  /*13160*/  IADD3.X R25, PT, PT, R171, UR4, RZ, P0, !PT ;  /* 0x00000004ab197c10 */ /* 0x000fc400087fe4ff */
[----:B------:R-:W-:Y:S01]  /*13170*/  IADD3 R20, P1, PT, R168, UR12, RZ ;  /* 0x0000000ca8147c10 */ /* 0x000fe2000ff3e0ff */
[----:B-1----:R-:W-:Y:S02]  /*13180*/  FADD R138, R50, -R2 ;  /* 0x80000002328a7221 */ /* 0x002fe40000000000 */
[----:B------:R0:W1:Y:S01]  /*13190*/  MUFU.EX2 R50, R21 ;  /* 0x0000001500327308 */ /* 0x0000620000000800 */
[----:B------:R1:W4:Y:S01]  /*131a0*/  LDG.E.U8 R168, desc[UR18][R24.64] ;  /* 0x0000001218a87981 */ /* 0x000322000c1e1100 */
[----:B0-----:R-:W-:-:S05]  /*131b0*/  IADD3.X R21, PT, PT, R169, UR4, RZ, P1, !PT ;  /* 0x00000004a9157c10 */ /* 0x001fca0008ffe4ff */
[----:B------:R3:W4:Y:S01]  /*131c0*/  LDG.E.U8 R169, desc[UR18][R20.64] ;  /* 0x0000001214a97981 */ /* 0x000722000c1e1100 */
[----:B--2---:R-:W-:-:S04]  /*131d0*/  IADD3 R22, P0, PT, R142, UR12, RZ ;  /* 0x0000000c8e167c10 */ /* 0x004fc8000ff1e0ff */
[----:B------:R-:W-:Y:S02]  /*131e0*/  IADD3.X R23, PT, PT, R143, UR4, RZ, P0, !PT ;  /* 0x000000048f177c10 */ /* 0x000fe400087fe4ff */
[----:B------:R-:W2:Y:S01]  /*131f0*/  LDL.64 R142, [R1+0xb8] ;  /* 0x0000b800018e7983 */ /* 0x000ea20000100a00 */
[----:B------:R-:W-:Y:S01]  /*13200*/  FMUL R138, R138, 1.4426950216293334961 ;  /* 0x3fb8aa3b8a8a7820 */ /* 0x000fe20000400000 */
[--C-:B-1----:R-:W-:Y:S01]  /*13210*/  FADD R24, R51, -R2.reuse ;  /* 0x8000000233187221 */ /* 0x102fe20000000000 */
[----:B------:R-:W-:Y:S01]  /*13220*/  FADD R25, R53, -R2 ;  /* 0x8000000235197221 */ /* 0x000fe20000000000 */
[----:B------:R0:W2:Y:S01]  /*13230*/  LDG.E.U8 R170, desc[UR18][R22.64] ;  /* 0x0000001216aa7981 */ /* 0x0000a2000c1e1100 */
[----:B---3--:R-:W-:-:S04]  /*13240*/  IADD3 R20, P0, PT, R140, UR12, RZ ;  /* 0x0000000c8c147c10 */ /* 0x008fc8000ff1e0ff */
[----:B------:R-:W-:Y:S02]  /*13250*/  IADD3.X R21, PT, PT, R141, UR4, RZ, P0, !PT ;  /* 0x000000048d157c10 */ /* 0x000fe400087fe4ff */
[----:B------:R-:W3:Y:S01]  /*13260*/  LDL.64 R140, [R1+0x98] ;  /* 0x00009800018c7983 */ /* 0x000ee20000100a00 */
[----:B------:R1:W2:Y:S01]  /*13270*/  MUFU.EX2 R51, R138 ;  /* 0x0000008a00337308 */ /* 0x0002a20000000800 */
[----:B------:R-:W-:Y:S01]  /*13280*/  FMUL R24, R24, 1.4426950216293334961 ;  /* 0x3fb8aa3b18187820 */ /* 0x000fe20000400000 */
[----:B0-----:R-:W-:Y:S01]  /*13290*/  IADD3 R22, P1, PT, R178, UR12, RZ ;  /* 0x0000000cb2167c10 */ /* 0x001fe2000ff3e0ff */
[----:B------:R0:W3:Y:S01]  /*132a0*/  LDG.E.U8 R171, desc[UR18][R20.64] ;  /* 0x0000001214ab7981 */ /* 0x0000e2000c1e1100 */
[----:B-1----:R-:W-:Y:S02]  /*132b0*/  FADD R138, R52, -R2 ;  /* 0x80000002348a7221 */ /* 0x002fe40000000000 */
[----:B------:R-:W-:Y:S02]  /*132c0*/  IADD3.X R23, PT, PT, R179, UR4, RZ, P1, !PT ;  /* 0x00000004b3177c10 */ /* 0x000fe40008ffe4ff */
[----:B------:R1:W2:Y:S01]  /*132d0*/  MUFU.EX2 R52, R24 ;  /* 0x0000001800347308 */ /* 0x0002a20000000800 */
[----:B------:R-:W-:Y:S01]  /*132e0*/  FMUL R138, R138, 1.4426950216293334961 ;  /* 0x3fb8aa3b8a8a7820 */ /* 0x000fe20000400000 */
[----:B0-----:R-:W-:Y:S01]  /*132f0*/  FMUL R21, R25, 1.4426950216293334961 ;  /* 0x3fb8aa3b19157820 */ /* 0x001fe20000400000 */
[----:B------:R-:W-:-:S05]  /*13300*/  IADD3 R20, P1, PT, R174, UR12, RZ ;  /* 0x0000000cae147c10 */ /* 0x000fca000ff3e0ff */
[----:B------:R0:W2:Y:S01]  /*13310*/  MUFU.EX2 R53, R138 ;  /* 0x0000008a00357308 */ /* 0x0000a20000000800 */
[----:B-1----:R-:W-:Y:S02]  /*13320*/  IADD3 R24, P0, PT, R176, UR12, RZ ;  /* 0x0000000cb0187c10 */ /* 0x002fe4000ff1e0ff */
[----:B------:R4:W3:Y:S02]  /*13330*/  LDG.E.U8 R176, desc[UR18][R22.64] ;  /* 0x0000001216b07981 */ /* 0x0008e4000c1e1100 */
[----:B------:R-:W-:Y:S01]  /*13340*/  IADD3.X R25, PT, PT, R177, UR4, RZ, P0, !PT ;  /* 0x00000004b1197c10 */ /* 0x000fe200087fe4ff */
[----:B0-----:R-:W-:-:S04]  /*13350*/  FADD R138, R54, -R2 ;  /* 0x80000002368a7221 */ /* 0x001fc80000000000 */
[----:B------:R-:W3:Y:S01]  /*13360*/  LDG.E.U8 R177, desc[UR18][R24.64] ;  /* 0x0000001218b17981 */ /* 0x000ee2000c1e1100 */
[----:B------:R0:W1:Y:S01]  /*13370*/  MUFU.EX2 R54, R21 ;  /* 0x0000001500367308 */ /* 0x0000620000000800 */
[----:B----4-:R-:W-:Y:S02]  /*13380*/  IADD3 R22, P0, PT, R172, UR12, RZ ;  /* 0x0000000cac167c10 */ /* 0x010fe4000ff1e0ff */
[----:B0-----:R-:W-:Y:S02]  /*13390*/  IADD3.X R21, PT, PT, R175, UR4, RZ, P1, !PT ;  /* 0x00000004af157c10 */ /* 0x001fe40008ffe4ff */
[----:B------:R-:W4:Y:S01]  /*133a0*/  LDL.64 R174, [R1+0x230] ;  /* 0x0002300001ae7983 */ /* 0x000f220000100a00 */
[----:B------:R-:W-:-:S03]  /*133b0*/  IADD3.X R23, PT, PT, R173, UR4, RZ, P0, !PT ;  /* 0x00000004ad177c10 */ /* 0x000fc600087fe4ff */
[----:B------:R-:W4:Y:S04]  /*133c0*/  LDL.64 R172, [R1+0x210] ;  /* 0x0002100001ac7983 */ /* 0x000f280000100a00 */
[----:B------:R2:W4:Y:S04]  /*133d0*/  LDG.E.U8 R178, desc[UR18][R20.64] ;  /* 0x0000001214b27981 */ /* 0x000528000c1e1100 */
[----:B------:R3:W4:Y:S01]  /*133e0*/  LDG.E.U8 R179, desc[UR18][R22.64] ;  /* 0x0000001216b37981 */ /* 0x000722000c1e1100 */
[----:B--2---:R-:W-:-:S04]  /*133f0*/  IADD3 R20, P0, PT, R142, UR12, RZ ;  /* 0x0000000c8e147c10 */ /* 0x004fc8000ff1e0ff */
[----:B------:R-:W-:Y:S02]  /*13400*/  IADD3.X R21, PT, PT, R143, UR4, RZ, P0, !PT ;  /* 0x000000048f157c10 */ /* 0x000fe400087fe4ff */
[----:B------:R-:W2:Y:S01]  /*13410*/  LDL.64 R142, [R1+0x1d0] ;  /* 0x0001d000018e7983 */ /* 0x000ea20000100a00 */
[----:B------:R-:W-:Y:S01]  /*13420*/  FMUL R138, R138, 1.4426950216293334961 ;  /* 0x3fb8aa3b8a8a7820 */ /* 0x000fe20000400000 */
[--C-:B------:R-:W-:Y:S01]  /*13430*/  FADD R24, R55, -R2.reuse ;  /* 0x8000000237187221 */ /* 0x100fe20000000000 */
[----:B------:R-:W-:Y:S01]  /*13440*/  FADD R25, R57, -R2 ;  /* 0x8000000239197221 */ /* 0x000fe20000000000 */
[----:B------:R0:W2:Y:S01]  /*13450*/  LDG.E.U8 R180, desc[UR18][R20.64] ;  /* 0x0000001214b47981 */ /* 0x0000a2000c1e1100 */
[----:B---3--:R-:W-:-:S04]  /*13460*/  IADD3 R22, P1, PT, R140, UR12, RZ ;  /* 0x0000000c8c167c10 */ /* 0x008fc8000ff3e0ff */
[----:B------:R-:W-:Y:S02]  /*13470*/  IADD3.X R23, PT, PT, R141, UR4, RZ, P1, !PT ;  /* 0x000000048d177c10 */ /* 0x000fe40008ffe4ff */
[----:B------:R-:W3:Y:S01]  /*13480*/  LDL.64 R140, [R1+0x1b0] ;  /* 0x0001b000018c7983 */ /* 0x000ee20000100a00 */
[----:B------:R1:W2:Y:S01]  /*13490*/  MUFU.EX2 R55, R138 ;  /* 0x0000008a00377308 */ /* 0x0002a20000000800 */
[----:B------:R-:W-:Y:S01]  /*134a0*/  FMUL R24, R24, 1.4426950216293334961 ;  /* 0x3fb8aa3b18187820 */ /* 0x000fe20000400000 */
[----:B0-----:R-:W-:Y:S01]  /*134b0*/  FMUL R21, R25, 1.4426950216293334961 ;  /* 0x3fb8aa3b19157820 */ /* 0x001fe20000400000 */
[----:B------:R-:W-:Y:S01]  /*134c0*/  IADD3 R20, P1, PT, R182, UR12, RZ ;  /* 0x0000000cb6147c10 */ /* 0x000fe2000ff3e0ff */
[----:B------:R4:W3:Y:S01]  /*134d0*/  LDG.E.U8 R181, desc[UR18][R22.64] ;  /* 0x0000001216b57981 */ /* 0x0008e2000c1e1100 */
[----:B-1----:R-:W-:-:S03]  /*134e0*/  FADD R138, R56, -R2 ;  /* 0x80000002388a7221 */ /* 0x002fc60000000000 */
[----:B------:R0:W1:Y:S01]  /*134f0*/  MUFU.EX2 R56, R24 ;  /* 0x0000001800387308 */ /* 0x0000620000000800 */
[----:B------:R-:W-:-:S07]  /*13500*/  FMUL R138, R138, 1.4426950216293334961 ;  /* 0x3fb8aa3b8a8a7820 */ /* 0x000fce0000400000 */
[----:B------:R1:W2:Y:S01]  /*13510*/  MUFU.EX2 R57, R138 ;  /* 0x0000008a00397308 */ /* 0x0002a20000000800 */
[----:B0-----:R-:W-:-:S04]  /*13520*/  IADD3 R24, P0, PT, R184, UR12, RZ ;  /* 0x0000000cb8187c10 */ /* 0x001fc8000ff1e0ff */
[----:B------:R-:W-:Y:S01]  /*13530*/  IADD3.X R25, PT, PT, R185, UR4, RZ, P0, !PT ;  /* 0x00000004b9197c10 */ /* 0x000fe200087fe4ff */
[----:B-1----:R-:W-:-:S04]  /*13540*/  FADD R138, R58, -R2 ;  /* 0x800000023a8a7221 */ /* 0x002fc80000000000 */
[----:B------:R0:W3:Y:S01]  /*13550*/  LDG.E.U8 R182, desc[UR18][R24.64] ;  /* 0x0000001218b67981 */ /* 0x0000e2000c1e1100 */
[----:B------:R1:W2:Y:S01]  /*13560*/  MUFU.EX2 R58, R21 ;  /* 0x00000015003a7308 */ /* 0x0002a20000000800 */
[----:B----4-:R-:W-:Y:S02]  /*13570*/  IADD3 R22, P0, PT, R174, UR12, RZ ;  /* 0x0000000cae167c10 */ /* 0x010fe4000ff1e0ff */
[----:B-1----:R-:W-:Y:S02]  /*13580*/  IADD3.X R21, PT, PT, R183, UR4, RZ, P1, !PT ;  /* 0x00000004b7157c10 */ /* 0x002fe40008ffe4ff */
[----:B------:R-:W-:Y:S01]  /*13590*/  IADD3.X R23, PT, PT, R175, UR4, RZ, P0, !PT ;  /* 0x00000004af177c10 */ /* 0x000fe200087fe4ff */
[----:B0-----:R-:W-:Y:S01]  /*135a0*/  FADD R24, R59, -R2 ;  /* 0x800000023b187221 */ /* 0x001fe20000000000 */
[----:B------:R-:W-:Y:S01]  /*135b0*/  FMUL R138, R138, 1.4426950216293334961 ;  /* 0x3fb8aa3b8a8a7820 */ /* 0x000fe20000400000 */
[----:B------:R0:W4:Y:S02]  /*135c0*/  LDG.E.U8 R183, desc[UR18][R20.64] ;  /* 0x0000001214b77981 */ /* 0x000124000c1e1100 */
[----:B------:R-:W-:-:S02]  /*135d0*/  FMUL R24, R24, 1.4426950216293334961 ;  /* 0x3fb8aa3b18187820 */ /* 0x000fc40000400000 */
[----:B------:R-:W4:Y:S01]  /*135e0*/  LDL.64 R174, [R1+0x150] ;  /* 0x0001500001ae7983 */ /* 0x000f220000100a00 */
[----:B------:R-:W-:-:S03]  /*135f0*/  FADD R25, R61, -R2 ;  /* 0x800000023d197221 */ /* 0x000fc60000000000 */
[----:B------:R-:W4:Y:S01]  /*13600*/  LDG.E.U8 R184, desc[UR18][R22.64] ;  /* 0x0000001216b87981 */ /* 0x000f22000c1e1100 */
[----:B0-----:R-:W-:-:S04]  /*13610*/  IADD3 R20, P0, PT, R172, UR12, RZ ;  /* 0x0000000cac147c10 */ /* 0x001fc8000ff1e0ff */
[----:B------:R-:W-:Y:S02]  /*13620*/  IADD3.X R21, PT, PT, R173, UR4, RZ, P0, !PT ;  /* 0x00000004ad157c10 */ /* 0x000fe400087fe4ff */
[----:B------:R-:W4:Y:S01]  /*13630*/  LDL.64 R172, [R1+0x130] ;  /* 0x0001300001ac7983 */ /* 0x000f220000100a00 */
[----:B------:R0:W1:Y:S03]  /*13640*/  MUFU.EX2 R59, R138 ;  /* 0x0000008a003b7308 */ /* 0x0000660000000800 */
[----:B------:R1:W4:Y:S01]  /*13650*/  LDG.E.U8 R185, desc[UR18][R20.64] ;  /* 0x0000001214b97981 */ /* 0x000322000c1e1100 */
[----:B0-----:R-:W-:-:S04]  /*13660*/  FADD R138, R60, -R2 ;  /* 0x800000023c8a7221 */ /* 0x001fc80000000000 */
[----:B------:R-:W0:Y:S01]  /*13670*/  MUFU.EX2 R60, R24 ;  /* 0x00000018003c7308 */ /* 0x000e220000000800 */
[----:B-1----:R-:W-:Y:S01]  /*13680*/  FMUL R21, R25, 1.4426950216293334961 ;  /* 0x3fb8aa3b19157820 */ /* 0x002fe20000400000 */
[----:B------:R-:W-:Y:S01]  /*13690*/  IADD3 R22, P1, PT, R186, UR12, RZ ;  /* 0x0000000cba167c10 */ /* 0x000fe2000ff3e0ff */
[----:B------:R-:W-:-:S03]  /*136a0*/  FMUL R138, R138, 1.4426950216293334961 ;  /* 0x3fb8aa3b8a8a7820 */ /* 0x000fc60000400000 */
[----:B------:R-:W-:Y:S02]  /*136b0*/  IADD3.X R23, PT, PT, R187, UR4, RZ, P1, !PT ;  /* 0x00000004bb177c10 */ /* 0x000fe40008ffe4ff */
[----:B------:R1:W0:Y:S03]  /*136c0*/  MUFU.EX2 R61, R138 ;  /* 0x0000008a003d7308 */ /* 0x0002260000000800 */
[----:B------:R0:W4:Y:S01]  /*136d0*/  LDG.E.U8 R190, desc[UR18][R22.64] ;  /* 0x0000001216be7981 */ /* 0x000122000c1e1100 */
[----:B-1----:R-:W-:-:S04]  /*136e0*/  FADD R138, R62, -R2 ;  /* 0x800000023e8a7221 */ /* 0x002fc80000000000 */
[----:B------:R1:W0:Y:S01]  /*136f0*/  MUFU.EX2 R62, R21 ;  /* 0x00000015003e7308 */ /* 0x0002220000000800 */
[----:B--2---:R-:W-:-:S04]  /*13700*/  IADD3 R24, P0, PT, R142, UR12, RZ ;  /* 0x0000000c8e187c10 */ /* 0x004fc8000ff1e0ff */
[----:B------:R-:W-:Y:S02]  /*13710*/  IADD3.X R25, PT, PT, R143, UR4, RZ, P0, !PT ;  /* 0x000000048f197c10 */ /* 0x000fe400087fe4ff */
[----:B------:R-:W2:Y:S01]  /*13720*/  LDL.64 R142, [R1+0x110] ;  /* 0x00011000018e7983 */ /* 0x000ea20000100a00 */
[----:B---3--:R-:W-:Y:S01]  /*13730*/  IADD3 R20, P1, PT, R140, UR12, RZ ;  /* 0x0000000c8c147c10 */ /* 0x008fe2000ff3e0ff */
[----:B------:R-:W-:Y:S01]  /*13740*/  FMUL R138, R138, 1.4426950216293334961 ;  /* 0x3fb8aa3b8a8a7820 */ /* 0x000fe20000400000 */
[----:B0-----:R-:W-:Y:S01]  /*13750*/  IADD3 R22, P0, PT, R194, UR12, RZ ;  /* 0x0000000cc2167c10 */ /* 0x001fe2000ff1e0ff */
[----:B------:R-:W-:Y:S01]  /*13760*/  FMUL R187, R63, 1.4426950216293334961 ;  /* 0x3fb8aa3b3fbb7820 */ /* 0x000fe20000400000 */
[----:B-1----:R-:W-:Y:S01]  /*13770*/  IADD3.X R21, PT, PT, R141, UR4, RZ, P1, !PT ;  /* 0x000000048d157c10 */ /* 0x002fe20008ffe4ff */
[----:B------:R-:W3:Y:S04]  /*13780*/  LDG.E.U8 R193, desc[UR18][R24.64] ;  /* 0x0000001218c17981 */ /* 0x000ee8000c1e1100 */
[----:B------:R-:W3:Y:S01]  /*13790*/  LDL.64 R140, [R1+0xf0] ;  /* 0x0000f000018c7983 */ /* 0x000ee20000100a00 */
[----:B------:R0:W1:Y:S01]  /*137a0*/  MUFU.EX2 R186, R138 ;  /* 0x0000008a00ba7308 */ /* 0x0000620000000800 */
[----:B------:R-:W-:-:S02]  /*137b0*/  IADD3.X R23, PT, PT, R195, UR4, RZ, P0, !PT ;  /* 0x00000004c3177c10 */ /* 0x000fc400087fe4ff */
[----:B------:R0:W3:Y:S04]  /*137c0*/  LDG.E.U8 R195, desc[UR18][R20.64] ;  /* 0x0000001214c37981 */ /* 0x0000e8000c1e1100 */
[----:B0-----:R-:W3:Y:S01]  /*137d0*/  LDL.64 R138, [R1+0xd0] ;  /* 0x0000d000018a7983 */ /* 0x001ee20000100a00 */
[----:B------:R-:W-:Y:S01]  /*137e0*/  FADD R63, R64, -R2 ;  /* 0x80000002403f7221 */ /* 0x000fe20000000000 */
[----:B------:R-:W-:Y:S02]  /*137f0*/  IADD3 R20, P0, PT, R188, UR12, RZ ;  /* 0x0000000cbc147c10 */ /* 0x000fe4000ff1e0ff */
[----:B------:R4:W3:Y:S02]  /*13800*/  LDG.E.U8 R64, desc[UR18][R22.64] ;  /* 0x0000001216407981 */ /* 0x0008e4000c1e1100 */
[----:B------:R-:W-:-:S05]  /*13810*/  IADD3.X R21, PT, PT, R189, UR4, RZ, P0, !PT ;  /* 0x00000004bd157c10 */ /* 0x000fca00087fe4ff */
[----:B------:R2:W3:Y:S01]  /*13820*/  LDG.E.U8 R196, desc[UR18][R20.64] ;  /* 0x0000001214c47981 */ /* 0x0004e2000c1e1100 */
[----:B----4-:R-:W-:-:S04]  /*13830*/  IADD3 R22, P1, PT, R174, UR12, RZ ;  /* 0x0000000cae167c10 */ /* 0x010fc8000ff3e0ff */
[----:B------:R-:W-:Y:S02]  /*13840*/  IADD3.X R23, PT, PT, R175, UR4, RZ, P1, !PT ;  /* 0x00000004af177c10 */ /* 0x000fe40008ffe4ff */
[----:B------:R-:W4:Y:S04]  /*13850*/  LDL.64 R174, [R1+0xb0] ;  /* 0x0000b00001ae7983 */ /* 0x000f280000100a00 */
[----:B------:R3:W4:Y:S01]  /*13860*/  LDG.E.U8 R197, desc[UR18][R22.64] ;  /* 0x0000001216c57981 */ /* 0x000722000c1e1100 */
[----:B------:R-:W-:-:S04]  /*13870*/  IADD3 R24, P0, PT, R172, UR12, RZ ;  /* 0x0000000cac187c10 */ /* 0x000fc8000ff1e0ff */
[----:B------:R-:W-:Y:S02]  /*13880*/  IADD3.X R25, PT, PT, R173, UR4, RZ, P0, !PT ;  /* 0x00000004ad197c10 */ /* 0x000fe400087fe4ff */
[----:B------:R-:W4:Y:S04]  /*13890*/  LDL.64 R172, [R1+0x90] ;  /* 0x0000900001ac7983 */ /* 0x000f280000100a00 */
[----:B------:R0:W4:Y:S01]  /*138a0*/  LDG.E.U8 R198, desc[UR18][R24.64] ;  /* 0x0000001218c67981 */ /* 0x000122000c1e1100 */
[----:B--2---:R-:W-:-:S04]  /*138b0*/  IADD3 R20, P0, PT, R142, UR12, RZ ;  /* 0x0000000c8e147c10 */ /* 0x004fc8000ff1e0ff */
[----:B------:R-:W-:Y:S02]  /*138c0*/  IADD3.X R21, PT, PT, R143, UR4, RZ, P0, !PT ;  /* 0x000000048f157c10 */ /* 0x000fe400087fe4ff */
[----:B------:R-:W2:Y:S01]  /*138d0*/  LDL.64 R142, [R1+0x70] ;  /* 0x00007000018e7983 */ /* 0x000ea20000100a00 */
[----:B---3--:R-:W-:-:S04]  /*138e0*/  IADD3 R22, P1, PT, R140, UR12, RZ ;  /* 0x0000000c8c167c10 */ /* 0x008fc8000ff3e0ff */
[----:B------:R-:W-:Y:S02]  /*138f0*/  IADD3.X R23, PT, PT, R141, UR4, RZ, P1, !PT ;  /* 0x000000048d177c10 */ /* 0x000fe40008ffe4ff */
[----:B------:R-:W3:Y:S01]  /*13900*/  LDL.64 R140, [R1+0x50] ;  /* 0x00005000018c7983 */ /* 0x000ee20000100a00 */
[----:B0-----:R-:W-:Y:S01]  /*13910*/  FADD R25, R118, R119 ;  /* 0x0000007776197221 */ /* 0x001fe20000000000 */
[--C-:B------:R-:W-:Y:S01]  /*13920*/  FADD R189, R67, -R2.reuse ;  /* 0x8000000243bd7221 */ /* 0x100fe20000000000 */
[----:B------:R-:W-:Y:S01]  /*13930*/  FADD R188, R66, -R2 ;  /* 0x8000000242bc7221 */ /* 0x000fe20000000000 */
[----:B------:R-:W-:Y:S01]  /*13940*/  IADD3 R24, P0, PT, R138, UR12, RZ ;  /* 0x0000000c8a187c10 */ /* 0x000fe2000ff1e0ff */
[----:B------:R-:W-:Y:S01]  /*13950*/  FADD R25, R120, R25 ;  /* 0x0000001978197221 */ /* 0x000fe20000000000 */
[----:B------:R-:W-:Y:S01]  /*13960*/  FMUL R4, R4, 1.4426950216293334961 ;  /* 0x3fb8aa3b04047820 */ /* 0x000fe20000400000 */
[----:B------:R-:W3:Y:S02]  /*13970*/  LDG.E.U8 R199, desc[UR18][R22.64] ;  /* 0x0000001216c77981 */ /* 0x000ee4000c1e1100 */
[----:B------:R-:W-:-:S04]  /*13980*/  FADD R67, R121, R25 ;  /* 0x0000001979437221 */ /* 0x000fc80000000000 */
[----:B------:R-:W-:Y:S01]  /*13990*/  FADD R67, R122, R67 ;  /* 0x000000437a437221 */ /* 0x000fe20000000000 */
[----:B------:R-:W-:Y:S02]  /*139a0*/  FADD R66, R68, -R2 ;  /* 0x8000000244427221 */ /* 0x000fe40000000000 */
[----:B------:R0:W3:Y:S01]  /*139b0*/  LDG.E.U8 R68, desc[UR18][R20.64] ;  /* 0x0000001214447981 */ /* 0x0000e2000c1e1100 */
[----:B------:R-:W-:Y:S01]  /*139c0*/  FADD R67, R123, R67 ;  /* 0x000000437b437221 */ /* 0x000fe20000000000 */
[----:B------:R-:W-:Y:S02]  /*139d0*/  IADD3.X R25, PT, PT, R139, UR4, RZ, P0, !PT ;  /* 0x000000048b197c10 */ /* 0x000fe400087fe4ff */
[----:B------:R-:W3:Y:S04]  /*139e0*/  LDL.64 R138, [R1+0x228] ;  /* 0x00022800018a7983 */ /* 0x000ee80000100a00 */
[----:B------:R1:W3:Y:S01]  /*139f0*/  LDG.E.U8 R200, desc[UR18][R24.64] ;  /* 0x0000001218c87981 */ /* 0x0002e2000c1e1100 */
[----:B0-----:R-:W-:-:S02]  /*13a00*/  FADD R20, R124, R67 ;  /* 0x000000437c147221 */ /* 0x001fc40000000000 */
[----:B------:R0:W-:Y:S02]  /*13a10*/  MUFU.EX2 R67, R4 ;  /* 0x0000000400437308 */ /* 0x0001e40000000800 */
[----:B0-----:R-:W-:Y:S01]  /*13a20*/  FADD R4, R125, R20 ;  /* 0x000000147d047221 */ /* 0x001fe20000000000 */
[----:B-1----:R-:W-:-:S03]  /*13a30*/  FADD R25, R6, -R2 ;  /* 0x8000000206197221 */ /* 0x002fc60000000000 */
[----:B------:R-:W-:Y:S01]  /*13a40*/  FADD R4, R126, R4 ;  /* 0x000000047e047221 */ /* 0x000fe20000000000 */
[----:B----4-:R-:W-:-:S03]  /*13a50*/  IADD3 R22, P0, PT, R174, UR12, RZ ;  /* 0x0000000cae167c10 */ /* 0x010fc6000ff1e0ff */
[----:B------:R-:W-:Y:S01]  /*13a60*/  FADD R6, R127, R4 ;  /* 0x000000047f067221 */ /* 0x000fe20000000000 */
[----:B------:R-:W-:Y:S02]  /*13a70*/  IADD3.X R23, PT, PT, R175, UR4, RZ, P0, !PT ;  /* 0x00000004af177c10 */ /* 0x000fe400087fe4ff */
[----:B------:R-:W4:Y:S01]  /*13a80*/  LDL.64 R174, [R1+0x208] ;  /* 0x0002080001ae7983 */ /* 0x000f220000100a00 */
[----:B------:R-:W-:Y:S01]  /*13a90*/  FADD R6, R128, R6 ;  /* 0x0000000680067221 */ /* 0x000fe20000000000 */
[----:B------:R-:W-:-:S03]  /*13aa0*/  IADD3 R20, P1, PT, R172, UR12, RZ ;  /* 0x0000000cac147c10 */ /* 0x000fc6000ff3e0ff */
[----:B------:R-:W-:Y:S01]  /*13ab0*/  FADD R6, R16, R6 ;  /* 0x0000000610067221 */ /* 0x000fe20000000000 */
[----:B------:R-:W-:Y:S01]  /*13ac0*/  FMUL R25, R25, 1.4426950216293334961 ;  /* 0x3fb8aa3b19197820 */ /* 0x000fe20000400000 */
[----:B------:R-:W-:Y:S01]  /*13ad0*/  FADD R4, R72, -R2 ;  /* 0x8000000248047221 */ /* 0x000fe20000000000 */
[----:B------:R-:W-:Y:S01]  /*13ae0*/  IADD3.X R21, PT, PT, R173, UR4, RZ, P1, !PT ;  /* 0x00000004ad157c10 */ /* 0x000fe20008ffe4ff */
[----:B------:R-:W4:Y:S04]  /*13af0*/  LDG.E.U8 R23, desc[UR18][R22.64] ;  /* 0x0000001216177981 */ /* 0x000f28000c1e1100 */
[----:B------:R-:W4:Y:S01]  /*13b00*/  LDL.64 R172, [R1+0x1e8] ;  /* 0x0001e80001ac7983 */ /* 0x000f220000100a00 */
[----:B------:R-:W-:Y:S01]  /*13b10*/  FADD R6, R17, R6 ;  /* 0x0000000611067221 */ /* 0x000fe20000000000 */
[----:B------:R0:W-:Y:S01]  /*13b20*/  MUFU.EX2 R72, R25 ;  /* 0x0000001900487308 */ /* 0x0001e20000000800 */
[----:B--2---:R-:W-:-:S02]  /*13b30*/  IADD3 R24, P0, PT, R142, UR12, RZ ;  /* 0x0000000c8e187c10 */ /* 0x004fc4000ff1e0ff */
[----:B------:R-:W-:Y:S01]  /*13b40*/  FADD R6, R18, R6 ;  /* 0x0000000612067221 */ /* 0x000fe20000000000 */
[----:B------:R-:W-:Y:S01]  /*13b50*/  FMUL R4, R4, 1.4426950216293334961 ;  /* 0x3fb8aa3b04047820 */ /* 0x000fe20000400000 */
[----:B------:R-:W-:Y:S01]  /*13b60*/  FMUL R5, R5, 1.4426950216293334961 ;  /* 0x3fb8aa3b05057820 */ /* 0x000fe20000400000 */
[----:B0-----:R-:W-:Y:S01]  /*13b70*/  IADD3.X R25, PT, PT, R143, UR4, RZ, P0, !PT ;  /* 0x000000048f197c10 */ /* 0x001fe200087fe4ff */
[----:B------:R-:W-:Y:S01]  /*13b80*/  FADD R6, R19, R6 ;  /* 0x0000000613067221 */ /* 0x000fe20000000000 */
[----:B------:R-:W2:Y:S04]  /*13b90*/  LDL.64 R142, [R1+0x1c8] ;  /* 0x0001c800018e7983 */ /* 0x000ea80000100a00 */
[----:B------:R0:W2:Y:S04]  /*13ba0*/  LDG.E.U8 R24, desc[UR18][R24.64] ;  /* 0x0000001218187981 */ /* 0x0000a8000c1e1100 */
[----:B------:R1:W2:Y:S01]  /*13bb0*/  LDG.E.U8 R21, desc[UR18][R20.64] ;  /* 0x0000001214157981 */ /* 0x0002a2000c1e1100 */
[----:B0-----:R-:W-:Y:S01]  /*13bc0*/  FADD R25, R129, R6 ;  /* 0x0000000681197221 */ /* 0x001fe20000000000 */
[----:B---3--:R-:W-:-:S04]  /*13bd0*/  IADD3 R6, P1, PT, R140, UR12, RZ ;  /* 0x0000000c8c067c10 */ /* 0x008fc8000ff3e0ff */
[----:B------:R-:W-:Y:S02]  /*13be0*/  IADD3.X R7, PT, PT, R141, UR4, RZ, P1, !PT ;  /* 0x000000048d077c10 */ /* 0x000fe40008ffe4ff */
[----:B------:R-:W3:Y:S01]  /*13bf0*/  LDL.64 R140, [R1+0x1a8] ;  /* 0x0001a800018c7983 */ /* 0x000ee20000100a00 */
[----:B------:R-:W-:Y:S01]  /*13c00*/  FADD R25, R130, R25 ;  /* 0x0000001982197221 */ /* 0x000fe20000000000 */
[----:B------:R0:W-:Y:S03]  /*13c10*/  MUFU.EX2 R22, R4 ;  /* 0x0000000400167308 */ /* 0x0001e60000000800 */
[----:B------:R-:W-:-:S04]  /*13c20*/  FADD R25, R131, R25 ;  /* 0x0000001983197221 */ /* 0x000fc80000000000 */
[----:B------:R-:W-:Y:S01]  /*13c30*/  FADD R25, R145, R25 ;  /* 0x0000001991197221 */ /* 0x000fe20000000000 */
[----:B-1----:R1:W-:Y:S01]  /*13c40*/  MUFU.EX2 R20, R5 ;  /* 0x0000000500147308 */ /* 0x0023e20000000800 */
[----:B0-----:R-:W-:-:S04]  /*13c50*/  IADD3 R4, P0, PT, R138, UR12, RZ ;  /* 0x0000000c8a047c10 */ /* 0x001fc8000ff1e0ff */
[----:B-1----:R-:W-:Y:S01]  /*13c60*/  IADD3.X R5, PT, PT, R139, UR4, RZ, P0, !PT ;  /* 0x000000048b057c10 */ /* 0x002fe200087fe4ff */
[----:B------:R-:W-:Y:S02]  /*13c70*/  FADD R139, R146, R25 ;  /* 0x00000019928b7221 */ /* 0x000fe40000000000 */
[----:B------:R0:W3:Y:S01]  /*13c80*/  LDG.E.U8 R25, desc[UR18][R6.64] ;  /* 0x0000001206197981 */ /* 0x0000e2000c1e1100 */
[--C-:B------:R-:W-:Y:S01]  /*13c90*/  FADD R192, R8, -R2.reuse ;  /* 0x8000000208c07221 */ /* 0x100fe20000000000 */
[----:B------:R-:W-:Y:S01]  /*13ca0*/  FADD R139, R147, R139 ;  /* 0x0000008b938b7221 */ /* 0x000fe20000000000 */
[--C-:B------:R-:W-:Y:S01]  /*13cb0*/  FADD R194, R11, -R2.reuse ;  /* 0x800000020bc27221 */ /* 0x100fe20000000000 */
[--C-:B------:R-:W-:Y:S01]  /*13cc0*/  FADD R138, R9, -R2.reuse ;  /* 0x80000002098a7221 */ /* 0x100fe20000000000 */
[----:B------:R-:W3:Y:S01]  /*13cd0*/  LDG.E.U8 R201, desc[UR18][R4.64] ;  /* 0x0000001204c97981 */ /* 0x000ee2000c1e1100 */
[----:B0-----:R-:W-:-:S04]  /*13ce0*/  FADD R6, R10, -R2 ;  /* 0x800000020a067221 */ /* 0x001fc80000000000 */
[----:B------:R-:W-:Y:S01]  /*13cf0*/  FMUL R6, R6, 1.4426950216293334961 ;  /* 0x3fb8aa3b06067820 */ /* 0x000fe20000400000 */
[----:B------:R-:W-:-:S03]  /*13d00*/  FADD R139, R26, R139 ;  /* 0x0000008b1a8b7221 */ /* 0x000fc60000000000 */
[----:B------:R0:W-:Y:S01]  /*13d10*/  MUFU.EX2 R11, R6 ;  /* 0x00000006000b7308 */ /* 0x0001e20000000800 */
[----:B----4-:R-:W-:Y:S01]  /*13d20*/  IADD3 R8, P1, PT, R174, UR12, RZ ;  /* 0x0000000cae087c10 */ /* 0x010fe2000ff3e0ff */
[----:B------:R-:W-:-:S03]  /*13d30*/  FADD R139, R27, R139 ;  /* 0x0000008b1b8b7221 */ /* 0x000fc60000000000 */
[----:B------:R-:W-:Y:S02]  /*13d40*/  IADD3.X R9, PT, PT, R175, UR4, RZ, P1, !PT ;  /* 0x00000004af097c10 */ /* 0x000fe40008ffe4ff */
[----:B------:R-:W4:Y:S04]  /*13d50*/  LDL.64 R174, [R1+0x168] ;  /* 0x0001680001ae7983 */ /* 0x000f280000100a00 */
[----:B------:R1:W4:Y:S01]  /*13d60*/  LDG.E.U8 R202, desc[UR18][R8.64] ;  /* 0x0000001208ca7981 */ /* 0x000322000c1e1100 */
[----:B0-----:R-:W-:-:S04]  /*13d70*/  IADD3 R6, P0, PT, R172, UR12, RZ ;  /* 0x0000000cac067c10 */ /* 0x001fc8000ff1e0ff */
[----:B------:R-:W-:Y:S02]  /*13d80*/  IADD3.X R7, PT, PT, R173, UR4, RZ, P0, !PT ;  /* 0x00000004ad077c10 */ /* 0x000fe400087fe4ff */
[----:B------:R-:W4:Y:S01]  /*13d90*/  LDL.64 R172, [R1+0x148] ;  /* 0x0001480001ac7983 */ /* 0x000f220000100a00 */
[----:B-1----:R-:W-:Y:S01]  /*13da0*/  FADD R9, R28, R139 ;  /* 0x0000008b1c097221 */ /* 0x002fe20000000000 */
[----:B------:R-:W-:Y:S01]  /*13db0*/  FMUL R138, R138, 1.4426950216293334961 ;  /* 0x3fb8aa3b8a8a7820 */ /* 0x000fe20000400000 */
[----:B------:R-:W-:Y:S01]  /*13dc0*/  FADD R206, R12, -R2 ;  /* 0x800000020cce7221 */ /* 0x000fe20000000000 */
[----:B------:R0:W4:Y:S01]  /*13dd0*/  LDG.E.U8 R203, desc[UR18][R6.64] ;  /* 0x0000001206cb7981 */ /* 0x000122000c1e1100 */
[----:B------:R-:W-:-:S04]  /*13de0*/  FADD R9, R29, R9 ;  /* 0x000000091d097221 */ /* 0x000fc80000000000 */
[----:B------:R-:W-:-:S04]  /*13df0*/  FADD R9, R30, R9 ;  /* 0x000000091e097221 */ /* 0x000fc80000000000 */
[----:B------:R-:W-:Y:S01]  /*13e00*/  FADD R9, R31, R9 ;  /* 0x000000091f097221 */ /* 0x000fe20000000000 */
[----:B------:R1:W-:Y:S03]  /*13e10*/  MUFU.EX2 R10, R138 ;  /* 0x0000008a000a7308 */ /* 0x0003e60000000800 */
[----:B------:R-:W-:Y:S01]  /*13e20*/  FADD R12, R32, R9 ;  /* 0x00000009200c7221 */ /* 0x000fe20000000000 */
[----:B-1----:R-:W4:Y:S01]  /*13e30*/  LDL.64 R138, [R1+0xe8] ;  /* 0x0000e800018a7983 */ /* 0x002f220000100a00 */
[----:B--2---:R-:W-:-:S04]  /*13e40*/  IADD3 R4, P1, PT, R142, UR12, RZ ;  /* 0x0000000c8e047c10 */ /* 0x004fc8000ff3e0ff */
[----:B------:R-:W-:Y:S02]  /*13e50*/  IADD3.X R5, PT, PT, R143, UR4, RZ, P1, !PT ;  /* 0x000000048f057c10 */ /* 0x000fe40008ffe4ff */
[----:B------:R-:W2:Y:S01]  /*13e60*/  LDL.64 R142, [R1+0x128] ;  /* 0x00012800018e7983 */ /* 0x000ea20000100a00 */
[----:B---3--:R-:W-:Y:S01]  /*13e70*/  IADD3 R8, P0, PT, R140, UR12, RZ ;  /* 0x0000000c8c087c10 */ /* 0x008fe2000ff1e0ff */
[----:B0-----:R-:W-:Y:S01]  /*13e80*/  FADD R6, R148, R12 ;  /* 0x0000000c94067221 */ /* 0x001fe20000000000 */
[--C-:B------:R-:W-:Y:S01]  /*13e90*/  FADD R13, R13, -R2.reuse ;  /* 0x800000020d0d7221 */ /* 0x100fe20000000000 */
[----:B------:R-:W-:Y:S01]  /*13ea0*/  FADD R14, R14, -R2 ;  /* 0x800000020e0e7221 */ /* 0x000fe20000000000 */
[----:B------:R-:W-:Y:S01]  /*13eb0*/  IADD3.X R9, PT, PT, R141, UR4, RZ, P0, !PT ;  /* 0x000000048d097c10 */ /* 0x000fe200087fe4ff */
[----:B------:R-:W3:Y:S04]  /*13ec0*/  LDG.E.U8 R204, desc[UR18][R4.64] ;  /* 0x0000001204cc7981 */ /* 0x000ee8000c1e1100 */
[----:B------:R-:W3:Y:S01]  /*13ed0*/  LDL.64 R140, [R1+0x108] ;  /* 0x00010800018c7983 */ /* 0x000ee20000100a00 */
[----:B------:R-:W-:-:S03]  /*13ee0*/  FADD R6, R33, R6 ;  /* 0x0000000621067221 */ /* 0x000fc60000000000 */
[----:B------:R0:W3:Y:S01]  /*13ef0*/  LDG.E.U8 R205, desc[UR18][R8.64] ;  /* 0x0000001208cd7981 */ /* 0x0000e2000c1e1100 */
[----:B------:R-:W-:-:S04]  /*13f00*/  FADD R6, R35, R6 ;  /* 0x0000000623067221 */ /* 0x000fc80000000000 */
[----:B0-----:R-:W-:-:S04]  /*13f10*/  FADD R9, R36, R6 ;  /* 0x0000000624097221 */ /* 0x001fc80000000000 */
[----:B------:R-:W-:Y:S01]  /*13f20*/  FADD R9, R37, R9 ;  /* 0x0000000925097221 */ /* 0x000fe20000000000 */
[----:B------:R-:W-:Y:S01]  /*13f30*/  FMUL R13, R13, 1.4426950216293334961 ;  /* 0x3fb8aa3b0d0d7820 */ /* 0x000fe20000400000 */
[----:B------:R-:W-:Y:S02]  /*13f40*/  IADD3 R6, P0, PT, R210, UR12, RZ ;  /* 0x0000000cd2067c10 */ /* 0x000fe4000ff1e0ff */
[----:B------:R-:W-:Y:S01]  /*13f50*/  FADD R9, R38, R9 ;  /* 0x0000000926097221 */ /* 0x000fe20000000000 */
[----:B------:R0:W-:Y:S01]  /*13f60*/  MUFU.EX2 R12, R13 ;  /* 0x0000000d000c7308 */ /* 0x0001e20000000800 */
[----:B------:R-:W-:Y:S02]  /*13f70*/  IADD3.X R7, PT, PT, R211, UR4, RZ, P0, !PT ;  /* 0x00000004d3077c10 */ /* 0x000fe400087fe4ff */
[----:B------:R-:W-:-:S03]  /*13f80*/  FADD R9, R39, R9 ;  /* 0x0000000927097221 */ /* 0x000fc60000000000 */
[----:B------:R1:W3:Y:S01]  /*13f90*/  LDG.E.U8 R207, desc[UR18][R6.64] ;  /* 0x0000001206cf7981 */ /* 0x0002e2000c1e1100 */
[----:B0-----:R-:W-:Y:S01]  /*13fa0*/  FMUL R13, R14, 1.4426950216293334961 ;  /* 0x3fb8aa3b0e0d7820 */ /* 0x001fe20000400000 */
[----:B------:R-:W-:-:S04]  /*13fb0*/  FADD R14, R40, R9 ;  /* 0x00000009280e7221 */ /* 0x000fc80000000000 */
[----:B-1----:R-:W-:Y:S01]  /*13fc0*/  FADD R6, R41, R14 ;  /* 0x0000000e29067221 */ /* 0x002fe20000000000 */
[----:B----4-:R-:W-:-:S03]  /*13fd0*/  IADD3 R4, P1, PT, R174, UR12, RZ ;  /* 0x0000000cae047c10 */ /* 0x010fc6000ff3e0ff */
[----:B------:R-:W-:Y:S01]  /*13fe0*/  FADD R6, R42, R6 ;  /* 0x000000062a067221 */ /* 0x000fe20000000000 */
[----:B------:R-:W-:Y:S02]  /*13ff0*/  IADD3.X R5, PT, PT, R175, UR4, RZ, P1, !PT ;  /* 0x00000004af057c10 */ /* 0x000fe40008ffe4ff */
[----:B------:R-:W4:Y:S01]  /*14000*/  LDL.64 R174, [R1+0xc8] ;  /* 0x0000c80001ae7983 */ /* 0x000f220000100a00 */
[----:B------:R-:W-:Y:S01]  /*14010*/  IADD3 R8, P0, PT, R172, UR12, RZ ;  /* 0x0000000cac087c10 */ /* 0x000fe2000ff1e0ff */
[----:B------:R-:W-:Y:S02]  /*14020*/  FADD R6, R43, R6 ;  /* 0x000000062b067221 */ /* 0x000fe40000000000 */
[----:B------:R-:W4:Y:S01]  /*14030*/  LDG.E.U8 R208, desc[UR18][R4.64] ;  /* 0x0000001204d07981 */ /* 0x000f22000c1e1100 */
[----:B------:R-:W-:-:S03]  /*14040*/  IADD3.X R9, PT, PT, R173, UR4, RZ, P0, !PT ;  /* 0x00000004ad097c10 */ /* 0x000fc600087fe4ff */
[----:B------:R-:W4:Y:S04]  /*14050*/  LDL.64 R172, [R1+0xa8] ;  /* 0x0000a80001ac7983 */ /* 0x000f280000100a00 */
[----:B------:R0:W4:Y:S02]  /*14060*/  LDG.E.U8 R210, desc[UR18][R8.64] ;  /* 0x0000001208d27981 */ /* 0x000124000c1e1100 */
[----:B0-----:R-:W-:-:S04]  /*14070*/  FADD R9, R44, R6 ;  /* 0x000000062c097221 */ /* 0x001fc80000000000 */
[----:B------:R-:W-:-:S04]  /*14080*/  FADD R9, R45, R9 ;  /* 0x000000092d097221 */ /* 0x000fc80000000000 */
[----:B------:R-:W-:Y:S01]  /*14090*/  FADD R9, R46, R9 ;  /* 0x000000092e097221 */ /* 0x000fe20000000000 */
[----:B------:R-:W-:-:S03]  /*140a0*/  FADD R211, R69, -R2 ;  /* 0x8000000245d37221 */ /* 0x000fc60000000000 */
[----:B------:R-:W-:-:S04]  /*140b0*/  FADD R9, R47, R9 ;  /* 0x000000092f097221 */ /* 0x000fc80000000000 */
[----:B------:R-:W-:Y:S01]  /*140c0*/  FADD R69, R48, R9 ;  /* 0x0000000930457221 */ /* 0x000fe20000000000 */
[----:B--2---:R-:W-:-:S04]  /*140d0*/  IADD3 R6, P0, PT, R142, UR12, RZ ;  /* 0x0000000c8e067c10 */ /* 0x004fc8000ff1e0ff */
[----:B------:R-:W-:Y:S02]  /*140e0*/  IADD3.X R7, PT, PT, R143, UR4, RZ, P0, !PT ;  /* 0x000000048f077c10 */ /* 0x000fe400087fe4ff */
[----:B------:R-:W2:Y:S01]  /*140f0*/  LDL.64 R142, [R1+0x88] ;  /* 0x00008800018e7983 */ /* 0x000ea20000100a00 */
[----:B------:R-:W-:-:S04]  /*14100*/  IADD3 R8, P0, PT, R138, UR12, RZ ;  /* 0x0000000c8a087c10 */ /* 0x000fc8000ff1e0ff */
[----:B------:R-:W-:Y:S02]  /*14110*/  IADD3.X R9, PT, PT, R139, UR4, RZ, P0, !PT ;  /* 0x000000048b097c10 */ /* 0x000fe400087fe4ff */
[----:B------:R-:W2:Y:S01]  /*14120*/  LDL.64 R138, [R1+0x48] ;  /* 0x00004800018a7983 */ /* 0x000ea20000100a00 */
[----:B---3--:R-:W-:-:S04]  /*14130*/  IADD3 R4, P1, PT, R140, UR12, RZ ;  /* 0x0000000c8c047c10 */ /* 0x008fc8000ff3e0ff */
[----:B------:R-:W-:Y:S02]  /*14140*/  IADD3.X R5, PT, PT, R141, UR4, RZ, P1, !PT ;  /* 0x000000048d057c10 */ /* 0x000fe40008ffe4ff */
[----:B------:R-:W3:Y:S01]  /*14150*/  LDL.64 R140, [R1+0x68] ;  /* 0x00006800018c7983 */ /* 0x000ee20000100a00 */
[--C-:B------:R-:W-:Y:S01]  /*14160*/  FADD R213, R75, -R2.reuse ;  /* 0x800000024bd57221 */ /* 0x100fe20000000000 */
[--C-:B------:R-:W-:Y:S02]  /*14170*/  FADD R71, R71, -R2.reuse ;  /* 0x8000000247477221 */ /* 0x100fe40000000000 */
[----:B------:R0:W3:Y:S01]  /*14180*/  LDG.E.U8 R75, desc[UR18][R6.64] ;  /* 0x00000012064b7981 */ /* 0x0000e2000c1e1100 */
[----:B------:R-:W-:Y:S01]  /*14190*/  FADD R77, R77, -R2 ;  /* 0x800000024d4d7221 */ /* 0x000fe20000000000 */
[----:B------:R-:W-:Y:S01]  /*141a0*/  FMUL R71, R71, 1.4426950216293334961 ;  /* 0x3fb8aa3b47477820 */ /* 0x000fe20000400000 */
[----:B0-----:R-:W-:-:S04]  /*141b0*/  FADD R6, R49, R69 ;  /* 0x0000004531067221 */ /* 0x001fc80000000000 */
[----:B------:R-:W-:Y:S01]  /*141c0*/  FADD R6, R50, R6 ;  /* 0x0000000632067221 */ /* 0x000fe20000000000 */
[----:B------:R0:W-:Y:S03]  /*141d0*/  MUFU.EX2 R14, R71 ;  /* 0x00000047000e7308 */ /* 0x0001e60000000800 */
[----:B------:R-:W-:Y:S01]  /*141e0*/  FADD R6, R51, R6 ;  /* 0x0000000633067221 */ /* 0x000fe20000000000 */
[----:B0-----:R-:W-:Y:S02]  /*141f0*/  FMUL R71, R77, 1.4426950216293334961 ;  /* 0x3fb8aa3b4d477820 */ /* 0x001fe40000400000 */
[----:B------:R0:W3:Y:S01]  /*14200*/  LDG.E.U8 R77, desc[UR18][R8.64] ;  /* 0x00000012084d7981 */ /* 0x0000e2000c1e1100 */
[--C-:B------:R-:W-:Y:S01]  /*14210*/  FADD R212, R74, -R2.reuse ;  /* 0x800000024ad47221 */ /* 0x100fe20000000000 */
[----:B------:R-:W-:Y:S01]  /*14220*/  FADD R74, R79, -R2 ;  /* 0x800000024f4a7221 */ /* 0x000fe20000000000 */
[----:B0-----:R-:W-:-:S04]  /*14230*/  FADD R9, R52, R6 ;  /* 0x0000000634097221 */ /* 0x001fc80000000000 */
[----:B------:R-:W-:Y:S01]  /*14240*/  FADD R9, R53, R9 ;  /* 0x0000000935097221 */ /* 0x000fe20000000000 */
[--C-:B------:R-:W-:Y:S01]  /*14250*/  FADD R73, R73, -R2.reuse ;  /* 0x8000000249497221 */ /* 0x100fe20000000000 */
[--C-:B------:R-:W-:Y:S02]  /*14260*/  FADD R76, R76, -R2.reuse ;  /* 0x800000024c4c7221 */ /* 0x100fe40000000000 */
[----:B------:R-:W-:Y:S01]  /*14270*/  FADD R9, R54, R9 ;  /* 0x0000000936097221 */ /* 0x000fe20000000000 */
[----:B------:R-:W-:Y:S01]  /*14280*/  FMUL R74, R74, 1.4426950216293334961 ;  /* 0x3fb8aa3b4a4a7820 */ /* 0x000fe20000400000 */
[--C-:B------:R-:W-:Y:S01]  /*14290*/  FADD R209, R15, -R2.reuse ;  /* 0x800000020fd17221 */ /* 0x100fe20000000000 */
[----:B------:R-:W-:Y:S01]  /*142a0*/  FMUL R15, R73, 1.4426950216293334961 ;  /* 0x3fb8aa3b490f7820 */ /* 0x000fe20000400000 */
[----:B------:R-:W-:Y:S01]  /*142b0*/  FADD R9, R55, R9 ;  /* 0x0000000937097221 */ /* 0x000fe20000000000 */
[----:B------:R-:W-:Y:S01]  /*142c0*/  FMUL R76, R76, 1.4426950216293334961 ;  /* 0x3fb8aa3b4c4c7820 */ /* 0x000fe20000400000 */
[----:B------:R-:W-:-:S02]  /*142d0*/  FADD R73, R80, -R2 ;  /* 0x8000000250497221 */ /* 0x000fc40000000000 */
[----:B------:R0:W-:Y:S01]  /*142e0*/  MUFU.EX2 R80, R74 ;  /* 0x0000004a00507308 */ /* 0x0001e20000000800 */
[----:B----4-:R-:W-:Y:S01]  /*142f0*/  IADD3 R6, P0, PT, R174, UR12, RZ ;  /* 0x0000000cae067c10 */ /* 0x010fe2000ff1e0ff */
[----:B0-----:R-:W-:-:S06]  /*14300*/  FADD R74, R56, R9 ;  /* 0x00000009384a7221 */ /* 0x001fcc0000000000 */
[----:B------:R0:W-:Y:S01]  /*14310*/  MUFU.EX2 R69, R76 ;  /* 0x0000004c00457308 */ /* 0x0001e20000000800 */
[----:B------:R-:W-:Y:S01]  /*14320*/  IADD3.X R7, PT, PT, R175, UR4, RZ, P0, !PT ;  /* 0x00000004af077c10 */ /* 0x000fe200087fe4ff */
[----:B------:R-:W-:Y:S01]  /*14330*/  FADD R74, R57, R74 ;  /* 0x0000004a394a7221 */ /* 0x000fe20000000000 */
[----:B0-----:R0:W4:Y:S03]  /*14340*/  LDG.E.U8 R76, desc[UR18][R4.64] ;  /* 0x00000012044c7981 */ /* 0x001126000c1e1100 */
[----:B------:R-:W-:Y:S01]  /*14350*/  FADD R74, R58, R74 ;  /* 0x0000004a3a4a7221 */ /* 0x000fe20000000000 */
[--C-:B------:R-:W-:Y:S01]  /*14360*/  FADD R214, R78, -R2.reuse ;  /* 0x800000024ed67221 */ /* 0x100fe20000000000 */
[----:B------:R-:W-:Y:S01]  /*14370*/  FADD R81, R81, -R2 ;  /* 0x8000000251517221 */ /* 0x000fe20000000000 */
[----:B------:R1:W4:Y:S01]  /*14380*/  LDG.E.U8 R78, desc[UR18][R6.64] ;  /* 0x00000012064e7981 */ /* 0x000322000c1e1100 */
[----:B0-----:R-:W-:-:S04]  /*14390*/  IADD3 R4, P1, PT, R172, UR12, RZ ;  /* 0x0000000cac047c10 */ /* 0x001fc8000ff3e0ff */
[----:B------:R-:W-:Y:S01]  /*143a0*/  IADD3.X R5, PT, PT, R173, UR4, RZ, P1, !PT ;  /* 0x00000004ad057c10 */ /* 0x000fe20008ffe4ff */
[----:B-1----:R-:W-:-:S04]  /*143b0*/  FADD R7, R59, R74 ;  /* 0x0000004a3b077221 */ /* 0x002fc80000000000 */
[----:B------:R0:W4:Y:S01]  /*143c0*/  LDG.E.U8 R79, desc[UR18][R4.64] ;  /* 0x00000012044f7981 */ /* 0x000122000c1e1100 */
[----:B------:R-:W-:-:S04]  /*143d0*/  FADD R7, R60, R7 ;  /* 0x000000073c077221 */ /* 0x000fc80000000000 */
[----:B------:R-:W-:Y:S01]  /*143e0*/  FADD R7, R61, R7 ;  /* 0x000000073d077221 */ /* 0x000fe20000000000 */
[----:B0-----:R-:W-:Y:S01]  /*143f0*/  FMUL R4, R81, 1.4426950216293334961 ;  /* 0x3fb8aa3b51047820 */ /* 0x001fe20000400000 */
[----:B------:R-:W-:Y:S01]  /*14400*/  FMUL R63, R63, 1.4426950216293334961 ;  /* 0x3fb8aa3b3f3f7820 */ /* 0x000fe20000400000 */
[----:B------:R-:W-:Y:S01]  /*14410*/  FADD R65, R65, -R2 ;  /* 0x8000000241417221 */ /* 0x000fe20000000000 */
[----:B------:R-:W0:Y:S03]  /*14420*/  MUFU.EX2 R187, R187 ;  /* 0x000000bb00bb7308 */ /* 0x000e260000000800 */
[----:B------:R-:W-:Y:S01]  /*14430*/  FMUL R65, R65, 1.4426950216293334961 ;  /* 0x3fb8aa3b41417820 */ /* 0x000fe20000400000 */
[----:B------:R-:W-:-:S04]  /*14440*/  FMUL R188, R188, 1.4426950216293334961 ;  /* 0x3fb8aa3bbcbc7820 */ /* 0x000fc80000400000 */
[----:B------:R-:W1:Y:S01]  /*14450*/  MUFU.EX2 R63, R63 ;  /* 0x0000003f003f7308 */ /* 0x000e620000000800 */
[----:B------:R-:W-:Y:S01]  /*14460*/  FMUL R189, R189, 1.4426950216293334961 ;  /* 0x3fb8aa3bbdbd7820 */ /* 0x000fe20000400000 */
[----:B------:R-:W-:-:S06]  /*14470*/  FMUL R66, R66, 1.4426950216293334961 ;  /* 0x3fb8aa3b42427820 */ /* 0x000fcc0000400000 */
[----:B------:R-:W0:Y:S01]  /*14480*/  MUFU.EX2 R65, R65 ;  /* 0x0000004100417308 */ /* 0x000e220000000800 */
[----:B------:R-:W-:-:S07]  /*14490*/  FADD R70, R70, -R2 ;  /* 0x8000000246467221 */ /* 0x000fce0000000000 */
[----:B------:R-:W0:Y:S01]  /*144a0*/  MUFU.EX2 R188, R188 ;  /* 0x000000bc00bc7308 */ /* 0x000e220000000800 */
[----:B------:R-:W-:-:S07]  /*144b0*/  FMUL R70, R70, 1.4426950216293334961 ;  /* 0x3fb8aa3b46467820 */ /* 0x000fce0000400000 */
[----:B------:R-:W0:Y:S08]  /*144c0*/  MUFU.EX2 R189, R189 ;  /* 0x000000bd00bd7308 */ /* 0x000e300000000800 */
[----:B------:R-:W0:Y:S08]  /*144d0*/  MUFU.EX2 R66, R66 ;  /* 0x0000004200427308 */ /* 0x000e300000000800 */
[----:B------:R-:W0:Y:S01]  /*144e0*/  MUFU.EX2 R70, R70 ;  /* 0x0000004600467308 */ /* 0x000e220000000800 */
[--C-:B------:R-:W-:Y:S01]  /*144f0*/  FADD R74, R83, -R2.reuse ;  /* 0x80000002534a7221 */ /* 0x100fe20000000000 */
[----:B------:R-:W-:Y:S01]  /*14500*/  FADD R84, R84, -R2 ;  /* 0x8000000254547221 */ /* 0x000fe20000000000 */
[----:B------:R-:W-:Y:S01]  /*14510*/  FMUL R191, R191, 1.4426950216293334961 ;  /* 0x3fb8aa3bbfbf7820 */ /* 0x000fe20000400000 */
[----:B--2---:R-:W-:-:S04]  /*14520*/  IADD3 R8, P0, PT, R142, UR12, RZ ;  /* 0x0000000c8e087c10 */ /* 0x004fc8000ff1e0ff */
[----:B------:R-:W-:-:S05]  /*14530*/  IADD3.X R9, PT, PT, R143, UR4, RZ, P0, !PT ;  /* 0x000000048f097c10 */ /* 0x000fca00087fe4ff */
[----:B------:R2:W4:Y:S01]  /*14540*/  LDG.E.U8 R81, desc[UR18][R8.64] ;  /* 0x0000001208517981 */ /* 0x000522000c1e1100 */
[----:B------:R-:W-:Y:S01]  /*14550*/  IADD3 R6, P1, PT, R138, UR12, RZ ;  /* 0x0000000c8a067c10 */ /* 0x000fe2000ff3e0ff */
[----:B--2---:R3:W-:Y:S01]  /*14560*/  MUFU.EX2 R8, R4 ;  /* 0x0000000400087308 */ /* 0x0047e20000000800 */
[----:B------:R-:W-:Y:S02]  /*14570*/  FADD R9, R62, R7 ;  /* 0x000000073e097221 */ /* 0x000fe40000000000 */
[----:B------:R-:W-:-:S05]  /*14580*/  IADD3.X R7, PT, PT, R139, UR4, RZ, P1, !PT ;  /* 0x000000048b077c10 */ /* 0x000fca0008ffe4ff */
[----:B------:R1:W2:Y:S01]  /*14590*/  LDG.E.U8 R6, desc[UR18][R6.64] ;  /* 0x0000001206067981 */ /* 0x0002a2000c1e1100 */
[----:B---3--:R-:W-:-:S04]  /*145a0*/  IADD3 R4, P0, PT, R140, UR12, RZ ;  /* 0x0000000c8c047c10 */ /* 0x008fc8000ff1e0ff */
[----:B------:R-:W-:-:S05]  /*145b0*/  IADD3.X R5, PT, PT, R141, UR4, RZ, P0, !PT ;  /* 0x000000048d057c10 */ /* 0x000fca00087fe4ff */
[----:B------:R3:W2:Y:S01]  /*145c0*/  LDG.E.U8 R4, desc[UR18][R4.64] ;  /* 0x0000001204047981 */ /* 0x0006a2000c1e1100 */
[----:B------:R-:W-:-:S04]  /*145d0*/  FADD R9, R186, R9 ;  /* 0x00000009ba097221 */ /* 0x000fc80000000000 */
[----:B0-----:R-:W-:-:S04]  /*145e0*/  FADD R9, R187, R9 ;  /* 0x00000009bb097221 */ /* 0x001fc80000000000 */
[----:B-1----:R-:W-:-:S04]  /*145f0*/  FADD R7, R63, R9 ;  /* 0x000000093f077221 */ /* 0x002fc80000000000 */
[----:B------:R-:W-:-:S04]  /*14600*/  FADD R7, R65, R7 ;  /* 0x0000000741077221 */ /* 0x000fc80000000000 */
[----:B------:R-:W-:-:S04]  /*14610*/  FADD R7, R188, R7 ;  /* 0x00000007bc077221 */ /* 0x000fc80000000000 */
[----:B------:R-:W-:Y:S01]  /*14620*/  FADD R7, R189, R7 ;  /* 0x00000007bd077221 */ /* 0x000fe20000000000 */
[----:B------:R-:W-:-:S03]  /*14630*/  FMUL R84, R84, 1.4426950216293334961 ;  /* 0x3fb8aa3b54547820 */ /* 0x000fc60000400000 */
[----:B------:R-:W-:Y:S01]  /*14640*/  FADD R83, R66, R7 ;  /* 0x0000000742537221 */ /* 0x000fe20000000000 */
[----:B------:R-:W-:-:S03]  /*14650*/  FMUL R192, R192, 1.4426950216293334961 ;  /* 0x3fb8aa3bc0c07820 */ /* 0x000fc60000400000 */
[----:B------:R-:W-:Y:S01]  /*14660*/  FADD R83, R67, R83 ;  /* 0x0000005343537221 */ /* 0x000fe20000000000 */
[----:B------:R-:W0:Y:S08]  /*14670*/  MUFU.EX2 R191, R191 ;  /* 0x000000bf00bf7308 */ /* 0x000e300000000800 */
[----:B------:R1:W-:Y:S02]  /*14680*/  MUFU.EX2 R9, R84 ;  /* 0x0000005400097308 */ /* 0x0003e40000000800 */
[----:B-1----:R-:W-:-:S06]  /*14690*/  FADD R84, R70, R83 ;  /* 0x0000005346547221 */ /* 0x002fcc0000000000 */
[----:B------:R-:W1:Y:S01]  /*146a0*/  MUFU.EX2 R192, R192 ;  /* 0x000000c000c07308 */ /* 0x000e620000000800 */
[----:B------:R-:W-:Y:S01]  /*146b0*/  FADD R84, R72, R84 ;  /* 0x0000005448547221 */ /* 0x000fe20000000000 */
[----:B------:R-:W-:-:S03]  /*146c0*/  FMUL R194, R194, 1.4426950216293334961 ;  /* 0x3fb8aa3bc2c27820 */ /* 0x000fc60000400000 */
[----:B------:R-:W-:Y:S01]  /*146d0*/  FADD R84, R22, R84 ;  /* 0x0000005416547221 */ /* 0x000fe20000000000 */
[----:B------:R-:W-:-:S03]  /*146e0*/  FMUL R206, R206, 1.4426950216293334961 ;  /* 0x3fb8aa3bcece7820 */ /* 0x000fc60000400000 */
[----:B------:R-:W-:Y:S01]  /*146f0*/  FADD R84, R20, R84 ;  /* 0x0000005414547221 */ /* 0x000fe20000000000 */
[----:B------:R-:W3:Y:S01]  /*14700*/  MUFU.EX2 R194, R194 ;  /* 0x000000c200c27308 */ /* 0x000ee20000000800 */
[----:B------:R-:W-:Y:S02]  /*14710*/  FMUL R74, R74, 1.4426950216293334961 ;  /* 0x3fb8aa3b4a4a7820 */ /* 0x000fe40000400000 */
[----:B0-----:R-:W-:Y:S01]  /*14720*/  FADD R84, R191, R84 ;  /* 0x00000054bf547221 */ /* 0x001fe20000000000 */
[----:B------:R-:W-:-:S03]  /*14730*/  FADD R85, R85, -R2 ;  /* 0x8000000255557221 */ /* 0x000fc60000000000 */
[----:B-1----:R-:W-:Y:S01]  /*14740*/  FADD R84, R192, R84 ;  /* 0x00000054c0547221 */ /* 0x002fe20000000000 */
[----:B------:R-:W0:Y:S01]  /*14750*/  MUFU.EX2 R206, R206 ;  /* 0x000000ce00ce7308 */ /* 0x000e220000000800 */
[----:B------:R-:W-:Y:S01]  /*14760*/  FADD R86, R86, -R2 ;  /* 0x8000000256567221 */ /* 0x000fe20000000000 */
[----:B------:R-:W-:-:S06]  /*14770*/  FMUL R209, R209, 1.4426950216293334961 ;  /* 0x3fb8aa3bd1d17820 */ /* 0x000fcc0000400000 */
[----:B---3--:R1:W-:Y:S01]  /*14780*/  MUFU.EX2 R5, R74 ;  /* 0x0000004a00057308 */ /* 0x0083e20000000800 */
[----:B------:R-:W-:Y:S01]  /*14790*/  FMUL R86, R86, 1.4426950216293334961 ;  /* 0x3fb8aa3b56567820 */ /* 0x000fe20000400000 */
[----:B------:R-:W-:Y:S01]  /*147a0*/  FMUL R211, R211, 1.4426950216293334961 ;  /* 0x3fb8aa3bd3d37820 */ /* 0x000fe20000400000 */
[----:B-1----:R-:W-:Y:S01]  /*147b0*/  FMUL R74, R85, 1.4426950216293334961 ;  /* 0x3fb8aa3b554a7820 */ /* 0x002fe20000400000 */
[----:B------:R-:W-:-:S04]  /*147c0*/  FADD R85, R10, R84 ;  /* 0x000000540a557221 */ /* 0x000fc80000000000 */
[----:B------:R-:W1:Y:S01]  /*147d0*/  MUFU.EX2 R13, R13 ;  /* 0x0000000d000d7308 */ /* 0x000e620000000800 */
[----:B------:R-:W-:-:S07]  /*147e0*/  FADD R85, R11, R85 ;  /* 0x000000550b557221 */ /* 0x000fce0000000000 */
[----:B------:R-:W3:Y:S08]  /*147f0*/  MUFU.EX2 R209, R209 ;  /* 0x000000d100d17308 */ /* 0x000ef00000000800 */
[----:B------:R0:W-:Y:S02]  /*14800*/  MUFU.EX2 R7, R86 ;  /* 0x0000005600077308 */ /* 0x0001e40000000800 */
[----:B0-----:R-:W-:-:S06]  /*14810*/  FADD R86, R194, R85 ;  /* 0x00000055c2567221 */ /* 0x001fcc0000000000 */
[----:B------:R-:W0:Y:S01]  /*14820*/  MUFU.EX2 R211, R211 ;  /* 0x000000d300d37308 */ /* 0x000e220000000800 */
[----:B------:R-:W-:Y:S01]  /*14830*/  FADD R86, R206, R86 ;  /* 0x00000056ce567221 */ /* 0x000fe20000000000 */
[----:B------:R-:W-:-:S03]  /*14840*/  FMUL R212, R212, 1.4426950216293334961 ;  /* 0x3fb8aa3bd4d47820 */ /* 0x000fc60000400000 */
[----:B------:R-:W-:-:S03]  /*14850*/  FADD R86, R12, R86 ;  /* 0x000000560c567221 */ /* 0x000fc60000000000 */
[----:B------:R-:W0:Y:S01]  /*14860*/  MUFU.EX2 R15, R15 ;  /* 0x0000000f000f7308 */ /* 0x000e220000000800 */
[----:B------:R-:W-:Y:S01]  /*14870*/  FMUL R213, R213, 1.4426950216293334961 ;  /* 0x3fb8aa3bd5d57820 */ /* 0x000fe20000400000 */
[----:B-1----:R-:W-:Y:S01]  /*14880*/  FADD R86, R13, R86 ;  /* 0x000000560d567221 */ /* 0x002fe20000000000 */
[----:B------:R-:W-:-:S03]  /*14890*/  FADD R87, R87, -R2 ;  /* 0x8000000257577221 */ /* 0x000fc60000000000 */
[----:B---3--:R-:W-:Y:S02]  /*148a0*/  FADD R86, R209, R86 ;  /* 0x00000056d1567221 */ /* 0x008fe40000000000 */
[----:B------:R-:W1:Y:S01]  /*148b0*/  MUFU.EX2 R212, R212 ;  /* 0x000000d400d47308 */ /* 0x000e620000000800 */
[----:B------:R-:W-:Y:S01]  /*148c0*/  FMUL R87, R87, 1.4426950216293334961 ;  /* 0x3fb8aa3b57577820 */ /* 0x000fe20000400000 */
[----:B0-----:R-:W-:Y:S01]  /*148d0*/  FADD R86, R211, R86 ;  /* 0x00000056d3567221 */ /* 0x001fe20000000000 */
[----:B------:R-:W-:-:S05]  /*148e0*/  FADD R88, R88, -R2 ;  /* 0x8000000258587221 */ /* 0x000fca0000000000 */
[----:B------:R-:W0:Y:S01]  /*148f0*/  MUFU.EX2 R213, R213 ;  /* 0x000000d500d57308 */ /* 0x000e220000000800 */
[----:B------:R-:W-:Y:S01]  /*14900*/  FMUL R214, R214, 1.4426950216293334961 ;  /* 0x3fb8aa3bd6d67820 */ /* 0x000fe20000400000 */
[----:B------:R-:W-:-:S06]  /*14910*/  FMUL R88, R88, 1.4426950216293334961 ;  /* 0x3fb8aa3b58587820 */ /* 0x000fcc0000400000 */
[----:B------:R3:W-:Y:S02]  /*14920*/  MUFU.EX2 R83, R87 ;  /* 0x0000005700537308 */ /* 0x0007e40000000800 */
[----:B---3--:R-:W-:-:S06]  /*14930*/  FADD R87, R14, R86 ;  /* 0x000000560e577221 */ /* 0x008fcc0000000000 */
[----:B------:R-:W3:Y:S01]  /*14940*/  MUFU.EX2 R71, R71 ;  /* 0x0000004700477308 */ /* 0x000ee20000000800 */
[----:B------:R-:W-:Y:S01]  /*14950*/  FADD R87, R15, R87 ;  /* 0x000000570f577221 */ /* 0x000fe20000000000 */
[----:B------:R-:W-:-:S06]  /*14960*/  FMUL R73, R73, 1.4426950216293334961 ;  /* 0x3fb8aa3b49497820 */ /* 0x000fcc0000400000 */
[----:B------:R-:W0:Y:S01]  /*14970*/  MUFU.EX2 R214, R214 ;  /* 0x000000d600d67308 */ /* 0x000e220000000800 */
[----:B------:R-:W-:-:S07]  /*14980*/  FADD R82, R82, -R2 ;  /* 0x8000000252527221 */ /* 0x000fce0000000000 */
[----:B------:R1:W-:Y:S02]  /*14990*/  MUFU.EX2 R140, R88 ;  /* 0x00000058008c7308 */ /* 0x0003e40000000800 */
[----:B-1----:R-:W-:-:S06]  /*149a0*/  FADD R88, R212, R87 ;  /* 0x00000057d4587221 */ /* 0x002fcc0000000000 */
[----:B------:R-:W1:Y:S01]  /*149b0*/  MUFU.EX2 R73, R73 ;  /* 0x0000004900497308 */ /* 0x000e620000000800 */
[----:B0-----:R-:W-:Y:S01]  /*149c0*/  FADD R88, R213, R88 ;  /* 0x00000058d5587221 */ /* 0x001fe20000000000 */
[----:B------:R-:W-:-:S03]  /*149d0*/  FMUL R82, R82, 1.4426950216293334961 ;  /* 0x3fb8aa3b52527820 */ /* 0x000fc60000400000 */
[----:B------:R-:W-:Y:S01]  /*149e0*/  FADD R88, R69, R88 ;  /* 0x0000005845587221 */ /* 0x000fe20000000000 */
[----:B------:R-:W-:-:S03]  /*149f0*/  FADD R89, R89, -R2 ;  /* 0x8000000259597221 */ /* 0x000fc60000000000 */
[----:B---3--:R-:W-:Y:S01]  /*14a00*/  FADD R88, R71, R88 ;  /* 0x0000005847587221 */ /* 0x008fe20000000000 */
[----:B------:R-:W0:Y:S03]  /*14a10*/  MUFU.EX2 R82, R82 ;  /* 0x0000005200527308 */ /* 0x000e260000000800 */
[----:B------:R-:W-:Y:S01]  /*14a20*/  FADD R88, R214, R88 ;  /* 0x00000058d6587221 */ /* 0x000fe20000000000 */
[----:B------:R-:W-:-:S03]  /*14a30*/  FMUL R89, R89, 1.4426950216293334961 ;  /* 0x3fb8aa3b59597820 */ /* 0x000fc60000400000 */
[----:B------:R-:W-:Y:S01]  /*14a40*/  FADD R88, R80, R88 ;  /* 0x0000005850587221 */ /* 0x000fe20000000000 */
[----:B------:R-:W-:Y:S01]  /*14a50*/  FADD R90, R90, -R2 ;  /* 0x800000025a5a7221 */ /* 0x000fe20000000000 */
[----:B------:R1:W-:Y:S03]  /*14a60*/  MUFU.EX2 R138, R89 ;  /* 0x00000059008a7308 */ /* 0x0003e60000000800 */
[----:B------:R-:W-:Y:S01]  /*14a70*/  FMUL R90, R90, 1.4426950216293334961 ;  /* 0x3fb8aa3b5a5a7820 */ /* 0x000fe20000400000 */
[----:B-1----:R-:W-:-:S04]  /*14a80*/  FADD R89, R73, R88 ;  /* 0x0000005849597221 */ /* 0x002fc80000000000 */
[----:B------:R-:W1:Y:S01]  /*14a90*/  MUFU.EX2 R74, R74 ;  /* 0x0000004a004a7308 */ /* 0x000e620000000800 */
[----:B------:R-:W-:-:S07]  /*14aa0*/  FADD R89, R8, R89 ;  /* 0x0000005908597221 */ /* 0x000fce0000000000 */
[----:B------:R0:W3:Y:S02]  /*14ab0*/  MUFU.EX2 R84, R90 ;  /* 0x0000005a00547308 */ /* 0x0000e40000000800 */
[----:B0-----:R-:W-:-:S04]  /*14ac0*/  FADD R90, R82, R89 ;  /* 0x00000059525a7221 */ /* 0x001fc80000000000 */
[----:B------:R-:W-:Y:S01]  /*14ad0*/  FADD R90, R5, R90 ;  /* 0x0000005a055a7221 */ /* 0x000fe20000000000 */
[----:B------:R-:W-:-:S03]  /*14ae0*/  FADD R91, R91, -R2 ;  /* 0x800000025b5b7221 */ /* 0x000fc60000000000 */
[----:B------:R-:W-:Y:S01]  /*14af0*/  FADD R90, R9, R90 ;  /* 0x0000005a095a7221 */ /* 0x000fe20000000000 */
[----:B------:R-:W-:-:S03]  /*14b00*/  FMUL R91, R91, 1.4426950216293334961 ;  /* 0x3fb8aa3b5b5b7820 */ /* 0x000fc60000400000 */
[----:B-1----:R-:W-:Y:S01]  /*14b10*/  FADD R90, R74, R90 ;  /* 0x0000005a4a5a7221 */ /* 0x002fe20000000000 */
[----:B------:R-:W-:-:S03]  /*14b20*/  FADD R92, R92, -R2 ;  /* 0x800000025c5c7221 */ /* 0x000fc60000000000 */
[----:B------:R-:W-:Y:S01]  /*14b30*/  FADD R90, R7, R90 ;  /* 0x0000005a075a7221 */ /* 0x000fe20000000000 */
[----:B------:R0:W1:Y:S01]  /*14b40*/  MUFU.EX2 R85, R91 ;  /* 0x0000005b00557308 */ /* 0x0000620000000800 */
[----:B------:R-:W-:Y:S01]  /*14b50*/  FMUL R92, R92, 1.4426950216293334961 ;  /* 0x3fb8aa3b5c5c7820 */ /* 0x000fe20000400000 */
[----:B------:R-:W-:Y:S01]  /*14b60*/  FADD R93, R93, -R2 ;  /* 0x800000025d5d7221 */ /* 0x000fe20000000000 */
[----:B------:R-:W-:Y:S01]  /*14b70*/  FADD R90, R83, R90 ;  /* 0x0000005a535a7221 */ /* 0x000fe20000000000 */
[----:B------:R-:W-:Y:S02]  /*14b80*/  FADD R94, R94, -R2 ;  /* 0x800000025e5e7221 */ /* 0x000fe40000000000 */
[----:B------:R-:W-:Y:S02]  /*14b90*/  FMUL R93, R93, 1.4426950216293334961 ;  /* 0x3fb8aa3b5d5d7820 */ /* 0x000fe40000400000 */
[----:B------:R3:W1:Y:S01]  /*14ba0*/  MUFU.EX2 R141, R92 ;  /* 0x0000005c008d7308 */ /* 0x0006620000000800 */
[----:B0-----:R-:W-:Y:S01]  /*14bb0*/  FADD R91, R140, R90 ;  /* 0x0000005a8c5b7221 */ /* 0x001fe20000000000 */
[----:B------:R-:W-:Y:S01]  /*14bc0*/  FMUL R94, R94, 1.4426950216293334961 ;  /* 0x3fb8aa3b5e5e7820 */ /* 0x000fe20000400000 */
[----:B------:R-:W-:-:S02]  /*14bd0*/  FADD R95, R95, -R2 ;  /* 0x800000025f5f7221 */ /* 0x000fc40000000000 */
[----:B------:R-:W-:-:S03]  /*14be0*/  FADD R91, R138, R91 ;  /* 0x0000005b8a5b7221 */ /* 0x000fc60000000000 */
[----:B------:R-:W0:Y:S01]  /*14bf0*/  MUFU.EX2 R139, R93 ;  /* 0x0000005d008b7308 */ /* 0x000e220000000800 */
[----:B------:R-:W-:Y:S01]  /*14c00*/  FMUL R95, R95, 1.4426950216293334961 ;  /* 0x3fb8aa3b5f5f7820 */ /* 0x000fe20000400000 */
[--C-:B------:R-:W-:Y:S01]  /*14c10*/  FADD R96, R96, -R2.reuse ;  /* 0x8000000260607221 */ /* 0x100fe20000000000 */
[----:B---3--:R-:W-:Y:S01]  /*14c20*/  FADD R92, R84, R91 ;  /* 0x0000005b545c7221 */ /* 0x008fe20000000000 */
[----:B------:R-:W-:-:S04]  /*14c30*/  FADD R97, R97, -R2 ;  /* 0x8000000261617221 */ /* 0x000fc80000000000 */
[----:B------:R-:W3:Y:S01]  /*14c40*/  MUFU.EX2 R86, R94 ;  /* 0x0000005e00567308 */ /* 0x000ee20000000800 */
[----:B------:R-:W-:Y:S01]  /*14c50*/  FMUL R96, R96, 1.4426950216293334961 ;  /* 0x3fb8aa3b60607820 */ /* 0x000fe20000400000 */
[----:B-1----:R-:W-:Y:S01]  /*14c60*/  FADD R92, R85, R92 ;  /* 0x0000005c555c7221 */ /* 0x002fe20000000000 */
[----:B------:R-:W-:Y:S01]  /*14c70*/  FMUL R97, R97, 1.4426950216293334961 ;  /* 0x3fb8aa3b61617820 */ /* 0x000fe20000400000 */
[----:B------:R-:W-:-:S04]  /*14c80*/  FADD R98, R98, -R2 ;  /* 0x8000000262627221 */ /* 0x000fc80000000000 */
[----:B------:R-:W1:Y:S01]  /*14c90*/  MUFU.EX2 R87, R95 ;  /* 0x0000005f00577308 */ /* 0x000e620000000800 */
[----:B------:R-:W-:Y:S01]  /*14ca0*/  FADD R92, R141, R92 ;  /* 0x0000005c8d5c7221 */ /* 0x000fe20000000000 */
[----:B------:R-:W-:Y:S01]  /*14cb0*/  FMUL R98, R98, 1.4426950216293334961 ;  /* 0x3fb8aa3b62627820 */ /* 0x000fe20000400000 */
[----:B------:R-:W-:-:S05]  /*14cc0*/  FADD R99, R99, -R2 ;  /* 0x8000000263637221 */ /* 0x000fca0000000000 */
[----:B------:R-:W1:Y:S01]  /*14cd0*/  MUFU.EX2 R142, R96 ;  /* 0x00000060008e7308 */ /* 0x000e620000000800 */
[----:B0-----:R-:W-:Y:S01]  /*14ce0*/  FADD R92, R139, R92 ;  /* 0x0000005c8b5c7221 */ /* 0x001fe20000000000 */
[----:B------:R-:W-:Y:S01]  /*14cf0*/  FMUL R99, R99, 1.4426950216293334961 ;  /* 0x3fb8aa3b63637820 */ /* 0x000fe20000400000 */
[----:B------:R-:W-:-:S05]  /*14d00*/  FADD R100, R100, -R2 ;  /* 0x8000000264647221 */ /* 0x000fca0000000000 */
[----:B------:R-:W0:Y:S01]  /*14d10*/  MUFU.EX2 R143, R97 ;  /* 0x00000061008f7308 */ /* 0x000e220000000800 */
[----:B---3--:R-:W-:Y:S01]  /*14d20*/  FADD R93, R86, R92 ;  /* 0x0000005c565d7221 */ /* 0x008fe20000000000 */
[----:B------:R-:W-:Y:S01]  /*14d30*/  FMUL R100, R100, 1.4426950216293334961 ;  /* 0x3fb8aa3b64647820 */ /* 0x000fe20000400000 */
[----:B------:R-:W-:-:S05]  /*14d40*/  FADD R101, R101, -R2 ;  /* 0x8000000265657221 */ /* 0x000fca0000000000 */
[----:B------:R-:W3:Y:S01]  /*14d50*/  MUFU.EX2 R88, R98 ;  /* 0x0000006200587308 */ /* 0x000ee20000000800 */
[----:B-1----:R-:W-:Y:S01]  /*14d60*/  FADD R93, R87, R93 ;  /* 0x0000005d575d7221 */ /* 0x002fe20000000000 */
[----:B-----5:R-:W-:Y:S01]  /*14d70*/  LOP3.LUT R215, R133, 0x20, RZ, 0x3c, !PT ;  /* 0x0000002085d77812 */ /* 0x020fe200078e3cff */
[----:B------:R-:W-:Y:S01]  /*14d80*/  FMUL R101, R101, 1.4426950216293334961 ;  /* 0x3fb8aa3b65657820 */ /* 0x000fe20000400000 */
[----:B------:R-:W-:-:S04]  /*14d90*/  FADD R102, R102, -R2 ;  /* 0x8000000266667221 */ /* 0x000fc80000000000 */
[----:B------:R-:W1:Y:S01]  /*14da0*/  MUFU.EX2 R89, R99 ;  /* 0x0000006300597308 */ /* 0x000e620000000800 */
[----:B------:R-:W-:Y:S01]  /*14db0*/  FADD R93, R142, R93 ;  /* 0x0000005d8e5d7221 */ /* 0x000fe20000000000 */
[----:B------:R-:W-:Y:S01]  /*14dc0*/  STS.U8 [R133+UR6+0x18000], R34 ;  /* 0x0180002285007988 */ /* 0x000fe20008000006 */
[----:B------:R-:W-:-:S03]  /*14dd0*/  FMUL R102, R102, 1.4426950216293334961 ;  /* 0x3fb8aa3b66667820 */ /* 0x000fc60000400000 */
[----:B------:R-:W-:Y:S02]  /*14de0*/  STS.U8 [R133+UR6+0x18400], R149 ;  /* 0x0184009585007988 */ /* 0x000fe40008000006 */
[----:B------:R-:W0:Y:S02]  /*14df0*/  MUFU.EX2 R172, R100 ;  /* 0x0000006400ac7308 */ /* 0x000e240000000800 */
[----:B------:R-:W-:Y:S01]  /*14e00*/  STS.U8 [R133+UR6+0x18800], R150 ;  /* 0x0188009685007988 */ /* 0x000fe20008000006 */
[----:B------:R-:W-:-:S03]  /*14e10*/  FADD R103, R103, -R2 ;  /* 0x8000000267677221 */ /* 0x000fc60000000000 */
[----:B------:R-:W-:Y:S04]  /*14e20*/  STS.U8 [R133+UR6+0x18c00], R151 ;  /* 0x018c009785007988 */ /* 0x000fe80008000006 */
[----:B------:R-:W-:Y:S01]  /*14e30*/  STS.U8 [R133+UR6+0x19000], R152 ;  /* 0x0190009885007988 */ /* 0x000fe20008000006 */
[----:B------:R-:W0:Y:S03]  /*14e40*/  MUFU.EX2 R173, R101 ;  /* 0x0000006500ad7308 */ /* 0x000e260000000800 */
        /* <DEDUP_REMOVED lines=11> */
[----:B0-----:R-:W-:-:S03]  /*14f00*/  FADD R93, R143, R93 ;  /* 0x0000005d8f5d7221 */ /* 0x001fc60000000000 */
[----:B------:R-:W-:Y:S04]  /*14f10*/  STS.U8 [R215+UR6+0x18100], R164 ;  /* 0x018100a4d7007988 */ /* 0x000fe80008000006 */
[----:B------:R-:W-:Y:S04]  /*14f20*/  STS.U8 [R215+UR6+0x18500], R165 ;  /* 0x018500a5d7007988 */ /* 0x000fe80008000006 */
[----:B------:R-:W-:Y:S01]  /*14f30*/  STS.U8 [R215+UR6+0x18900], R166 ;  /* 0x018900a6d7007988 */ /* 0x000fe20008000006 */
[----:B------:R-:W0:Y:S03]  /*14f40*/  MUFU.EX2 R90, R102 ;  /* 0x00000066005a7308 */ /* 0x000e260000000800 */
[----:B------:R-:W-:Y:S01]  /*14f50*/  STS.U8 [R215+UR6+0x18d00], R167 ;  /* 0x018d00a7d7007988 */ /* 0x000fe20008000006 */
[----:B------:R-:W-:Y:S01]  /*14f60*/  FMUL R103, R103, 1.4426950216293334961 ;  /* 0x3fb8aa3b67677820 */ /* 0x000fe20000400000 */
[----:B------:R-:W-:-:S02]  /*14f70*/  FADD R104, R104, -R2 ;  /* 0x8000000268687221 */ /* 0x000fc40000000000 */
[----:B------:R-:W-:Y:S01]  /*14f80*/  STS.U8 [R215+UR6+0x19100], R168 ;  /* 0x019100a8d7007988 */ /* 0x000fe20008000006 */
[----:B---3--:R-:W-:-:S03]  /*14f90*/  FADD R95, R88, R93 ;  /* 0x0000005d585f7221 */ /* 0x008fc60000000000 */
[----:B------:R-:W-:Y:S01]  /*14fa0*/  STS.U8 [R215+UR6+0x19500], R169 ;  /* 0x019500a9d7007988 */ /* 0x000fe20008000006 */
[----:B------:R-:W-:-:S03]  /*14fb0*/  IMAD.SHL.U32 R144, R134, 0x10, RZ ;  /* 0x0000001086907824 */ /* 0x000fc600078e00ff */
[----:B------:R-:W-:Y:S01]  /*14fc0*/  STS.U8 [R215+UR6+0x19900], R170 ;  /* 0x019900aad7007988 */ /* 0x000fe20008000006 */
[----:B------:R-:W3:Y:S03]  /*14fd0*/  MUFU.EX2 R91, R103 ;  /* 0x00000067005b7308 */ /* 0x000ee60000000800 */
[----:B------:R-:W-:Y:S01]  /*14fe0*/  STS.U8 [R215+UR6+0x19d00], R171 ;  /* 0x019d00abd7007988 */ /* 0x000fe20008000006 */
[----:B------:R-:W-:Y:S01]  /*14ff0*/  FMUL R104, R104, 1.4426950216293334961 ;  /* 0x3fb8aa3b68687820 */ /* 0x000fe20000400000 */
[----:B------:R-:W-:Y:S02]  /*15000*/  FADD R105, R105, -R2 ;  /* 0x8000000269697221 */ /* 0x000fe40000000000 */
[----:B------:R-:W-:Y:S01]  /*15010*/  STS.U8 [R215+UR6+0x1a100], R176 ;  /* 0x01a100b0d7007988 */ /* 0x000fe20008000006 */
[----:B-1----:R-:W-:Y:S01]  /*15020*/  FADD R95, R89, R95 ;  /* 0x0000005f595f7221 */ /* 0x002fe20000000000 */
[----:B------:R-:W-:-:S02]  /*15030*/  LOP3.LUT R216, R133, 0x40, RZ, 0x3c, !PT ;  /* 0x0000004085d87812 */ /* 0x000fc400078e3cff */
[----:B------:R-:W-:Y:S01]  /*15040*/  STS.U8 [R215+UR6+0x1a500], R177 ;  /* 0x01a500b1d7007988 */ /* 0x000fe20008000006 */
[----:B------:R-:W-:-:S03]  /*15050*/  FADD R92, R106, -R2 ;  /* 0x800000026a5c7221 */ /* 0x000fc60000000000 */
[----:B------:R-:W-:Y:S01]  /*15060*/  STS.U8 [R215+UR6+0x1a900], R178 ;  /* 0x01a900b2d7007988 */ /* 0x000fe20008000006 */
[----:B------:R-:W1:Y:S03]  /*15070*/  MUFU.EX2 R174, R104 ;  /* 0x0000006800ae7308 */ /* 0x000e660000000800 */
[----:B------:R-:W-:Y:S01]  /*15080*/  STS.U8 [R215+UR6+0x1ad00], R179 ;  /* 0x01ad00b3d7007988 */ /* 0x000fe20008000006 */
[----:B------:R-:W-:Y:S01]  /*15090*/  LOP3.LUT R94, R134, 0xff, RZ, 0xc0, !PT ;  /* 0x000000ff865e7812 */ /* 0x000fe200078ec0ff */
[----:B------:R-:W-:Y:S02]  /*150a0*/  FMUL R105, R105, 1.4426950216293334961 ;  /* 0x3fb8aa3b69697820 */ /* 0x000fe40000400000 */
[----:B------:R-:W-:Y:S01]  /*150b0*/  STS.U8 [R215+UR6+0x1b100], R180 ;  /* 0x01b100b4d7007988 */ /* 0x000fe20008000006 */
[----:B------:R-:W-:Y:S01]  /*150c0*/  LOP3.LUT R144, R144, 0x70, RZ, 0xc0, !PT ;  /* 0x0000007090907812 */ /* 0x000fe200078ec0ff */
[----:B------:R-:W-:-:S02]  /*150d0*/  FADD R95, R172, R95 ;  /* 0x0000005fac5f7221 */ /* 0x000fc40000000000 */
[----:B------:R-:W-:Y:S01]  /*150e0*/  STS.U8 [R215+UR6+0x1b500], R181 ;  /* 0x01b500b5d7007988 */ /* 0x000fe20008000006 */
[----:B------:R-:W-:Y:S01]  /*150f0*/  FMUL R92, R92, 1.4426950216293334961 ;  /* 0x3fb8aa3b5c5c7820 */ /* 0x000fe20000400000 */
[----:B------:R-:W-:Y:S02]  /*15100*/  FADD R107, R107, -R2 ;  /* 0x800000026b6b7221 */ /* 0x000fe40000000000 */
[----:B------:R-:W-:Y:S01]  /*15110*/  STS.U8 [R215+UR6+0x1b900], R182 ;  /* 0x01b900b6d7007988 */ /* 0x000fe20008000006 */
[----:B------:R-:W0:Y:S03]  /*15120*/  MUFU.EX2 R175, R105 ;  /* 0x0000006900af7308 */ /* 0x000e260000000800 */
[----:B------:R0:W-:Y:S01]  /*15130*/  STS.U8 [R215+UR6+0x1bd00], R183 ;  /* 0x01bd00b7d7007988 */ /* 0x0001e20008000006 */
[----:B------:R-:W-:-:S03]  /*15140*/  IMAD R144, R94, 0x80, R144 ;  /* 0x000000805e907824 */ /* 0x000fc600078e0290 */
[----:B------:R-:W-:Y:S01]  /*15150*/  STS.U8 [R216+UR6+0x18200], R184 ;  /* 0x018200b8d8007988 */ /* 0x000fe20008000006 */
[----:B------:R-:W-:-:S03]  /*15160*/  FADD R95, R173, R95 ;  /* 0x0000005fad5f7221 */ /* 0x000fc60000000000 */
[----:B------:R-:W-:Y:S01]  /*15170*/  STS.U8 [R216+UR6+0x18600], R185 ;  /* 0x018600b9d8007988 */ /* 0x000fe20008000006 */
[----:B------:R-:W-:-:S03]  /*15180*/  FMUL R94, R107, 1.4426950216293334961 ;  /* 0x3fb8aa3b6b5e7820 */ /* 0x000fc60000400000 */
[----:B------:R-:W-:Y:S01]  /*15190*/  STS.U8 [R216+UR6+0x18a00], R190 ;  /* 0x018a00bed8007988 */ /* 0x000fe20008000006 */
[----:B------:R-:W1:Y:S03]  /*151a0*/  MUFU.EX2 R92, R92 ;  /* 0x0000005c005c7308 */ /* 0x000e660000000800 */
[----:B------:R-:W-:Y:S01]  /*151b0*/  STS.U8 [R216+UR6+0x18e00], R193 ;  /* 0x018e00c1d8007988 */ /* 0x000fe20008000006 */
[----:B------:R-:W-:-:S03]  /*151c0*/  FADD R108, R108, -R2 ;  /* 0x800000026c6c7221 */ /* 0x000fc60000000000 */
[----:B------:R-:W-:Y:S01]  /*151d0*/  STS.U8 [R216+UR6+0x19200], R195 ;  /* 0x019200c3d8007988 */ /* 0x000fe20008000006 */
[----:B0-----:R-:W-:-:S03]  /*151e0*/  FADD R95, R90, R95 ;  /* 0x0000005f5a5f7221 */ /* 0x001fc60000000000 */
[----:B------:R-:W-:Y:S04]  /*151f0*/  STS.U8 [R216+UR6+0x19600], R64 ;  /* 0x01960040d8007988 */ /* 0x000fe80008000006 */
[----:B------:R-:W-:Y:S01]  /*15200*/  STS.U8 [R216+UR6+0x19a00], R196 ;  /* 0x019a00c4d8007988 */ /* 0x000fe20008000006 */
[----:B------:R-:W0:Y:S03]  /*15210*/  MUFU.EX2 R94, R94 ;  /* 0x0000005e005e7308 */ /* 0x000e260000000800 */
[----:B------:R-:W-:Y:S01]  /*15220*/  STS.U8 [R216+UR6+0x19e00], R197 ;  /* 0x019e00c5d8007988 */ /* 0x000fe20008000006 */
[----:B------:R-:W-:Y:S01]  /*15230*/  FMUL R108, R108, 1.4426950216293334961 ;  /* 0x3fb8aa3b6c6c7820 */ /* 0x000fe20000400000 */
[----:B------:R-:W-:-:S02]  /*15240*/  FADD R109, R109, -R2 ;  /* 0x800000026d6d7221 */ /* 0x000fc40000000000 */
[----:B------:R-:W-:Y:S01]  /*15250*/  STS.U8 [R216+UR6+0x1a200], R198 ;  /* 0x01a200c6d8007988 */ /* 0x000fe20008000006 */
[----:B---3--:R-:W-:Y:S01]  /*15260*/  FADD R95, R91, R95 ;  /* 0x0000005f5b5f7221 */ /* 0x008fe20000000000 */
[----:B------:R-:W-:Y:S02]  /*15270*/  LOP3.LUT R215, R133, 0x60, RZ, 0x3c, !PT ;  /* 0x0000006085d77812 */ /* 0x000fe400078e3cff */
[----:B------:R-:W-:Y:S01]  /*15280*/  STS.U8 [R216+UR6+0x1a600], R68 ;  /* 0x01a60044d8007988 */ /* 0x000fe20008000006 */
[----:B------:R-:W-:-:S03]  /*15290*/  FADD R110, R110, -R2 ;  /* 0x800000026e6e7221 */ /* 0x000fc60000000000 */
[----:B------:R-:W-:Y:S01]  /*152a0*/  STS.U8 [R216+UR6+0x1aa00], R199 ;  /* 0x01aa00c7d8007988 */ /* 0x000fe20008000006 */
[----:B------:R-:W-:-:S03]  /*152b0*/  F2FP.SATFINITE.E4M3.F32.PACK_AB_MERGE_C R93, R146, R145, RZ ;  /* 0x00000091925d723e */ /* 0x000fc600048070ff */
[----:B------:R-:W-:Y:S01]  /*152c0*/  STS.U8 [R216+UR6+0x1ae00], R200 ;  /* 0x01ae00c8d8007988 */ /* 0x000fe20008000006 */
[----:B------:R-:W3:Y:S01]  /*152d0*/  MUFU.EX2 R145, R108 ;  /* 0x0000006c00917308 */ /* 0x000ee20000000800 */
[----:B------:R-:W-:Y:S02]  /*152e0*/  FMUL R109, R109, 1.4426950216293334961 ;  /* 0x3fb8aa3b6d6d7820 */ /* 0x000fe40000400000 */
[----:B------:R-:W-:Y:S01]  /*152f0*/  STS.U8 [R216+UR6+0x1b200], R23 ;  /* 0x01b20017d8007988 */ /* 0x000fe20008000006 */
[----:B------:R-:W-:Y:S01]  /*15300*/  F2FP.SATFINITE.E4M3.F32.PACK_AB_MERGE_C R40, R40, R39, RZ ;  /* 0x000000272828723e */ /* 0x000fe200048070ff */
[----:B-1----:R-:W-:Y:S02]  /*15310*/  FADD R95, R174, R95 ;  /* 0x0000005fae5f7221 */ /* 0x002fe40000000000 */
[----:B------:R-:W-:Y:S01]  /*15320*/  STS.U8 [R216+UR6+0x1b600], R21 ;  /* 0x01b60015d8007988 */ /* 0x000fe20008000006 */
[----:B------:R-:W-:-:S03]  /*15330*/  FMUL R39, R110, 1.4426950216293334961 ;  /* 0x3fb8aa3b6e277820 */ /* 0x000fc60000400000 */
[----:B------:R-:W-:Y:S01]  /*15340*/  STS.U8 [R216+UR6+0x1ba00], R24 ;  /* 0x01ba0018d8007988 */ /* 0x000fe20008000006 */
[----:B------:R-:W-:-:S03]  /*15350*/  FADD R111, R111, -R2 ;  /* 0x800000026f6f7221 */ /* 0x000fc60000000000 */
[----:B------:R-:W-:Y:S01]  /*15360*/  STS.U8 [R216+UR6+0x1be00], R25 ;  /* 0x01be0019d8007988 */ /* 0x000fe20008000006 */
[----:B------:R-:W1:Y:S03]  /*15370*/  MUFU.EX2 R146, R109 ;  /* 0x0000006d00927308 */ /* 0x000e660000000800 */
[----:B------:R-:W-:Y:S01]  /*15380*/  STS.U8 [R215+UR6+0x18300], R201 ;  /* 0x018300c9d7007988 */ /* 0x000fe20008000006 */
[----:B------:R-:W-:-:S03]  /*15390*/  FADD R95, R175, R95 ;  /* 0x0000005faf5f7221 */ /* 0x000fc60000000000 */
[----:B------:R-:W-:Y:S01]  /*153a0*/  STS.U8 [R215+UR6+0x18700], R202 ;  /* 0x018700cad7007988 */ /* 0x000fe20008000006 */
[----:B------:R-:W-:-:S03]  /*153b0*/  FMUL R111, R111, 1.4426950216293334961 ;  /* 0x3fb8aa3b6f6f7820 */ /* 0x000fc60000400000 */
[----:B------:R-:W-:Y:S01]  /*153c0*/  STS.U8 [R215+UR6+0x18b00], R203 ;  /* 0x018b00cbd7007988 */ /* 0x000fe20008000006 */
[----:B------:R-:W0:Y:S03]  /*153d0*/  MUFU.EX2 R39, R39 ;  /* 0x0000002700277308 */ /* 0x000e260000000800 */
[----:B------:R-:W-:Y:S01]  /*153e0*/  STS.U8 [R215+UR6+0x18f00], R204 ;  /* 0x018f00ccd7007988 */ /* 0x000fe20008000006 */
[--C-:B------:R-:W-:Y:S01]  /*153f0*/  FADD R112, R112, -R2.reuse ;  /* 0x8000000270707221 */ /* 0x100fe20000000000 */
[--C-:B------:R-:W-:Y:S02]  /*15400*/  FADD R115, R115, -R2.reuse ;  /* 0x8000000273737221 */ /* 0x100fe40000000000 */
[----:B------:R-:W-:Y:S01]  /*15410*/  STS.U8 [R215+UR6+0x19300], R205 ;  /* 0x019300cdd7007988 */ /* 0x000fe20008000006 */
[----:B------:R-:W-:Y:S01]  /*15420*/  FADD R117, R117, -R2 ;  /* 0x8000000275757221 */ /* 0x000fe20000000000 */
[----:B------:R-:W-:-:S02]  /*15430*/  F2FP.SATFINITE.E4M3.F32.PACK_AB_MERGE_C R27, R28, R27, RZ ;  /* 0x0000001b1c1b723e */ /* 0x000fc400048070ff */
[----:B------:R-:W-:Y:S01]  /*15440*/  STS.U8 [R215+UR6+0x19700], R207 ;  /* 0x019700cfd7007988 */ /* 0x000fe20008000006 */
[----:B------:R-:W-:Y:S01]  /*15450*/  FADD R95, R92, R95 ;  /* 0x0000005f5c5f7221 */ /* 0x000fe20000000000 */
[----:B------:R-:W-:Y:S02]  /*15460*/  F2FP.SATFINITE.E4M3.F32.PACK_AB_MERGE_C R28, R187, R186, RZ ;  /* 0x000000babb1c723e */ /* 0x000fe400048070ff */
[----:B------:R-:W-:Y:S01]  /*15470*/  STS.U8 [R215+UR6+0x19b00], R208 ;  /* 0x019b00d0d7007988 */ /* 0x000fe20008000006 */
[----:B------:R-:W1:Y:S03]  /*15480*/  MUFU.EX2 R187, R111 ;  /* 0x0000006f00bb7308 */ /* 0x000e660000000800 */
[----:B------:R-:W-:Y:S01]  /*15490*/  STS.U8 [R215+UR6+0x19f00], R210 ;  /* 0x019f00d2d7007988 */ /* 0x000fe20008000006 */
[----:B------:R-:W-:Y:S01]  /*154a0*/  F2FP.SATFINITE.E4M3.F32.PACK_AB_MERGE_C R16, R16, R128, RZ ;  /* 0x000000801010723e */ /* 0x000fe200048070ff */
[----:B------:R-:W-:-:S02]  /*154b0*/  FMUL R112, R112, 1.4426950216293334961 ;  /* 0x3fb8aa3b70707820 */ /* 0x000fc40000400000 */
[----:B------:R-:W-:Y:S01]  /*154c0*/  STS.U8 [R215+UR6+0x1a300], R75 ;  /* 0x01a3004bd7007988 */ /* 0x000fe20008000006 */
[----:B------:R-:W-:Y:S01]  /*154d0*/  FADD R113, R113, -R2 ;  /* 0x8000000271717221 */ /* 0x000fe20000000000 */
[----:B------:R-:W-:Y:S01]  /*154e0*/  FMUL R115, R115, 1.4426950216293334961 ;  /* 0x3fb8aa3b73737820 */ /* 0x000fe20000400000 */
[----:B------:R-:W-:Y:S01]  /*154f0*/  FMUL R117, R117, 1.4426950216293334961 ;  /* 0x3fb8aa3b75757820 */ /* 0x000fe20000400000 */
[----:B----4-:R-:W-:Y:S01]  /*15500*/  STS.U8 [R215+UR6+0x1a700], R76 ;  /* 0x01a7004cd7007988 */ /* 0x010fe20008000006 */
[----:B------:R-:W-:Y:S01]  /*15510*/  F2FP.SATFINITE.E4M3.F32.PACK_AB_MERGE_C R120, R121, R120, RZ ;  /* 0x000000787978723e */ /* 0x000fe200048070ff */
[----:B0-----:R-:W-:Y:S01]  /*15520*/  FADD R95, R94, R95 ;  /* 0x0000005f5e5f7221 */ /* 0x001fe20000000000 */
[----:B------:R-:W-:Y:S01]  /*15530*/  F2FP.SATFINITE.E4M3.F32.PACK_AB_MERGE_C R125, R125, R124, RZ ;  /* 0x0000007c7d7d723e */ /* 0x000fe200048070ff */
[----:B------:R-:W-:Y:S01]  /*15540*/  STS.U8 [R215+UR6+0x1ab00], R77 ;  /* 0x01ab004dd7007988 */ /* 0x000fe20008000006 */
[----:B------:R-:W-:Y:S02]  /*15550*/  F2FP.SATFINITE.E4M3.F32.PACK_AB_MERGE_C R19, R129, R19, RZ ;  /* 0x000000138113723e */ /* 0x000fe400048070ff */
[----:B------:R-:W-:Y:S01]  /*15560*/  F2FP.SATFINITE.E4M3.F32.PACK_AB_MERGE_C R31, R32, R31, RZ ;  /* 0x0000001f201f723e */ /* 0x000fe200048070ff */
[----:B------:R-:W-:Y:S01]  /*15570*/  STS.U8 [R215+UR6+0x1af00], R78 ;  /* 0x01af004ed7007988 */ /* 0x000fe20008000006 */
[----:B------:R-:W-:Y:S01]  /*15580*/  F2FP.SATFINITE.E4M3.F32.PACK_AB_MERGE_C R35, R36, R35, RZ ;  /* 0x000000232423723e */ /* 0x000fe200048070ff */
[----:B------:R-:W-:Y:S02]  /*15590*/  MUFU.EX2 R153, R112 ;  /* 0x0000007000997308 */ /* 0x000fe40000000800 */
[----:B------:R-:W-:Y:S01]  /*155a0*/  STS.U8 [R215+UR6+0x1b300], R79 ;  /* 0x01b3004fd7007988 */ /* 0x000fe20008000006 */
[----:B------:R-:W-:Y:S01]  /*155b0*/  F2FP.SATFINITE.E4M3.F32.PACK_AB_MERGE_C R126, R127, R126, R16 ;  /* 0x0000007e7f7e723e */ /* 0x000fe20004807010 */
[----:B------:R-:W-:-:S02]  /*155c0*/  FMUL R113, R113, 1.4426950216293334961 ;  /* 0x3fb8aa3b71717820 */ /* 0x000fc40000400000 */
[----:B------:R-:W-:Y:S01]  /*155d0*/  STS.U8 [R215+UR6+0x1b700], R81 ;  /* 0x01b70051d7007988 */ /* 0x000fe20008000006 */
[----:B---3--:R-:W-:Y:S01]  /*155e0*/  FADD R95, R145, R95 ;  /* 0x0000005f915f7221 */ /* 0x008fe20000000000 */
[----:B------:R-:W-:Y:S01]  /*155f0*/  MUFU.EX2 R152, R115 ;  /* 0x0000007300987308 */ /* 0x000fe20000000800 */
[----:B------:R-:W-:Y:S01]  /*15600*/  F2FP.SATFINITE.E4M3.F32.PACK_AB_MERGE_C R82, R5, R82, RZ ;  /* 0x000000520552723e */ /* 0x000fe200048070ff */
[----:B--2---:R0:W-:Y:S01]  /*15610*/  STS.U8 [R215+UR6+0x1bb00], R4 ;  /* 0x01bb0004d7007988 */ /* 0x0041e20008000006 */
[----:B------:R-:W-:Y:S02]  /*15620*/  F2FP.SATFINITE.E4M3.F32.PACK_AB_MERGE_C R83, R83, R7, RZ ;  /* 0x000000075353723e */ /* 0x000fe400048070ff */
[----:B------:R-:W-:Y:S01]  /*15630*/  F2FP.SATFINITE.E4M3.F32.PACK_AB_MERGE_C R125, R123, R122, R125 ;  /* 0x0000007a7b7d723e */ /* 0x000fe2000480707d */
[----:B------:R2:W-:Y:S01]  /*15640*/  STS.U8 [R215+UR6+0x1bf00], R6 ;  /* 0x01bf0006d7007988 */ /* 0x0005e20008000006 */
[----:B------:R-:W-:Y:S01]  /*15650*/  F2FP.SATFINITE.E4M3.F32.PACK_AB_MERGE_C R124, R119, R118, R120 ;  /* 0x00000076777c723e */ /* 0x000fe20004807078 */
[----:B------:R-:W3:Y:S01]  /*15660*/  MUFU.EX2 R151, R117 ;  /* 0x0000007500977308 */ /* 0x000ee20000000800 */
[----:B------:R-:W-:-:S02]  /*15670*/  F2FP.SATFINITE.E4M3.F32.PACK_AB_MERGE_C R127, R18, R17, R19 ;  /* 0x00000011127f723e */ /* 0x000fc40004807013 */
[----:B------:R-:W-:Y:S02]  /*15680*/  F2FP.SATFINITE.E4M3.F32.PACK_AB_MERGE_C R43, R44, R43, RZ ;  /* 0x0000002b2c2b723e */ /* 0x000fe400048070ff */
[----:B------:R-:W-:Y:S02]  /*15690*/  F2FP.SATFINITE.E4M3.F32.PACK_AB_MERGE_C R5, R26, R147, R27 ;  /* 0x000000931a05723e */ /* 0x000fe4000480701b */
[----:B0-----:R-:W-:Y:S02]  /*156a0*/  F2FP.SATFINITE.E4M3.F32.PACK_AB_MERGE_C R4, R131, R130, R93 ;  /* 0x000000828304723e */ /* 0x001fe4000480705d */
[----:B--2---:R-:W-:Y:S02]  /*156b0*/  F2FP.SATFINITE.E4M3.F32.PACK_AB_MERGE_C R6, R30, R29, R31 ;  /* 0x0000001d1e06723e */ /* 0x004fe4000480701f */
[----:B------:R-:W-:Y:S02]  /*156c0*/  F2FP.SATFINITE.E4M3.F32.PACK_AB_MERGE_C R7, R33, R148, R35 ;  /* 0x000000942107723e */ /* 0x000fe40004807023 */
[----:B------:R-:W-:Y:S01]  /*156d0*/  LOP3.LUT R16, R144, 0x10, RZ, 0x3c, !PT ;  /* 0x0000001090107812 */ /* 0x000fe200078e3cff */
[----:B------:R-:W0:Y:S01]  /*156e0*/  MUFU.EX2 R148, R113 ;  /* 0x0000007100947308 */ /* 0x000e220000000800 */
[----:B------:R-:W-:-:S02]  /*156f0*/  F2FP.SATFINITE.E4M3.F32.PACK_AB_MERGE_C R47, R48, R47, RZ ;  /* 0x0000002f302f723e */ /* 0x000fc400048070ff */
[----:B------:R-:W-:Y:S01]  /*15700*/  F2FP.SATFINITE.E4M3.F32.PACK_AB_MERGE_C R51, R52, R51, RZ ;  /* 0x000000333433723e */ /* 0x000fe200048070ff */
[----:B-1----:R-:W-:Y:S01]  /*15710*/  FADD R95, R146, R95 ;  /* 0x0000005f925f7221 */ /* 0x002fe20000000000 */
[----:B------:R-:W-:Y:S02]  /*15720*/  F2FP.SATFINITE.E4M3.F32.PACK_AB_MERGE_C R55, R56, R55, RZ ;  /* 0x000000373837723e */ /* 0x000fe400048070ff */
[----:B------:R-:W-:Y:S02]  /*15730*/  F2FP.SATFINITE.E4M3.F32.PACK_AB_MERGE_C R59, R60, R59, RZ ;  /* 0x0000003b3c3b723e */ /* 0x000fe400048070ff */
[----:B------:R-:W-:Y:S01]  /*15740*/  F2FP.SATFINITE.E4M3.F32.PACK_AB_MERGE_C R32, R189, R188, RZ ;  /* 0x000000bcbd20723e */ /* 0x000fe200048070ff */
[----:B------:R-:W-:Y:S01]  /*15750*/  STS.128 [R144+UR6+0x8000], R124 ;  /* 0x0080007c90007988 */ /* 0x000fe20008000c06 */
[----:B------:R-:W-:Y:S02]  /*15760*/  F2FP.SATFINITE.E4M3.F32.PACK_AB_MERGE_C R70, R72, R70, RZ ;  /* 0x000000464846723e */ /* 0x000fe400048070ff */
[----:B------:R-:W-:-:S02]  /*15770*/  F2FP.SATFINITE.E4M3.F32.PACK_AB_MERGE_C R36, R192, R191, RZ ;  /* 0x000000bfc024723e */ /* 0x000fc400048070ff */
[----:B------:R-:W-:Y:S02]  /*15780*/  F2FP.SATFINITE.E4M3.F32.PACK_AB_MERGE_C R206, R206, R194, RZ ;  /* 0x000000c2cece723e */ /* 0x000fe400048070ff */
[----:B------:R-:W-:Y:S01]  /*15790*/  F2FP.SATFINITE.E4M3.F32.PACK_AB_MERGE_C R209, R211, R209, RZ ;  /* 0x000000d1d3d1723e */ /* 0x000fe200048070ff */
[----:B------:R1:W-:Y:S01]  /*157a0*/  STS.128 [R16+UR6+0x8000], R4 ;  /* 0x0080000410007988 */ /* 0x0003e20008000c06 */
[----:B------:R-:W-:Y:S01]  /*157b0*/  F2FP.SATFINITE.E4M3.F32.PACK_AB_MERGE_C R41, R42, R41, R43 ;  /* 0x000000292a29723e */ /* 0x000fe2000480702b */
[----:B------:R-:W-:Y:S01]  /*157c0*/  FADD R116, R116, -R2 ;  /* 0x8000000274747221 */ /* 0x000fe20000000000 */
[----:B------:R-:W-:Y:S01]  /*157d0*/  F2FP.SATFINITE.E4M3.F32.PACK_AB_MERGE_C R40, R38, R37, R40 ;  /* 0x000000252628723e */ /* 0x000fe20004807028 */
[----:B------:R-:W-:Y:S01]  /*157e0*/  FADD R114, R114, -R2 ;  /* 0x8000000272727221 */ /* 0x000fe20000000000 */
[----:B------:R-:W-:Y:S02]  /*157f0*/  F2FP.SATFINITE.E4M3.F32.PACK_AB_MERGE_C R42, R46, R45, R47 ;  /* 0x0000002d2e2a723e */ /* 0x000fe4000480702f */
[----:B------:R-:W-:-:S02]  /*15800*/  F2FP.SATFINITE.E4M3.F32.PACK_AB_MERGE_C R43, R50, R49, R51 ;  /* 0x00000031322b723e */ /* 0x000fc40004807033 */
[----:B------:R-:W-:Y:S01]  /*15810*/  LOP3.LUT R17, R144, 0x20, RZ, 0x3c, !PT ;  /* 0x0000002090117812 */ /* 0x000fe200078e3cff */
[----:B------:R-:W-:Y:S01]  /*15820*/  FADD R95, R39, R95 ;  /* 0x0000005f275f7221 */ /* 0x000fe20000000000 */
[----:B------:R-:W-:Y:S02]  /*15830*/  F2FP.SATFINITE.E4M3.F32.PACK_AB_MERGE_C R212, R213, R212, RZ ;  /* 0x000000d4d5d4723e */ /* 0x000fe400048070ff */
[----:B------:R-:W-:Y:S02]  /*15840*/  F2FP.SATFINITE.E4M3.F32.PACK_AB_MERGE_C R80, R80, R214, RZ ;  /* 0x000000d65050723e */ /* 0x000fe400048070ff */
[----:B------:R-:W-:Y:S02]  /*15850*/  F2FP.SATFINITE.E4M3.F32.PACK_AB_MERGE_C R165, R58, R57, R59 ;  /* 0x000000393aa5723e */ /* 0x000fe4000480703b */
[----:B------:R-:W-:Y:S02]  /*15860*/  F2FP.SATFINITE.E4M3.F32.PACK_AB_MERGE_C R164, R54, R53, R55 ;  /* 0x0000003536a4723e */ /* 0x000fe40004807037 */
[----:B------:R-:W-:-:S02]  /*15870*/  F2FP.SATFINITE.E4M3.F32.PACK_AB_MERGE_C R166, R62, R61, R28 ;  /* 0x0000003d3ea6723e */ /* 0x000fc4000480701c */
[----:B------:R-:W-:Y:S02]  /*15880*/  F2FP.SATFINITE.E4M3.F32.PACK_AB_MERGE_C R167, R65, R63, R32 ;  /* 0x0000003f41a7723e */ /* 0x000fe40004807020 */
[----:B-1----:R-:W-:Y:S02]  /*15890*/  LOP3.LUT R4, R144, 0x30, RZ, 0x3c, !PT ;  /* 0x0000003090047812 */ /* 0x002fe400078e3cff */
[----:B------:R-:W-:Y:S02]  /*158a0*/  F2FP.SATFINITE.E4M3.F32.PACK_AB_MERGE_C R192, R85, R84, RZ ;  /* 0x0000005455c0723e */ /* 0x000fe400048070ff */
[----:B------:R-:W-:Y:S02]  /*158b0*/  F2FP.SATFINITE.E4M3.F32.PACK_AB_MERGE_C R157, R20, R22, R36 ;  /* 0x00000016149d723e */ /* 0x000fe40004807024 */
[----:B------:R-:W-:Y:S02]  /*158c0*/  F2FP.SATFINITE.E4M3.F32.PACK_AB_MERGE_C R156, R67, R66, R70 ;  /* 0x00000042439c723e */ /* 0x000fe40004807046 */
[----:B------:R-:W-:-:S02]  /*158d0*/  F2FP.SATFINITE.E4M3.F32.PACK_AB_MERGE_C R158, R11, R10, R206 ;  /* 0x0000000a0b9e723e */ /* 0x000fc400048070ce */
[----:B------:R-:W-:Y:S02]  /*158e0*/  F2FP.SATFINITE.E4M3.F32.PACK_AB_MERGE_C R159, R13, R12, R209 ;  /* 0x0000000c0d9f723e */ /* 0x000fe400048070d1 */
[----:B------:R-:W-:Y:S01]  /*158f0*/  LOP3.LUT R149, R144, 0x40, RZ, 0x3c, !PT ;  /* 0x0000004090957812 */ /* 0x000fe200078e3cff */
[----:B------:R-:W-:Y:S01]  /*15900*/  FADD R137, R137, -R2 ;  /* 0x8000000289897221 */ /* 0x000fe20000000000 */
[----:B------:R-:W-:Y:S01]  /*15910*/  F2FP.SATFINITE.E4M3.F32.PACK_AB_MERGE_C R194, R87, R86, RZ ;  /* 0x0000005657c2723e */ /* 0x000fe200048070ff */
[----:B------:R-:W-:Y:S01]  /*15920*/  STS.128 [R17+UR6+0x8000], R40 ;  /* 0x0080002811007988 */ /* 0x000fe20008000c06 */
[----:B------:R-:W-:Y:S01]  /*15930*/  F2FP.SATFINITE.E4M3.F32.PACK_AB_MERGE_C R188, R187, R39, RZ ;  /* 0x00000027bbbc723e */ /* 0x000fe200048070ff */
[----:B------:R-:W-:Y:S01]  /*15940*/  FMUL R116, R116, 1.4426950216293334961 ;  /* 0x3fb8aa3b74747820 */ /* 0x000fe20000400000 */
[----:B------:R-:W-:Y:S01]  /*15950*/  F2FP.SATFINITE.E4M3.F32.PACK_AB_MERGE_C R161, R71, R69, R80 ;  /* 0x0000004547a1723e */ /* 0x000fe20004807050 */
[----:B------:R-:W-:Y:S01]  /*15960*/  FMUL R114, R114, 1.4426950216293334961 ;  /* 0x3fb8aa3b72727820 */ /* 0x000fe20000400000 */
[----:B------:R-:W-:Y:S01]  /*15970*/  F2FP.SATFINITE.E4M3.F32.PACK_AB_MERGE_C R160, R15, R14, R212 ;  /* 0x0000000e0fa0723e */ /* 0x000fe200048070d4 */
[----:B------:R-:W-:Y:S01]  /*15980*/  FADD R187, R187, R95 ;  /* 0x0000005fbbbb7221 */ /* 0x000fe20000000000 */
[----:B------:R-:W-:Y:S01]  /*15990*/  F2FP.SATFINITE.E4M3.F32.PACK_AB_MERGE_C R162, R8, R73, R82 ;  /* 0x0000004908a2723e */ /* 0x000fe20004807052 */
[----:B------:R-:W-:Y:S01]  /*159a0*/  STS.128 [R4+UR6+0x8000], R164 ;  /* 0x008000a404007988 */ /* 0x000fe20008000c06 */
[----:B------:R-:W-:-:S02]  /*159b0*/  F2FP.SATFINITE.E4M3.F32.PACK_AB_MERGE_C R163, R74, R9, R83 ;  /* 0x000000094aa3723e */ /* 0x000fc40004807053 */
[----:B------:R-:W-:Y:S01]  /*159c0*/  LOP3.LUT R154, R144, 0x50, RZ, 0x3c, !PT ;  /* 0x00000050909a7812 */ /* 0x000fe200078e3cff */
[----:B------:R1:W-:Y:S01]  /*159d0*/  STS.128 [R149+UR6+0x8000], R156 ;  /* 0x0080009c95007988 */ /* 0x0003e20008000c06 */
[----:B------:R-:W-:Y:S01]  /*159e0*/  F2FP.SATFINITE.E4M3.F32.PACK_AB_MERGE_C R140, R138, R140, R192 ;  /* 0x0000008c8a8c723e */ /* 0x000fe200048070c0 */
[----:B------:R-:W-:Y:S01]  /*159f0*/  FADD R138, R136, -R2 ;  /* 0x80000002888a7221 */ /* 0x000fe20000000000 */
[----:B------:R-:W-:Y:S01]  /*15a00*/  FADD R0, -R2, R0 ;  /* 0x0000000002007221 */ /* 0x000fe20000000100 */
[----:B------:R-:W-:Y:S01]  /*15a10*/  F2FP.SATFINITE.E4M3.F32.PACK_AB_MERGE_C R141, R139, R141, R194 ;  /* 0x0000008d8b8d723e */ /* 0x000fe200048070c2 */
[----:B------:R-:W-:Y:S01]  /*15a20*/  MUFU.EX2 R150, R116 ;  /* 0x0000007400967308 */ /* 0x000fe20000000800 */
[----:B------:R-:W-:Y:S01]  /*15a30*/  F2FP.SATFINITE.E4M3.F32.PACK_AB_MERGE_C R191, R89, R88, RZ ;  /* 0x0000005859bf723e */ /* 0x000fe200048070ff */
[----:B------:R2:W-:Y:S01]  /*15a40*/  STS.128 [R154+UR6+0x8000], R160 ;  /* 0x008000a09a007988 */ /* 0x0005e20008000c06 */
[----:B------:R-:W-:Y:S02]  /*15a50*/  F2FP.SATFINITE.E4M3.F32.PACK_AB_MERGE_C R189, R91, R90, RZ ;  /* 0x0000005a5bbd723e */ /* 0x000fe400048070ff */
[----:B------:R-:W-:-:S02]  /*15a60*/  F2FP.SATFINITE.E4M3.F32.PACK_AB_MERGE_C R186, R94, R92, RZ ;  /* 0x0000005c5eba723e */ /* 0x000fc400048070ff */
[----:B---3--:R-:W-:Y:S01]  /*15a70*/  F2FP.SATFINITE.E4M3.F32.PACK_AB_MERGE_C R139, R151, R152, RZ ;  /* 0x00000098978b723e */ /* 0x008fe200048070ff */
[----:B------:R3:W4:Y:S01]  /*15a80*/  MUFU.EX2 R147, R114 ;  /* 0x0000007200937308 */ /* 0x0007220000000800 */
[----:B-1----:R-:W-:Y:S01]  /*15a90*/  FMUL R149, R137, 1.4426950216293334961 ;  /* 0x3fb8aa3b89957820 */ /* 0x002fe20000400000 */
[----:B------:R-:W-:Y:S01]  /*15aa0*/  F2FP.SATFINITE.E4M3.F32.PACK_AB_MERGE_C R137, R146, R145, R188 ;  /* 0x000000919289723e */ /* 0x000fe200048070bc */
[----:B------:R-:W-:Y:S01]  /*15ab0*/  FADD R146, R153, R187 ;  /* 0x000000bb99927221 */ /* 0x000fe20000000000 */
[----:B------:R-:W-:Y:S01]  /*15ac0*/  FMUL R0, R0, 1.4426950216293334961 ;  /* 0x3fb8aa3b00007820 */ /* 0x000fe20000400000 */
[----:B---3--:R-:W1:Y:S01]  /*15ad0*/  LDTM.x128 R4, tmem[UR9] ;  /* 0x00000009000479ee */ /* 0x008e6200083c0000 */
[----:B--2---:R-:W-:Y:S01]  /*15ae0*/  FMUL R154, R138, 1.4426950216293334961 ;  /* 0x3fb8aa3b8a9a7820 */ /* 0x004fe20000400000 */
[C---:B0-----:R-:W-:Y:S01]  /*15af0*/  FADD R146, R148.reuse, R146 ;  /* 0x0000009294927221 */ /* 0x041fe20000000000 */
[----:B------:R-:W-:Y:S01]  /*15b00*/  F2FP.SATFINITE.E4M3.F32.PACK_AB_MERGE_C R138, R148, R153, R139 ;  /* 0x00000099948a723e */ /* 0x000fe2000480708b */
[----:B------:R-:W-:Y:S08]  /*15b10*/  MUFU.EX2 R149, R149 ;  /* 0x0000009500957308 */ /* 0x000ff00000000800 */
[----:B------:R-:W0:Y:S08]  /*15b20*/  MUFU.EX2 R148, R154 ;  /* 0x0000009a00947308 */ /* 0x000e300000000800 */
[----:B------:R-:W1:Y:S01]  /*15b30*/  MUFU.EX2 R0, R0 ;  /* 0x0000000000007308 */ /* 0x000e620000000800 */
[----:B----4-:R-:W-:-:S02]  /*15b40*/  F2FP.SATFINITE.E4M3.F32.PACK_AB_MERGE_C R139, R147, R150, RZ ;  /* 0x00000096938b723e */ /* 0x010fc400048070ff */
[----:B------:R-:W-:Y:S02]  /*15b50*/  F2FP.SATFINITE.E4M3.F32.PACK_AB_MERGE_C R142, R143, R142, R191 ;  /* 0x0000008e8f8e723e */ /* 0x000fe400048070bf */
[----:B------:R-:W-:Y:S02]  /*15b60*/  F2FP.SATFINITE.E4M3.F32.PACK_AB_MERGE_C R143, R173, R172, R189 ;  /* 0x000000acad8f723e */ /* 0x000fe400048070bd */
[C---:B------:R-:W-:Y:S02]  /*15b70*/  LOP3.LUT R145, R144.reuse, 0x60, RZ, 0x3c, !PT ;  /* 0x0000006090917812 */ /* 0x040fe400078e3cff */
[----:B------:R-:W-:Y:S02]  /*15b80*/  F2FP.SATFINITE.E4M3.F32.PACK_AB_MERGE_C R136, R175, R174, R186 ;  /* 0x000000aeaf88723e */ /* 0x000fe400048070ba */
[----:B------:R-:W-:Y:S02]  /*15b90*/  LOP3.LUT R144, R144, 0x70, RZ, 0x3c, !PT ;  /* 0x0000007090907812 */ /* 0x000fe400078e3cff */
[----:B0-----:R-:W-:Y:S01]  /*15ba0*/  F2FP.SATFINITE.E4M3.F32.PACK_AB_MERGE_C R139, R148, R149, R139 ;  /* 0x00000095948b723e */ /* 0x001fe2000480708b */
[----:B------:R0:W-:Y:S01]  /*15bb0*/  STS.128 [R145+UR6+0x8000], R140 ;  /* 0x0080008c91007988 */ /* 0x0001e20008000c06 */
[C---:B-1----:R-:W-:Y:S01]  /*15bc0*/  FMUL R4, R0.reuse, R4 ;  /* 0x0000000400047220 */ /* 0x042fe20000400000 */
        /* <DEDUP_REMOVED lines=126> */
[----:B------:R-:W-:Y:S01]  /*163b0*/  FMUL R131, R0, R131 ;  /* 0x0000008300837220 */ /* 0x000fe20000400000 */
[----:B------:R0:W-:Y:S01]  /*163c0*/  STS.128 [R144+UR6+0x8000], R136 ;  /* 0x0080008890007988 */ /* 0x0001e20008000c06 */
[----:B------:R-:W-:-:S02]  /*163d0*/  NOP ;  /* 0x0000000000007918 */ /* 0x000fc40000000000 */
[----:B------:R0:W-:Y:S01]  /*163e0*/  STTM.x128 tmem[UR9], R4 ;  /* 0x00000004000079ed */ /* 0x0001e200083c0009 */
[----:B------:R-:W1:Y:S02]  /*163f0*/  FENCE.VIEW.ASYNC.T ;  /* 0x00000000000073c6 */ /* 0x000e640000000200 */
[----:B-1----:R-:W-:Y:S06]  /*16400*/  BAR.SYNC.DEFER_BLOCKING 0x0 ;  /* 0x0000000000007b1d */ /* 0x002fec0000010000 */
[----:B------:R1:W-:Y:S06]  /*16410*/  MEMBAR.ALL.CTA ;  /* 0x0000000000007992 */ /* 0x0003ec0000008000 */
[----:B-1----:R-:W1:Y:S01]  /*16420*/  FENCE.VIEW.ASYNC.S ;  /* 0x00000000000073c6 */ /* 0x002e620000000000 */
[----:B------:R-:W-:-:S04]  /*16430*/  FADD R146, R152, R146 ;  /* 0x0000009298927221 */ /* 0x000fc80000000000 */
[----:B------:R-:W-:-:S04]  /*16440*/  FADD R146, R151, R146 ;  /* 0x0000009297927221 */ /* 0x000fc80000000000 */
[----:B------:R-:W-:-:S04]  /*16450*/  FADD R149, R149, R146 ;  /* 0x0000009295957221 */ /* 0x000fc80000000000 */
[----:B------:R-:W-:Y:S01]  /*16460*/  FADD R149, R148, R149 ;  /* 0x0000009594957221 */ /* 0x000fe20000000000 */
[----:B------:R-:W-:-:S03]  /*16470*/  ULEA UR10, UR14, UR6, 0x3 ;  /* 0x000000060e0a7291 */ /* 0x000fc6000f8e18ff */
[----:B------:R-:W-:Y:S01]  /*16480*/  FADD R149, R150, R149 ;  /* 0x0000009596957221 */ /* 0x000fe20000000000 */
[----:B------:R-:W-:-:S03]  /*16490*/  UIADD3 UR10, UPT, UPT, UR10, 0x1c000, URZ ;  /* 0x0001c0000a0a7890 */ /* 0x000fc6000fffe0ff */
[----:B------:R-:W-:Y:S01]  /*164a0*/  FADD R149, R147, R149 ;  /* 0x0000009593957221 */ /* 0x000fe20000000000 */
[----:B------:R-:W-:Y:S01]  /*164b0*/  UMOV UR65, UR69 ;  /* 0x0000004500417c82 */ /* 0x000fe20008000000 */
[----:B-1----:R-:W-:Y:S06]  /*164c0*/  BAR.SYNC.DEFER_BLOCKING 0x0 ;  /* 0x0000000000007b1d */ /* 0x002fec0000010000 */
[----:B------:R-:W-:Y:S05]  /*164d0*/  BRA.U UP2, `(.L_x_15) ;  /* 0x00000001026c7547 */ /* 0x000fea000b800000 */
[----:B------:R-:W-:Y:S01]  /*164e0*/  UMOV UR70, 0x0 ;  /* 0x0000000000467882 */ /* 0x000fe20000000000 */
[----:B------:R-:W-:Y:S01]  /*164f0*/  UMOV UR71, 0x8200010 ;  /* 0x0820001000477882 */ /* 0x000fe20000000000 */
[----:B------:R-:W-:Y:S01]  /*16500*/  UMOV UR4, UR68 ;  /* 0x0000004400047c82 */ /* 0x000fe20008000000 */
[----:B------:R-:W-:Y:S01]  /*16510*/  UMOV UR5, 0x40004040 ;  /* 0x4000404000057882 */ /* 0x000fe20000000000 */
[----:B------:R-:W-:Y:S01]  /*16520*/  UMOV UR72, 0x0 ;  /* 0x0000000000487882 */ /* 0x000fe20000000000 */
[----:B------:R-:W-:Y:S01]  /*16530*/  UMOV UR73, 0x8200010 ;  /* 0x0820001000497882 */ /* 0x000fe20000000000 */
[----:B------:R-:W-:Y:S01]  /*16540*/  UMOV UR74, 0x0 ;  /* 0x00000000004a7882 */ /* 0x000fe20000000000 */
[----:B------:R-:W-:Y:S01]  /*16550*/  UMOV UR75, 0x8200010 ;  /* 0x08200010004b7882 */ /* 0x000fe20000000000 */
[----:B------:R-:W-:Y:S02]  /*16560*/  UIADD3 UR69, UPT, UPT, UR7, 0x80, URZ ;  /* 0x0000008007457890 */ /* 0x000fe4000fffe0ff */
[----:B------:R1:W-:Y:S01]  /*16570*/  UTCQMMA gdesc[UR4], gdesc[UR26], tmem[UR7], tmem[UR70], idesc[UR71], UPT ;  /* 0x00ff461a040075ea */ /* 0x0003e2000b800307 */
[----:B------:R-:W-:-:S02]  /*16580*/  UIADD3 UR76, UPT, UPT, UR7, 0x80, URZ ;  /* 0x00000080074c7890 */ /* 0x000fc4000fffe0ff */
[----:B------:R-:W-:Y:S01]  /*16590*/  UTCQMMA gdesc[UR40], gdesc[UR42], tmem[UR7], tmem[UR72], idesc[UR73], UPT ;  /* 0x00ff482a280075ea */ /* 0x000fe2000b800307 */
[----:B------:R-:W-:Y:S02]  /*165a0*/  UIADD3 UR77, UPT, UPT, UR7, 0x80, URZ ;  /* 0x00000080074d7890 */ /* 0x000fe4000fffe0ff */
[----:B------:R2:W-:Y:S01]  /*165b0*/  UTCQMMA gdesc[UR44], gdesc[UR60], tmem[UR7], tmem[UR74], idesc[UR75], UPT ;  /* 0x00ff4a3c2c0075ea */ /* 0x0005e2000b800307 */
[----:B------:R-:W-:Y:S01]  /*165c0*/  UMOV UR66, 0x0 ;  /* 0x0000000000427882 */ /* 0x000fe20000000000 */
[----:B------:R-:W-:Y:S01]  /*165d0*/  UMOV UR67, 0x8200010 ;  /* 0x0820001000437882 */ /* 0x000fe20000000000 */
[----:B------:R3:W-:Y:S01]  /*165e0*/  UTCQMMA gdesc[UR46], gdesc[UR62], tmem[UR7], tmem[UR70], idesc[UR71], UPT ;  /* 0x00ff463e2e0075ea */ /* 0x0007e2000b800307 */
[----:B------:R3:W-:Y:S01]  /*165f0*/  UTCQMMA gdesc[UR48], gdesc[UR26], tmem[UR69], tmem[UR66], idesc[UR67], UPT ;  /* 0x00ff421a300075ea */ /* 0x0007e2000b800345 */
[----:B-1----:R-:W-:Y:S01]  /*16600*/  UMOV UR4, UR10 ;  /* 0x0000000a00047c82 */ /* 0x002fe20008000000 */
[----:B------:R-:W-:Y:S01]  /*16610*/  UMOV UR5, URZ ;  /* 0x000000ff00057c82 */ /* 0x000fe20008000000 */
[----:B------:R3:W-:Y:S01]  /*16620*/  UTCQMMA gdesc[UR50], gdesc[UR42], tmem[UR76], tmem[UR66], idesc[UR67], UPT ;  /* 0x00ff422a320075ea */ /* 0x0007e2000b80034c */
[----:B------:R-:W-:Y:S01]  /*16630*/  UMOV UR4, UR4 ;  /* 0x0000000400047c82 */ /* 0x000fe20008000000 */
[----:B--2---:R-:W-:Y:S01]  /*16640*/  UIADD3 UR74, UPT, UPT, UR7, 0x80, URZ ;  /* 0x00000080074a7890 */ /* 0x004fe2000fffe0ff */
[----:B------:R3:W-:Y:S08]  /*16650*/  UTCQMMA gdesc[UR52], gdesc[UR60], tmem[UR77], tmem[UR72], idesc[UR73], UPT ;  /* 0x00ff483c340075ea */ /* 0x0007f0000b80034d */
[----:B------:R3:W-:Y:S01]  /*16660*/  UTCQMMA gdesc[UR54], gdesc[UR62], tmem[UR74], tmem[UR70], idesc[UR71], UPT ;  /* 0x00ff463e360075ea */ /* 0x0007e2000b80034a */
[----:B------:R3:W-:Y:S01]  /*16670*/  UTCBAR [UR4], URZ ;  /* 0x000000ff040073e9 */ /* 0x0007e200080000ff */
[----:B------:R-:W-:Y:S01]  /*16680*/  NOP ;  /* 0x0000000000007918 */ /* 0x000fe20000000000 */
.L_x_15:
[----:B0-----:R-:W2:Y:S01]  /*16690*/  LDL.LU R4, [R1+0x44] ;  /* 0x0000440001047983 */ /* 0x001ea20000300800 */
[----:B------:R-:W-:Y:S01]  /*166a0*/  IADD3 R3, P0, PT, R3, 0x80, RZ ;  /* 0x0000008003037810 */ /* 0x000fe20007f1e0ff */
[----:B------:R-:W-:Y:S02]  /*166b0*/  UIADD3 UR14, UPT, UPT, UR14, 0x1, URZ ;  /* 0x000000010e0e7890 */ /* 0x000fe4000fffe0ff */
[----:B---3--:R-:W-:Y:S02]  /*166c0*/  USHF.L.U32 UR4, UR17, 0x7, URZ ;  /* 0x0000000711047899 */ /* 0x008fe400080006ff */
[----:B------:R-:W-:Y:S01]  /*166d0*/  IMAD.X R132, RZ, RZ, R132, P0 ;  /* 0x000000ffff847224 */ /* 0x000fe200000e0684 */
[----:B------:R-:W-:Y:S01]  /*166e0*/  ISETP.GE.U32.AND P0, PT, R3, UR8, PT ;  /* 0x0000000803007c0c */ /* 0x000fe2000bf06070 */
[----:B------:R-:W-:Y:S02]  /*166f0*/  UISETP.GT.AND UP3, UPT, UR14, 0x1, UPT ;  /* 0x000000010e00788c */ /* 0x000fe4000bf64270 */
[----:B------:R-:W-:Y:S01]  /*16700*/  USHF.L.U32 UR5, UR15, 0x7, URZ ;  /* 0x000000070f057899 */ /* 0x000fe200080006ff */
[----:B------:R-:W-:Y:S01]  /*16710*/  ISETP.GE.U32.AND.EX P0, PT, R132, RZ, PT, P0 ;  /* 0x000000ff8400720c */ /* 0x000fe20003f06100 */
[----:B------:R-:W-:-:S02]  /*16720*/  USEL UR69, URZ, 0x1, !UP3 ;  /* 0x00000001ff457887 */ /* 0x000fc4000d800000 */
[----:B------:R-:W-:Y:S02]  /*16730*/  UIADD3 UR12, UPT, UPT, UR4, UR12, URZ ;  /* 0x0000000c040c7290 */ /* 0x000fe4000fffe0ff */
[----:B------:R-:W-:Y:S02]  /*16740*/  UIADD3 UR13, UPT, UPT, UR5, UR13, URZ ;  /* 0x0000000d050d7290 */ /* 0x000fe4000fffe0ff */
[----:B------:R-:W-:Y:S02]  /*16750*/  USEL UR14, UR14, URZ, !UP3 ;  /* 0x000000ff0e0e7287 */ /* 0x000fe4000d800000 */
[----:B------:R-:W-:Y:S02]  /*16760*/  ULOP3.LUT UR69, UR65, UR69, URZ, 0x3c, !UPT ;  /* 0x0000004541457292 */ /* 0x000fe4000f8e3cff */
[----:B------:R-:W-:Y:S01]  /*16770*/  UMOV UR72, UR65 ;  /* 0x0000004100487c82 */ /* 0x000fe20008000000 */
[----:B--2---:R-:W-:Y:S01]  /*16780*/  FFMA R4, R0, R4, R149 ;  /* 0x0000000400047223 */ /* 0x004fe20000000095 */
[----:B------:R-:W-:-:S04]  /*16790*/  IMAD.MOV.U32 R0, RZ, RZ, R2 ;  /* 0x000000ffff007224 */ /* 0x000fc800078e0002 */
[----:B------:R4:W-:Y:S01]  /*167a0*/  STL [R1+0x44], R4 ;  /* 0x0000440401007387 */ /* 0x0009e20000100800 */
[----:B------:R-:W-:Y:S05]  /*167b0*/  @!P0 BRA `(.L_x_16) ;  /* 0xffffff6c00288947 */ /* 0x000fea000383ffff */
.L_x_11:
[----:B-1--4-:R-:W3:Y:S04]  /*167c0*/  LDL.LU R4, [R1+0x44] ;  /* 0x0000440001047983 */ /* 0x012ee80000300800 */
[----:B------:R-:W4:Y:S01]  /*167d0*/  LDL.LU R5, [R1+0x454] ;  /* 0x0004540001057983 */ /* 0x000f220000300800 */
[----:B---3--:R-:W-:Y:S01]  /*167e0*/  IMAD.MOV.U32 R137, RZ, RZ, R4 ;  /* 0x000000ffff897224 */ /* 0x008fe200078e0004 */
[----:B0---4-:R-:W-:-:S04]  /*167f0*/  R2UR UR4, R5 ;  /* 0x00000000050472ca */ /* 0x011fc800000e0000 */
[----:B------:R-:W-:-:S09]  /*16800*/  FSETP.GT.AND P1, PT, |R137|, 8.50705917302346158658e+37, PT ;  /* 0x7e8000008900780b */ /* 0x000fd20003f24200 */
[----:B------:R-:W-:-:S09]  /*16810*/  UISETP.GE.AND UP1, UPT, UR4, 0x1, UPT ;  /* 0x000000010400788c */ /* 0x000fd2000bf26270 */
[----:B------:R-:W-:Y:S05]  /*16820*/  BRA.U !UP1, `(.L_x_17) ;  /* 0x0000000109107547 */ /* 0x000fea000b800000 */
[----:B------:R-:W-:-:S06]  /*16830*/  USHF.L.U32 UR65, UR65, 0x1f, URZ ;  /* 0x0000001f41417899 */ /* 0x000fcc00080006ff */
[----:B--2---:R-:W-:-:S04]  /*16840*/  IMAD.U32 R0, RZ, RZ, UR65 ;  /* 0x00000041ff007e24 */ /* 0x004fc8000f8e00ff */
[----:B------:R-:W0:Y:S02]  /*16850*/  SYNCS.PHASECHK.TRANS64.TRYWAIT P0, [UR10], R0 ;  /* 0x00000000ff0075a7 */ /* 0x000e24000800110a */
[----:B0-----:R-:W-:Y:S05]  /*16860*/  @!P0 BRA `(.L_x_18) ;  /* 0x0000004c00588947 */ /* 0x001fea0003800000 */
.L_x_17:
[----:B------:R-:W-:Y:S01]  /*16870*/  BAR.SYNC.DEFER_BLOCKING 0x0 ;  /* 0x0000000000007b1d */ /* 0x000fe20000010000 */
[----:B------:R-:W-:Y:S01]  /*16880*/  LOP3.LUT P3, RZ, R134, 0xff, RZ, 0xc0, !PT ;  /* 0x000000ff86ff7812 */ /* 0x000fe2000786c0ff */
[C---:B------:R-:W-:Y:S01]  /*16890*/  FMUL R132, R137.reuse, 8388608 ;  /* 0x4b00000089847820 */ /* 0x040fe20000400000 */
[C---:B------:R-:W-:Y:S02]  /*168a0*/  FSETP.GEU.AND P2, PT, |R137|.reuse, 1.175494350822287508e-38, PT ;  /* 0x008000008900780b */ /* 0x040fe40003f4e200 */
[----:B------:R-:W-:-:S03]  /*168b0*/  FSETP.GEU.AND P0, PT, R137, 1.175494350822287508e-38, PT ;  /* 0x008000008900780b */ /* 0x000fc60003f0e000 */
[----:B------:R-:W0:Y:S01]  /*168c0*/  S2UR UR8, SR_CTAID.Y ;  /* 0x00000000000879c3 */ /* 0x000e220000002600 */
[----:B------:R-:W0:Y:S01]  /*168d0*/  LDCU.64 UR4, c[0x0][0x3e0] ;  /* 0x00007c00ff0477ac */ /* 0x000e220008000a00 */
[----:B------:R-:W-:Y:S01]  /*168e0*/  FSEL R132, R132, R137, !P0 ;  /* 0x0000008984847208 */ /* 0x000fe20004000000 */
[----:B------:R-:W-:Y:S01]  /*168f0*/  @P1 FMUL R137, R137, 0.25 ;  /* 0x3e80000089891820 */ /* 0x000fe20000400000 */
[----:B------:R-:W-:Y:S02]  /*16900*/  FSEL R133, RZ, -23, P0 ;  /* 0xc1b80000ff857808 */ /* 0x000fe40000000000 */
[C---:B------:R-:W-:Y:S01]  /*16910*/  ISETP.GE.U32.AND P0, PT, R132.reuse, 0x7f800000, PT ;  /* 0x7f8000008400780c */ /* 0x040fe20003f06070 */
[----:B------:R-:W-:Y:S02]  /*16920*/  VIADD R3, R132, 0xc0cafb0d ;  /* 0xc0cafb0d84037836 */ /* 0x000fe40000000000 */
[----:B------:R-:W-:-:S03]  /*16930*/  @!P2 FMUL R137, R137, 16777216 ;  /* 0x4b8000008989a820 */ /* 0x000fc60000400000 */
[----:B------:R-:W-:Y:S01]  /*16940*/  LOP3.LUT R3, R3, 0xff800000, RZ, 0xc0, !PT ;  /* 0xff80000003037812 */ /* 0x000fe200078ec0ff */
[----:B--2---:R-:W1:Y:S03]  /*16950*/  MUFU.RCP R0, R137 ;  /* 0x0000008900007308 */ /* 0x004e660000001000 */
[----:B------:R-:W-:Y:S01]  /*16960*/  I2FP.F32.S32 R134, R3 ;  /* 0x0000000300867245 */ /* 0x000fe20000201400 */
[----:B------:R-:W2:Y:S02]  /*16970*/  @!P3 SYNCS.CCTL.IV [UR6+0x1c000] ;  /* 0x01c00000ff00b9b1 */ /* 0x000ea40008000006 */
[----:B--2---:R-:W-:Y:S01]  /*16980*/  BAR.SYNC.DEFER_BLOCKING 0x0 ;  /* 0x0000000000007b1d */ /* 0x004fe20000010000 */
[----:B------:R-:W-:Y:S02]  /*16990*/  IMAD.IADD R3, R132, 0x1, -R3 ;  /* 0x0000000184037824 */ /* 0x000fe400078e0a03 */
[----:B------:R-:W-:-:S02]  /*169a0*/  FFMA.FTZ R133, R134, 1.1920928955078125e-07, R133 ;  /* 0x3400000086857823 */ /* 0x000fc40000010085 */
[----:B------:R-:W-:Y:S01]  /*169b0*/  FADD R3, R3, -1 ;  /* 0xbf80000003037421 */ /* 0x000fe20000000000 */
[----:B0-----:R-:W-:Y:S01]  /*169c0*/  UIMAD UR4, UR8, UR4, URZ ;  /* 0x00000004080472a4 */ /* 0x001fe2000f8e02ff */
[----:B------:R-:W0:Y:S01]  /*169d0*/  LDTM.x128 R4, tmem[UR9] ;  /* 0x00000009000479ee */ /* 0x000e2200083c0000 */
[----:B------:R-:W2:Y:S01]  /*169e0*/  @!P3 SYNCS.CCTL.IV [UR6+0x1c008] ;  /* 0x01c00800ff00b9b1 */ /* 0x000ea20008000006 */
[----:B------:R-:W-:Y:S01]  /*169f0*/  NOP ;  /* 0x0000000000007918 */ /* 0x000fe20000000000 */
[----:B0-----:R-:W-:Y:S01]  /*16a00*/  @P1 FMUL R4, R4, 0.25 ;  /* 0x3e80000004041820 */ /* 0x001fe20000400000 */
[----:B------:R-:W-:Y:S01]  /*16a10*/  @P1 FMUL R5, R5, 0.25 ;  /* 0x3e80000005051820 */ /* 0x000fe20000400000 */
[----:B------:R-:W-:Y:S01]  /*16a20*/  @P1 FMUL R42, R42, 0.25 ;  /* 0x3e8000002a2a1820 */ /* 0x000fe20000400000 */
[----:B------:R-:W-:Y:S01]  /*16a30*/  @P1 FMUL R43, R43, 0.25 ;  /* 0x3e8000002b2b1820 */ /* 0x000fe20000400000 */
[----:B------:R-:W-:Y:S01]  /*16a40*/  @!P2 FMUL R4, R4, 16777216 ;  /* 0x4b8000000404a820 */ /* 0x000fe20000400000 */
[----:B------:R-:W-:Y:S01]  /*16a50*/  @!P2 FMUL R5, R5, 16777216 ;  /* 0x4b8000000505a820 */ /* 0x000fe20000400000 */
[----:B------:R-:W-:Y:S01]  /*16a60*/  @!P2 FMUL R42, R42, 16777216 ;  /* 0x4b8000002a2aa820 */ /* 0x000fe20000400000 */
[----:B------:R-:W-:Y:S01]  /*16a70*/  @!P2 FMUL R43, R43, 16777216 ;  /* 0x4b8000002b2ba820 */ /* 0x000fe20000400000 */
[C---:B-1----:R-:W-:Y:S01]  /*16a80*/  FMUL R4, R0.reuse, R4 ;  /* 0x0000000400047220 */ /* 0x042fe20000400000 */
[C---:B------:R-:W-:Y:S01]  /*16a90*/  FMUL R5, R0.reuse, R5 ;  /* 0x0000000500057220 */ /* 0x040fe20000400000 */
[C---:B------:R-:W-:Y:S01]  /*16aa0*/  FMUL R201, R0.reuse, R42 ;  /* 0x0000002a00c97220 */ /* 0x040fe20000400000 */
[----:B------:R-:W-:Y:S01]  /*16ab0*/  FMUL R42, R0, R43 ;  /* 0x0000002b002a7220 */ /* 0x000fe20000400000 */
[----:B------:R-:W-:Y:S01]  /*16ac0*/  @P1 FMUL R14, R14, 0.25 ;  /* 0x3e8000000e0e1820 */ /* 0x000fe20000400000 */
[----:B------:R-:W-:Y:S01]  /*16ad0*/  @P1 FMUL R15, R15, 0.25 ;  /* 0x3e8000000f0f1820 */ /* 0x000fe20000400000 */
[----:B------:R-:W-:Y:S01]  /*16ae0*/  F2FP.SATFINITE.E4M3.F32.PACK_AB_MERGE_C R43, R5, R4, RZ ;  /* 0x00000004052b723e */ /* 0x000fe200048070ff */
[----:B------:R-:W-:-:S02]  /*16af0*/  IMAD.MOV.U32 R4, RZ, RZ, 0x3dc6b27f ;  /* 0x3dc6b27fff047424 */ /* 0x000fc400078e00ff */
[----:B------:R-:W-:Y:S01]  /*16b00*/  @P1 FMUL R22, R22, 0.25 ;  /* 0x3e80000016161820 */ /* 0x000fe20000400000 */
[----:B------:R-:W-:Y:S01]  /*16b10*/  @P1 FMUL R23, R23, 0.25 ;  /* 0x3e80000017171820 */ /* 0x000fe20000400000 */
[----:B------:R-:W-:Y:S01]  /*16b20*/  @!P2 FMUL R14, R14, 16777216 ;  /* 0x4b8000000e0ea820 */ /* 0x000fe20000400000 */
[----:B------:R-:W-:Y:S01]  /*16b30*/  FFMA.FTZ R4, R3, R4, -0.16845393180847167969 ;  /* 0xbe2c7f3003047423 */ /* 0x000fe20000010004 */
[----:B------:R-:W-:Y:S01]  /*16b40*/  @!P2 FMUL R15, R15, 16777216 ;  /* 0x4b8000000f0fa820 */ /* 0x000fe20000400000 */
[----:B------:R-:W-:Y:S01]  /*16b50*/  @!P2 FMUL R22, R22, 16777216 ;  /* 0x4b8000001616a820 */ /* 0x000fe20000400000 */
[----:B------:R-:W-:Y:S01]  /*16b60*/  @!P2 FMUL R23, R23, 16777216 ;  /* 0x4b8000001717a820 */ /* 0x000fe20000400000 */
[C---:B------:R-:W-:Y:S01]  /*16b70*/  FFMA.FTZ R4, R3.reuse, R4, 0.1716887056827545166 ;  /* 0x3e2fcf2a03047423 */ /* 0x040fe20000010004 */
[C---:B------:R-:W-:Y:S01]  /*16b80*/  FMUL R14, R0.reuse, R14 ;  /* 0x0000000e000e7220 */ /* 0x040fe20000400000 */
[C---:B------:R-:W-:Y:S01]  /*16b90*/  FMUL R15, R0.reuse, R15 ;  /* 0x0000000f000f7220 */ /* 0x040fe20000400000 */
[C---:B------:R-:W-:Y:S01]  /*16ba0*/  FMUL R22, R0.reuse, R22 ;  /* 0x0000001600167220 */ /* 0x040fe20000400000 */
[----:B------:R-:W-:Y:S01]  /*16bb0*/  FFMA.FTZ R4, R3, R4, -0.17900948226451873779 ;  /* 0xbe374e4303047423 */ /* 0x000fe20000010004 */
[----:B------:R-:W-:Y:S01]  /*16bc0*/  FMUL R23, R0, R23 ;  /* 0x0000001700177220 */ /* 0x000fe20000400000 */
[----:B------:R-:W-:Y:S01]  /*16bd0*/  @P1 FMUL R16, R16, 0.25 ;  /* 0x3e80000010101820 */ /* 0x000fe20000400000 */
[----:B------:R-:W-:Y:S01]  /*16be0*/  F2FP.SATFINITE.E4M3.F32.PACK_AB_MERGE_C R15, R15, R14, RZ ;  /* 0x0000000e0f0f723e */ /* 0x000fe200048070ff */
[----:B------:R-:W-:Y:S01]  /*16bf0*/  FFMA.FTZ R4, R3, R4, 0.20512372255325317383 ;  /* 0x3e520bf403047423 */ /* 0x000fe20000010004 */
[----:B------:R-:W-:Y:S01]  /*16c00*/  @P1 FMUL R17, R17, 0.25 ;  /* 0x3e80000011111820 */ /* 0x000fe20000400000 */
[----:B------:R-:W-:Y:S01]  /*16c10*/  F2FP.SATFINITE.E4M3.F32.PACK_AB_MERGE_C R14, R23, R22, RZ ;  /* 0x00000016170e723e */ /* 0x000fe200048070ff */
[----:B------:R-:W-:Y:S01]  /*16c20*/  @!P2 FMUL R16, R16, 16777216 ;  /* 0x4b8000001010a820 */ /* 0x000fe20000400000 */
[----:B------:R-:W-:Y:S01]  /*16c30*/  FFMA.FTZ R4, R3, R4, -0.24046532809734344482 ;  /* 0xbe763c8b03047423 */ /* 0x000fe20000010004 */
[----:B------:R-:W0:Y:S01]  /*16c40*/  LDC.64 R22, c[0x0][0x398] ;  /* 0x0000e600ff167b82 */ /* 0x000e220000000a00 */
[----:B------:R-:W-:Y:S01]  /*16c50*/  @!P2 FMUL R17, R17, 16777216 ;  /* 0x4b8000001111a820 */ /* 0x000fe20000400000 */
[----:B------:R-:W-:Y:S01]  /*16c60*/  FMUL R16, R0, R16 ;  /* 0x0000001000107220 */ /* 0x000fe20000400000 */
[----:B------:R-:W-:Y:S01]  /*16c70*/  FFMA.FTZ R4, R3, R4, 0.28857114911079406738 ;  /* 0x3e93bf9903047423 */ /* 0x000fe20000010004 */
[----:B------:R-:W-:Y:S01]  /*16c80*/  @P1 FMUL R18, R18, 0.25 ;  /* 0x3e80000012121820 */ /* 0x000fe20000400000 */
[----:B------:R-:W-:Y:S01]  /*16c90*/  FMUL R17, R0, R17 ;  /* 0x0000001100117220 */ /* 0x000fe20000400000 */
[----:B------:R-:W-:Y:S01]  /*16ca0*/  @P1 FMUL R19, R19, 0.25 ;  /* 0x3e80000013131820 */ /* 0x000fe20000400000 */
[----:B------:R-:W-:Y:S01]  /*16cb0*/  FFMA.FTZ R4, R3, R4, -0.36067417263984680176 ;  /* 0xbeb8aa4903047423 */ /* 0x000fe20000010004 */
[----:B------:R-:W-:Y:S01]  /*16cc0*/  @P1 FMUL R10, R10, 0.25 ;  /* 0x3e8000000a0a1820 */ /* 0x000fe20000400000 */
[----:B------:R-:W-:Y:S01]  /*16cd0*/  @P1 FMUL R11, R11, 0.25 ;  /* 0x3e8000000b0b1820 */ /* 0x000fe20000400000 */
[----:B------:R-:W-:Y:S01]  /*16ce0*/  @P1 FMUL R12, R12, 0.25 ;  /* 0x3e8000000c0c1820 */ /* 0x000fe20000400000 */
[----:B------:R-:W-:Y:S01]  /*16cf0*/  FFMA.FTZ R4, R3, R4, 0.48089820146560668945 ;  /* 0x3ef6384a03047423 */ /* 0x000fe20000010004 */
[----:B------:R-:W-:Y:S01]  /*16d00*/  @P1 FMUL R13, R13, 0.25 ;  /* 0x3e8000000d0d1820 */ /* 0x000fe20000400000 */
[----:B------:R-:W-:Y:S01]  /*16d10*/  @P1 FMUL R20, R20, 0.25 ;  /* 0x3e80000014141820 */ /* 0x000fe20000400000 */
[----:B------:R-:W-:Y:S01]  /*16d20*/  @P1 FMUL R21, R21, 0.25 ;  /* 0x3e80000015151820 */ /* 0x000fe20000400000 */
[----:B------:R-:W-:Y:S01]  /*16d30*/  FFMA.FTZ R4, R3, R4, -0.72134751081466674805 ;  /* 0xbf38aa3b03047423 */ /* 0x000fe20000010004 */
[----:B------:R-:W-:Y:S01]  /*16d40*/  @P1 FMUL R6, R6, 0.25 ;  /* 0x3e80000006061820 */ /* 0x000fe20000400000 */
[----:B------:R-:W-:Y:S01]  /*16d50*/  @P1 FMUL R7, R7, 0.25 ;  /* 0x3e80000007071820 */ /* 0x000fe20000400000 */
[----:B------:R-:W-:Y:S01]  /*16d60*/  @P1 FMUL R24, R24, 0.25 ;  /* 0x3e80000018181820 */ /* 0x000fe20000400000 */
[----:B------:R-:W-:Y:S01]  /*16d70*/  FMUL R4, R3, R4 ;  /* 0x0000000403047220 */ /* 0x000fe20000400000 */
[----:B------:R-:W-:Y:S01]  /*16d80*/  @P1 FMUL R25, R25, 0.25 ;  /* 0x3e80000019191820 */ /* 0x000fe20000400000 */
[----:B------:R-:W-:Y:S01]  /*16d90*/  @P1 FMUL R30, R30, 0.25 ;  /* 0x3e8000001e1e1820 */ /* 0x000fe20000400000 */
[----:B------:R-:W-:Y:S01]  /*16da0*/  @P1 FMUL R31, R31, 0.25 ;  /* 0x3e8000001f1f1820 */ /* 0x000fe20000400000 */
[----:B------:R-:W-:Y:S01]  /*16db0*/  FMUL R4, R3, R4 ;  /* 0x0000000403047220 */ /* 0x000fe20000400000 */
[----:B------:R-:W-:Y:S01]  /*16dc0*/  F2FP.SATFINITE.E4M3.F32.PACK_AB_MERGE_C R16, R17, R16, RZ ;  /* 0x000000101110723e */ /* 0x000fe200048070ff */
[----:B------:R-:W-:Y:S01]  /*16dd0*/  @P1 FMUL R8, R8, 0.25 ;  /* 0x3e80000008081820 */ /* 0x000fe20000400000 */
[----:B------:R-:W-:Y:S01]  /*16de0*/  @P1 FMUL R9, R9, 0.25 ;  /* 0x3e80000009091820 */ /* 0x000fe20000400000 */
[----:B------:R-:W-:Y:S01]  /*16df0*/  FFMA.FTZ R4, R3, 1.4426950216293334961, R4 ;  /* 0x3fb8aa3b03047823 */ /* 0x000fe20000010004 */
[----:B------:R-:W-:Y:S01]  /*16e00*/  @P1 FMUL R26, R26, 0.25 ;  /* 0x3e8000001a1a1820 */ /* 0x000fe20000400000 */
[----:B------:R-:W1:Y:S01]  /*16e10*/  LDC R3, c[0x0][0x3e8] ;  /* 0x0000fa00ff037b82 */ /* 0x000e620000000800 */
[----:B------:R-:W-:Y:S01]  /*16e20*/  @P1 FMUL R27, R27, 0.25 ;  /* 0x3e8000001b1b1820 */ /* 0x000fe20000400000 */
        /* <DEDUP_REMOVED lines=100> */
[----:B------:R-:W-:Y:S01]  /*17470*/  @!P2 FMUL R18, R18, 16777216 ;  /* 0x4b8000001212a820 */ /* 0x000fe20000400000 */
[----:B------:R-:W-:Y:S01]  /*17480*/  @!P2 FMUL R19, R19, 16777216 ;  /* 0x4b8000001313a820 */ /* 0x000fe20000400000 */
[----:B------:R-:W-:-:S02]  /*17490*/  @P0 IMAD.MOV.U32 R17, RZ, RZ, 0x7f800000 ;  /* 0x7f800000ff110424 */ /* 0x000fc400078e00ff */
[----:B------:R-:W-:Y:S01]  /*174a0*/  @!P2 FMUL R10, R10, 16777216 ;  /* 0x4b8000000a0aa820 */ /* 0x000fe20000400000 */
[----:B------:R-:W-:Y:S02]  /*174b0*/  IMAD R5, R135, UR5, RZ ;  /* 0x0000000587057c24 */ /* 0x000fe4000f8e02ff */
[----:B------:R-:W-:Y:S01]  /*174c0*/  @!P2 FMUL R11, R11, 16777216 ;  /* 0x4b8000000b0ba820 */ /* 0x000fe20000400000 */
        /* <DEDUP_REMOVED lines=10> */
[----:B------:R-:W-:Y:S01]  /*17570*/  FADD R133, R133, R4 ;  /* 0x0000000485857221 */ /* 0x000fe20000000000 */
        /* <DEDUP_REMOVED lines=104> */
[C---:B------:R-:W-:Y:S01]  /*17c00*/  FMUL R18, R0.reuse, R18 ;  /* 0x0000001200127220 */ /* 0x040fe20000400000 */
[----:B------:R-:W-:Y:S01]  /*17c10*/  FMUL R19, R0, R19 ;  /* 0x0000001300137220 */ /* 0x000fe20000400000 */
[----:B------:R-:W-:Y:S01]  /*17c20*/  @P0 FFMA.FTZ R133, R132, R17, +INF ;  /* 0x7f80000084850423 */ /* 0x000fe20000010011 */
[----:B------:R-:W-:Y:S01]  /*17c30*/  USHF.R.S32.HI UR5, URZ, 0x1f, UR4 ;  /* 0x0000001fff057899 */ /* 0x000fe20008011404 */
[C---:B------:R-:W-:Y:S01]  /*17c40*/  FMUL R10, R0.reuse, R10 ;  /* 0x0000000a000a7220 */ /* 0x040fe20000400000 */
[C---:B------:R-:W-:Y:S01]  /*17c50*/  FMUL R11, R0.reuse, R11 ;  /* 0x0000000b000b7220 */ /* 0x040fe20000400000 */
[C---:B------:R-:W-:Y:S01]  /*17c60*/  FMUL R12, R0.reuse, R12 ;  /* 0x0000000c000c7220 */ /* 0x040fe20000400000 */
[C---:B------:R-:W-:Y:S01]  /*17c70*/  FMUL R13, R0.reuse, R13 ;  /* 0x0000000d000d7220 */ /* 0x040fe20000400000 */
[C---:B------:R-:W-:Y:S01]  /*17c80*/  FMUL R20, R0.reuse, R20 ;  /* 0x0000001400147220 */ /* 0x040fe20000400000 */
[C---:B------:R-:W-:Y:S01]  /*17c90*/  FMUL R21, R0.reuse, R21 ;  /* 0x0000001500157220 */ /* 0x040fe20000400000 */
[----:B0-----:R-:W-:Y:S01]  /*17ca0*/  IADD3 R4, P0, P2, R5, UR4, R22 ;  /* 0x0000000405047c10 */ /* 0x001fe2000fa1e016 */
[C---:B------:R-:W-:Y:S01]  /*17cb0*/  FMUL R6, R0.reuse, R6 ;  /* 0x0000000600067220 */ /* 0x040fe20000400000 */
[C---:B------:R-:W-:Y:S01]  /*17cc0*/  FMUL R7, R0.reuse, R7 ;  /* 0x0000000700077220 */ /* 0x040fe20000400000 */
[C---:B------:R-:W-:Y:S01]  /*17cd0*/  FMUL R24, R0.reuse, R24 ;  /* 0x0000001800187220 */ /* 0x040fe20000400000 */
[C---:B------:R-:W-:Y:S01]  /*17ce0*/  FMUL R25, R0.reuse, R25 ;  /* 0x0000001900197220 */ /* 0x040fe20000400000 */
[C---:B------:R-:W-:Y:S01]  /*17cf0*/  FMUL R30, R0.reuse, R30 ;  /* 0x0000001e001e7220 */ /* 0x040fe20000400000 */
[----:B------:R-:W-:Y:S01]  /*17d00*/  FMUL R31, R0, R31 ;  /* 0x0000001f001f7220 */ /* 0x000fe20000400000 */
[----:B------:R-:W-:Y:S01]  /*17d10*/  SHF.R.S32.HI R22, RZ, 0x1f, R5 ;  /* 0x0000001fff167819 */ /* 0x000fe20000011405 */
[----:B-1----:R-:W-:Y:S01]  /*17d20*/  IMAD.SHL.U32 R17, R3, 0x2, RZ ;  /* 0x0000000203117824 */ /* 0x002fe200078e00ff */
[----:B------:R-:W-:Y:S01]  /*17d30*/  FSETP.NEU.AND P1, PT, R132, RZ, PT ;  /* 0x000000ff8400720b */ /* 0x000fe20003f2d000 */
        /* <DEDUP_REMOVED lines=11> */
[----:B------:R-:W-:Y:S01]  /*17df0*/  F2FP.SATFINITE.E4M3.F32.PACK_AB_MERGE_C R18, R19, R18, RZ ;  /* 0x000000121312723e */ /* 0x000fe200048070ff */
[C---:B------:R-:W-:Y:S01]  /*17e00*/  FMUL R28, R0.reuse, R28 ;  /* 0x0000001c001c7220 */ /* 0x040fe20000400000 */
[C---:B------:R-:W-:Y:S01]  /*17e10*/  FMUL R29, R0.reuse, R29 ;  /* 0x0000001d001d7220 */ /* 0x040fe20000400000 */
[C---:B------:R-:W-:Y:S01]  /*17e20*/  FMUL R44, R0.reuse, R45 ;  /* 0x0000002d002c7220 */ /* 0x040fe20000400000 */
[----:B------:R-:W-:Y:S01]  /*17e30*/  F2FP.SATFINITE.E4M3.F32.PACK_AB_MERGE_C R49, R11, R10, RZ ;  /* 0x0000000a0b31723e */ /* 0x000fe200048070ff */
[----:B------:R-:W-:Y:S01]  /*17e40*/  IMAD R19, R3, 0x3, RZ ;  /* 0x0000000303137824 */ /* 0x000fe200078e02ff */
[----:B------:R-:W-:Y:S01]  /*17e50*/  F2FP.SATFINITE.E4M3.F32.PACK_AB_MERGE_C R51, R13, R12, RZ ;  /* 0x0000000c0d33723e */ /* 0x000fe200048070ff */
[----:B------:R-:W-:Y:S01]  /*17e60*/  FMUL R195, R0, R46 ;  /* 0x0000002e00c37220 */ /* 0x000fe20000400000 */
[----:B------:R-:W-:Y:S01]  /*17e70*/  F2FP.SATFINITE.E4M3.F32.PACK_AB_MERGE_C R20, R21, R20, RZ ;  /* 0x000000141514723e */ /* 0x000fe200048070ff */
[----:B------:R-:W-:Y:S01]  /*17e80*/  IMAD.SHL.U32 R21, R3, 0x4, RZ ;  /* 0x0000000403157824 */ /* 0x000fe200078e00ff */
[----:B------:R-:W-:Y:S01]  /*17e90*/  IADD3.X R5, PT, PT, R22, UR5, R23, P0, P2 ;  /* 0x0000000516057c10 */ /* 0x000fe200087e4417 */
[C---:B------:R-:W-:Y:S01]  /*17ea0*/  FMUL R46, R0.reuse, R47 ;  /* 0x0000002f002e7220 */ /* 0x040fe20000400000 */
[----:B------:R-:W-:Y:S01]  /*17eb0*/  F2FP.SATFINITE.E4M3.F32.PACK_AB_MERGE_C R45, R7, R6, RZ ;  /* 0x00000006072d723e */ /* 0x000fe200048070ff */
[C---:B------:R-:W-:Y:S01]  /*17ec0*/  FMUL R32, R0.reuse, R32 ;  /* 0x0000002000207220 */ /* 0x040fe20000400000 */
[----:B------:R-:W-:Y:S01]  /*17ed0*/  F2FP.SATFINITE.E4M3.F32.PACK_AB_MERGE_C R13, R25, R24, RZ ;  /* 0x00000018190d723e */ /* 0x000fe200048070ff */
[C---:B------:R-:W-:Y:S01]  /*17ee0*/  FMUL R33, R0.reuse, R33 ;  /* 0x0000002100217220 */ /* 0x040fe20000400000 */
[----:B------:R-:W-:Y:S01]  /*17ef0*/  F2FP.SATFINITE.E4M3.F32.PACK_AB_MERGE_C R10, R31, R30, RZ ;  /* 0x0000001e1f0a723e */ /* 0x000fe200048070ff */
[----:B------:R-:W-:Y:S01]  /*17f00*/  STG.E.U8 desc[UR18][R4.64], R43 ;  /* 0x0000002b04007986 */ /* 0x000fe2000c101112 */
[----:B------:R-:W-:Y:S01]  /*17f10*/  FSEL R133, R133, -INF , P1 ;  /* 0xff80000085857808 */ /* 0x000fe20000800000 */
[----:B------:R-:W-:Y:S01]  /*17f20*/  FMUL R36, R0, R36 ;  /* 0x0000002400247220 */ /* 0x000fe20000400000 */
[----:B------:R-:W-:Y:S01]  /*17f30*/  IADD3 R22, P0, PT, R4, R3, RZ ;  /* 0x0000000304167210 */ /* 0x000fe20007f1e0ff */
[C---:B------:R-:W-:Y:S01]  /*17f40*/  FMUL R37, R0.reuse, R37 ;  /* 0x0000002500257220 */ /* 0x040fe20000400000 */
[----:B------:R-:W-:Y:S01]  /*17f50*/  PRMT R31, R43, 0x9910, RZ ;  /* 0x000099102b1f7816 */ /* 0x000fe200000000ff */
[----:B------:R-:W-:Y:S01]  /*17f60*/  FFMA R208, R133, 0.69314718246459960938, R2 ;  /* 0x3f31721885d07823 */ /* 0x000fe20000000002 */
[----:B------:R-:W-:Y:S01]  /*17f70*/  IADD3 R24, P1, PT, R17, R4, RZ ;  /* 0x0000000411187210 */ /* 0x000fe20007f3e0ff */
[C---:B------:R-:W-:Y:S01]  /*17f80*/  FMUL R38, R0.reuse, R38 ;  /* 0x0000002600267220 */ /* 0x040fe20000400000 */
[----:B------:R-:W-:Y:S01]  /*17f90*/  F2FP.SATFINITE.E4M3.F32.PACK_AB_MERGE_C R47, R9, R8, RZ ;  /* 0x00000008092f723e */ /* 0x000fe200048070ff */
[C---:B------:R-:W-:Y:S01]  /*17fa0*/  FMUL R39, R0.reuse, R39 ;  /* 0x0000002700277220 */ /* 0x040fe20000400000 */
[----:B------:R-:W-:Y:S01]  /*17fb0*/  F2FP.SATFINITE.E4M3.F32.PACK_AB_MERGE_C R12, R27, R26, RZ ;  /* 0x0000001a1b0c723e */ /* 0x000fe200048070ff */
[C---:B------:R-:W-:Y:S01]  /*17fc0*/  FMUL R40, R0.reuse, R40 ;  /* 0x0000002800287220 */ /* 0x040fe20000400000 */
[----:B------:R-:W-:Y:S01]  /*17fd0*/  F2FP.SATFINITE.E4M3.F32.PACK_AB_MERGE_C R8, R35, R34, RZ ;  /* 0x000000222308723e */ /* 0x000fe200048070ff */
[C---:B------:R-:W-:Y:S01]  /*17fe0*/  FMUL R41, R0.reuse, R41 ;  /* 0x0000002900297220 */ /* 0x040fe20000400000 */
[----:B------:R-:W-:Y:S01]  /*17ff0*/  F2FP.SATFINITE.E4M3.F32.PACK_AB_MERGE_C R11, R29, R28, RZ ;  /* 0x0000001c1d0b723e */ /* 0x000fe200048070ff */
[C---:B------:R-:W-:Y:S01]  /*18000*/  FMUL R209, R0.reuse, R52 ;  /* 0x0000003400d17220 */ /* 0x040fe20000400000 */
[----:B------:R-:W-:Y:S01]  /*18010*/  IADD3 R26, P2, PT, R19, R4, RZ ;  /* 0x00000004131a7210 */ /* 0x000fe20007f5e0ff */
[C---:B------:R-:W-:Y:S01]  /*18020*/  FMUL R206, R0.reuse, R54 ;  /* 0x0000003600ce7220 */ /* 0x040fe20000400000 */
[-C--:B------:R-:W-:Y:S01]  /*18030*/  LEA.HI.X.SX32 R23, R3, R5.reuse, 0x1, P0 ;  /* 0x0000000503177211 */ /* 0x080fe200000f0eff */
[C---:B------:R-:W-:Y:S01]  /*18040*/  FMUL R204, R0.reuse, R56 ;  /* 0x0000003800cc7220 */ /* 0x040fe20000400000 */
[----:B------:R-:W-:Y:S01]  /*18050*/  PRMT R35, R45, 0x9910, RZ ;  /* 0x000099102d237816 */ /* 0x000fe200000000ff */
[C---:B------:R-:W-:Y:S01]  /*18060*/  FMUL R202, R0.reuse, R58 ;  /* 0x0000003a00ca7220 */ /* 0x040fe20000400000 */
[----:B------:R-:W-:Y:S01]  /*18070*/  SHF.R.S32.HI R31, RZ, 0x8, R31 ;  /* 0x00000008ff1f7819 */ /* 0x000fe2000001141f */
[C---:B------:R-:W-:Y:S01]  /*18080*/  FMUL R200, R0.reuse, R60 ;  /* 0x0000003c00c87220 */ /* 0x040fe20000400000 */
[----:B------:R-:W-:Y:S01]  /*18090*/  IADD3 R28, P0, PT, R21, R4, RZ ;  /* 0x00000004151c7210 */ /* 0x000fe20007f1e0ff */
[C---:B------:R-:W-:Y:S01]  /*180a0*/  FMUL R198, R0.reuse, R62 ;  /* 0x0000003e00c67220 */ /* 0x040fe20000400000 */
[-C--:B------:R-:W-:Y:S01]  /*180b0*/  LEA.HI.X.SX32 R25, R17, R5.reuse, 0x1, P1 ;  /* 0x0000000511197211 */ /* 0x080fe200008f0eff */
[----:B------:R-:W-:Y:S01]  /*180c0*/  IMAD R17, R3, 0x5, RZ ;  /* 0x0000000503117824 */ /* 0x000fe200078e02ff */
[-C--:B------:R-:W-:Y:S01]  /*180d0*/  LEA.HI.X.SX32 R27, R19, R5.reuse, 0x1, P2 ;  /* 0x00000005131b7211 */ /* 0x080fe200010f0eff */
[----:B------:R-:W-:Y:S01]  /*180e0*/  IMAD R19, R3, 0x6, RZ ;  /* 0x0000000603137824 */ /* 0x000fe200078e02ff */
[----:B------:R-:W-:Y:S01]  /*180f0*/  SHF.R.S32.HI R35, RZ, 0x8, R35 ;  /* 0x00000008ff237819 */ /* 0x000fe20000011423 */
[----:B------:R0:W-:Y:S01]  /*18100*/  STG.E.U8 desc[UR18][R22.64], R31 ;  /* 0x0000001f16007986 */ /* 0x0001e2000c101112 */
[-C--:B------:R-:W-:Y:S01]  /*18110*/  LEA.HI.X.SX32 R29, R21, R5.reuse, 0x1, P0 ;  /* 0x00000005151d7211 */ /* 0x080fe200000f0eff */
[----:B------:R-:W-:Y:S01]  /*18120*/  IMAD R21, R3, 0x7, RZ ;  /* 0x0000000703157824 */ /* 0x000fe200078e02ff */
[----:B------:R-:W-:Y:S01]  /*18130*/  F2FP.SATFINITE.E4M3.F32.PACK_AB_MERGE_C R9, R33, R32, RZ ;  /* 0x000000202109723e */ /* 0x000fe200048070ff */
[----:B------:R-:W-:Y:S01]  /*18140*/  IMAD.SHL.U32 R33, R3, 0x8, RZ ;  /* 0x0000000803217824 */ /* 0x000fe200078e00ff */
[----:B------:R-:W-:Y:S01]  /*18150*/  PRMT R2, R47, 0x9910, RZ ;  /* 0x000099102f027816 */ /* 0x000fe200000000ff */
[----:B------:R1:W-:Y:S01]  /*18160*/  STG.E.U8 desc[UR18][R24.64], R45 ;  /* 0x0000002d18007986 */ /* 0x0003e2000c101112 */
[----:B------:R-:W-:Y:S01]  /*18170*/  IADD3 R30, P1, PT, R19, R4, RZ ;  /* 0x00000004131e7210 */ /* 0x000fe20007f3e0ff */
[C---:B------:R-:W-:Y:S01]  /*18180*/  FMUL R196, R0.reuse, R64 ;  /* 0x0000004000c47220 */ /* 0x040fe20000400000 */
[----:B------:R-:W-:Y:S01]  /*18190*/  F2FP.SATFINITE.E4M3.F32.PACK_AB_MERGE_C R7, R37, R36, RZ ;  /* 0x000000242507723e */ /* 0x000fe200048070ff */
[----:B------:R3:W-:Y:S01]  /*181a0*/  STG.E.U8 desc[UR18][R26.64], R35 ;  /* 0x000000231a007986 */ /* 0x0007e2000c101112 */
[----:B------:R-:W-:Y:S01]  /*181b0*/  F2FP.SATFINITE.E4M3.F32.PACK_AB_MERGE_C R6, R39, R38, RZ ;  /* 0x000000262706723e */ /* 0x000fe200048070ff */
[C---:B------:R-:W-:Y:S01]  /*181c0*/  FMUL R194, R0.reuse, R66 ;  /* 0x0000004200c27220 */ /* 0x040fe20000400000 */
[-C--:B0-----:R-:W-:Y:S01]  /*181d0*/  IADD3 R22, P0, PT, R17, R4.reuse, RZ ;  /* 0x0000000411167210 */ /* 0x081fe20007f1e0ff */
[----:B------:R0:W-:Y:S01]  /*181e0*/  STG.E.U8 desc[UR18][R28.64], R47 ;  /* 0x0000002f1c007986 */ /* 0x0001e2000c101112 */
[-C--:B------:R-:W-:Y:S01]  /*181f0*/  LEA.HI.X.SX32 R31, R19, R5.reuse, 0x1, P1 ;  /* 0x00000005131f7211 */ /* 0x080fe200008f0eff */
[----:B------:R-:W-:Y:S01]  /*18200*/  IMAD R19, R3, 0xa, RZ ;  /* 0x0000000a03137824 */ /* 0x000fe200078e02ff */
[-C--:B------:R-:W-:Y:S01]  /*18210*/  LEA.HI.X.SX32 R23, R17, R5.reuse, 0x1, P0 ;  /* 0x0000000511177211 */ /* 0x080fe200000f0eff */
[----:B------:R-:W-:Y:S01]  /*18220*/  IMAD R17, R3, 0x9, RZ ;  /* 0x0000000903117824 */ /* 0x000fe200078e02ff */
[----:B-1----:R-:W-:Y:S01]  /*18230*/  IADD3 R24, P2, PT, R21, R4, RZ ;  /* 0x0000000415187210 */ /* 0x002fe20007f5e0ff */
[C---:B------:R-:W-:Y:S01]  /*18240*/  FMUL R192, R0.reuse, R68 ;  /* 0x0000004400c07220 */ /* 0x040fe20000400000 */
[C---:B------:R-:W-:Y:S01]  /*18250*/  FMUL R190, R0.reuse, R70 ;  /* 0x0000004600be7220 */ /* 0x040fe20000400000 */
[----:B---3--:R-:W-:Y:S01]  /*18260*/  PRMT R35, R49, 0x9910, RZ ;  /* 0x0000991031237816 */ /* 0x008fe200000000ff */
[C---:B------:R-:W-:Y:S01]  /*18270*/  FMUL R188, R0.reuse, R72 ;  /* 0x0000004800bc7220 */ /* 0x040fe20000400000 */
[----:B------:R-:W-:Y:S01]  /*18280*/  IADD3 R26, P0, PT, R33, R4, RZ ;  /* 0x00000004211a7210 */ /* 0x000fe20007f1e0ff */
[C---:B------:R-:W-:Y:S01]  /*18290*/  FMUL R186, R0.reuse, R74 ;  /* 0x0000004a00ba7220 */ /* 0x040fe20000400000 */
[----:B0-----:R-:W-:Y:S01]  /*182a0*/  SHF.R.S32.HI R29, RZ, 0x8, R2 ;  /* 0x00000008ff1d7819 */ /* 0x001fe20000011402 */
[C---:B------:R-:W-:Y:S01]  /*182b0*/  FMUL R134, R0.reuse, R76 ;  /* 0x0000004c00867220 */ /* 0x040fe20000400000 */
[-C--:B------:R-:W-:Y:S01]  /*182c0*/  LEA.HI.X.SX32 R25, R21, R5.reuse, 0x1, P2 ;  /* 0x0000000515197211 */ /* 0x080fe200010f0eff */
[----:B------:R-:W-:Y:S01]  /*182d0*/  IMAD R21, R3, 0xb, RZ ;  /* 0x0000000b03157824 */ /* 0x000fe200078e02ff */
[----:B------:R-:W-:Y:S01]  /*182e0*/  SHF.R.S32.HI R35, RZ, 0x8, R35 ;  /* 0x00000008ff237819 */ /* 0x000fe20000011423 */
[----:B------:R0:W-:Y:S01]  /*182f0*/  STG.E.U8 desc[UR18][R22.64], R29 ;  /* 0x0000001d16007986 */ /* 0x0001e2000c101112 */
[-C--:B------:R-:W-:Y:S01]  /*18300*/  LEA.HI.X.SX32 R27, R33, R5.reuse, 0x1, P0 ;  /* 0x00000005211b7211 */ /* 0x080fe200000f0eff */
[----:B------:R-:W-:Y:S01]  /*18310*/  IMAD R33, R3, 0xc, RZ ;  /* 0x0000000c03217824 */ /* 0x000fe200078e02ff */
[----:B------:R-:W-:Y:S01]  /*18320*/  PRMT R2, R51, 0x9910, RZ ;  /* 0x0000991033027816 */ /* 0x000fe200000000ff */
[----:B------:R1:W-:Y:S01]  /*18330*/  STG.E.U8 desc[UR18][R30.64], R49 ;  /* 0x000000311e007986 */ /* 0x0003e2000c101112 */
[----:B------:R-:W-:Y:S01]  /*18340*/  IADD3 R28, P1, PT, R19, R4, RZ ;  /* 0x00000004131c7210 */ /* 0x000fe20007f3e0ff */
[C---:B------:R-:W-:Y:S01]  /*18350*/  FMUL R251, R0.reuse, R78 ;  /* 0x0000004e00fb7220 */ /* 0x040fe20000400000 */
[C---:B------:R-:W-:Y:S01]  /*18360*/  FMUL R249, R0.reuse, R80 ;  /* 0x0000005000f97220 */ /* 0x040fe20000400000 */
[----:B------:R3:W-:Y:S01]  /*18370*/  STG.E.U8 desc[UR18][R24.64], R35 ;  /* 0x0000002318007986 */ /* 0x0007e2000c101112 */
[C---:B------:R-:W-:Y:S01]  /*18380*/  FMUL R247, R0.reuse, R82 ;  /* 0x0000005200f77220 */ /* 0x040fe20000400000 */
[C---:B------:R-:W-:Y:S01]  /*18390*/  FMUL R245, R0.reuse, R84 ;  /* 0x0000005400f57220 */ /* 0x040fe20000400000 */
[C---:B------:R-:W-:Y:S01]  /*183a0*/  FMUL R243, R0.reuse, R86 ;  /* 0x0000005600f37220 */ /* 0x040fe20000400000 */
[-C--:B0-----:R-:W-:Y:S01]  /*183b0*/  IADD3 R22, P0, PT, R17, R4.reuse, RZ ;  /* 0x0000000411167210 */ /* 0x081fe20007f1e0ff */
[----:B------:R0:W-:Y:S01]  /*183c0*/  STG.E.U8 desc[UR18][R26.64], R51 ;  /* 0x000000331a007986 */ /* 0x0001e2000c101112 */
[-C--:B------:R-:W-:Y:S01]  /*183d0*/  LEA.HI.X.SX32 R29, R19, R5.reuse, 0x1, P1 ;  /* 0x00000005131d7211 */ /* 0x080fe200008f0eff */
[----:B------:R-:W-:Y:S01]  /*183e0*/  IMAD R19, R3, 0xe, RZ ;  /* 0x0000000e03137824 */ /* 0x000fe200078e02ff */
[----:B-1----:R-:W-:Y:S01]  /*183f0*/  IADD3 R30, P2, PT, R21, R4, RZ ;  /* 0x00000004151e7210 */ /* 0x002fe20007f5e0ff */
[C---:B------:R-:W-:Y:S01]  /*18400*/  FMUL R241, R0.reuse, R88 ;  /* 0x0000005800f17220 */ /* 0x040fe20000400000 */
[-C--:B------:R-:W-:Y:S01]  /*18410*/  LEA.HI.X.SX32 R23, R17, R5.reuse, 0x1, P0 ;  /* 0x0000000511177211 */ /* 0x080fe200000f0eff */
[----:B------:R-:W-:Y:S01]  /*18420*/  IMAD R17, R3, 0xd, RZ ;  /* 0x0000000d03117824 */ /* 0x000fe200078e02ff */
[----:B---3--:R-:W-:Y:S01]  /*18430*/  PRMT R35, R15, 0x9910, RZ ;  /* 0x000099100f237816 */ /* 0x008fe200000000ff */
[C---:B------:R-:W-:Y:S01]  /*18440*/  FMUL R239, R0.reuse, R90 ;  /* 0x0000005a00ef7220 */ /* 0x040fe20000400000 */
[----:B------:R-:W-:Y:S01]  /*18450*/  IADD3 R24, P0, PT, R33, R4, RZ ;  /* 0x0000000421187210 */ /* 0x000fe20007f1e0ff */
[C---:B------:R-:W-:Y:S01]  /*18460*/  FMUL R237, R0.reuse, R92 ;  /* 0x0000005c00ed7220 */ /* 0x040fe20000400000 */
[-C--:B------:R-:W-:Y:S01]  /*18470*/  LEA.HI.X.SX32 R31, R21, R5.reuse, 0x1, P2 ;  /* 0x00000005151f7211 */ /* 0x080fe200010f0eff */
[----:B------:R-:W-:Y:S01]  /*18480*/  IMAD R21, R3, 0xf, RZ ;  /* 0x0000000f03157824 */ /* 0x000fe200078e02ff */
[----:B0-----:R-:W-:Y:S01]  /*18490*/  SHF.R.S32.HI R27, RZ, 0x8, R2 ;  /* 0x00000008ff1b7819 */ /* 0x001fe20000011402 */
[C---:B------:R-:W-:Y:S01]  /*184a0*/  FMUL R235, R0.reuse, R94 ;  /* 0x0000005e00eb7220 */ /* 0x040fe20000400000 */
[----:B------:R-:W-:Y:S01]  /*184b0*/  SHF.R.S32.HI R35, RZ, 0x8, R35 ;  /* 0x00000008ff237819 */ /* 0x000fe20000011423 */
[----:B------:R-:W-:Y:S01]  /*184c0*/  FMUL R233, R0, R96 ;  /* 0x0000006000e97220 */ /* 0x000fe20000400000 */
[----:B------:R-:W-:Y:S01]  /*184d0*/  LEA.HI.X.SX32 R25, R33, R5, 0x1, P0 ;  /* 0x0000000521197211 */ /* 0x000fe200000f0eff */
[----:B------:R0:W-:Y:S01]  /*184e0*/  STG.E.U8 desc[UR18][R22.64], R27 ;  /* 0x0000001b16007986 */ /* 0x0001e2000c101112 */
[----:B------:R-:W-:Y:S01]  /*184f0*/  PRMT R2, R16, 0x9910, RZ ;  /* 0x0000991010027816 */ /* 0x000fe200000000ff */
[----:B------:R-:W-:Y:S01]  /*18500*/  IMAD.SHL.U32 R33, R3, 0x10, RZ ;  /* 0x0000001003217824 */ /* 0x000fe200078e00ff */
[----:B------:R-:W-:Y:S01]  /*18510*/  IADD3 R26, P1, PT, R19, R4, RZ ;  /* 0x00000004131a7210 */ /* 0x000fe20007f3e0ff */
[----:B------:R1:W-:Y:S01]  /*18520*/  STG.E.U8 desc[UR18][R28.64], R15 ;  /* 0x0000000f1c007986 */ /* 0x0003e2000c101112 */
[C---:B------:R-:W-:Y:S01]  /*18530*/  FMUL R231, R0.reuse, R98 ;  /* 0x0000006200e77220 */ /* 0x040fe20000400000 */
        /* <DEDUP_REMOVED lines=10> */
[-C--:B-1----:R-:W-:Y:S01]  /*185e0*/  IADD3 R28, P2, PT, R21, R4.reuse, RZ ;  /* 0x00000004151c7210 */ /* 0x082fe20007f5e0ff */
[----:B------:R-:W-:Y:S01]  /*185f0*/  IMAD R15, R3, 0x11, RZ ;  /* 0x00000011030f7824 */ /* 0x000fe200078e02ff */
[----:B------:R-:W-:Y:S01]  /*18600*/  LEA.HI.X.SX32 R23, R17, R5, 0x1, P0 ;  /* 0x0000000511177211 */ /* 0x000fe200000f0eff */
[----:B------:R-:W-:Y:S01]  /*18610*/  FMUL R55, R0, R55 ;  /* 0x0000003700377220 */ /* 0x000fe20000400000 */
[----:B---3--:R-:W-:Y:S01]  /*18620*/  PRMT R35, R18, 0x9910, RZ ;  /* 0x0000991012237816 */ /* 0x008fe200000000ff */
[----:B------:R-:W-:Y:S01]  /*18630*/  IMAD R31, R3, 0x14, RZ ;  /* 0x00000014031f7824 */ /* 0x000fe200078e02ff */
[----:B------:R-:W-:Y:S01]  /*18640*/  LEA.HI.X.SX32 R29, R21, R5, 0x1, P2 ;  /* 0x00000005151d7211 */ /* 0x000fe200010f0eff */
[----:B------:R-:W-:Y:S01]  /*18650*/  IMAD R21, R3, 0x13, RZ ;  /* 0x0000001303157824 */ /* 0x000fe200078e02ff */
[----:B------:R-:W-:Y:S01]  /*18660*/  SHF.R.S32.HI R35, RZ, 0x8, R35 ;  /* 0x00000008ff237819 */ /* 0x000fe20000011423 */
[C---:B------:R-:W-:Y:S01]  /*18670*/  FMUL R57, R0.reuse, R57 ;  /* 0x0000003900397220 */ /* 0x040fe20000400000 */
[----:B0-----:R-:W-:Y:S01]  /*18680*/  SHF.R.S32.HI R25, RZ, 0x8, R2 ;  /* 0x00000008ff197819 */ /* 0x001fe20000011402 */
[C---:B------:R-:W-:Y:S01]  /*18690*/  FMUL R59, R0.reuse, R59 ;  /* 0x0000003b003b7220 */ /* 0x040fe20000400000 */
[-C--:B------:R-:W-:Y:S01]  /*186a0*/  IADD3 R16, P0, PT, R33, R4.reuse, RZ ;  /* 0x0000000421107210 */ /* 0x080fe20007f1e0ff */
[C---:B------:R-:W-:Y:S01]  /*186b0*/  FMUL R61, R0.reuse, R61 ;  /* 0x0000003d003d7220 */ /* 0x040fe20000400000 */
[-C--:B------:R-:W-:Y:S01]  /*186c0*/  IADD3 R24, P1, PT, R19, R4.reuse, RZ ;  /* 0x0000000413187210 */ /* 0x080fe20007f3e0ff */
[----:B------:R0:W-:Y:S01]  /*186d0*/  STG.E.U8 desc[UR18][R22.64], R25 ;  /* 0x0000001916007986 */ /* 0x0001e2000c101112 */
[----:B------:R-:W-:Y:S01]  /*186e0*/  LEA.HI.X.SX32 R17, R33, R5, 0x1, P0 ;  /* 0x0000000521117211 */ /* 0x000fe200000f0eff */
[----:B------:R-:W-:Y:S01]  /*186f0*/  FMUL R63, R0, R63 ;  /* 0x0000003f003f7220 */ /* 0x000fe20000400000 */
[----:B------:R-:W-:Y:S01]  /*18700*/  PRMT R33, R20, 0x9910, RZ ;  /* 0x0000991014217816 */ /* 0x000fe200000000ff */
[----:B------:R1:W-:Y:S01]  /*18710*/  STG.E.U8 desc[UR18][R26.64], R18 ;  /* 0x000000121a007986 */ /* 0x0003e2000c101112 */
[----:B------:R-:W-:Y:S01]  /*18720*/  PRMT R2, R13, 0x9910, RZ ;  /* 0x000099100d027816 */ /* 0x000fe200000000ff */
[C---:B------:R-:W-:Y:S01]  /*18730*/  FMUL R65, R0.reuse, R65 ;  /* 0x0000004100417220 */ /* 0x040fe20000400000 */
[----:B------:R-:W-:Y:S01]  /*18740*/  SHF.R.S32.HI R33, RZ, 0x8, R33 ;  /* 0x00000008ff217819 */ /* 0x000fe20000011421 */
[----:B------:R3:W-:Y:S01]  /*18750*/  STG.E.U8 desc[UR18][R28.64], R35 ;  /* 0x000000231c007986 */ /* 0x0007e2000c101112 */
[C---:B------:R-:W-:Y:S01]  /*18760*/  FMUL R67, R0.reuse, R67 ;  /* 0x0000004300437220 */ /* 0x040fe20000400000 */
[C---:B------:R-:W-:Y:S01]  /*18770*/  FMUL R69, R0.reuse, R69 ;  /* 0x0000004500457220 */ /* 0x040fe20000400000 */
[C---:B------:R-:W-:Y:S01]  /*18780*/  FMUL R71, R0.reuse, R71 ;  /* 0x0000004700477220 */ /* 0x040fe20000400000 */
[-C--:B0-----:R-:W-:Y:S01]  /*18790*/  IADD3 R22, P0, PT, R15, R4.reuse, RZ ;  /* 0x000000040f167210 */ /* 0x081fe20007f1e0ff */
[----:B------:R0:W-:Y:S01]  /*187a0*/  STG.E.U8 desc[UR18][R16.64], R20 ;  /* 0x0000001410007986 */ /* 0x0001e2000c101112 */
[----:B------:R-:W-:Y:S01]  /*187b0*/  LEA.HI.X.SX32 R25, R19, R5, 0x1, P1 ;  /* 0x0000000513197211 */ /* 0x000fe200008f0eff */
[----:B------:R-:W-:Y:S01]  /*187c0*/  FMUL R73, R0, R73 ;  /* 0x0000004900497220 */ /* 0x000fe20000400000 */
[-C--:B-1----:R-:W-:Y:S01]  /*187d0*/  IADD3 R18, P2, PT, R21, R4.reuse, RZ ;  /* 0x0000000415127210 */ /* 0x082fe20007f5e0ff */
[----:B------:R-:W-:Y:S01]  /*187e0*/  IMAD R27, R3, 0x16, RZ ;  /* 0x00000016031b7824 */ /* 0x000fe200078e02ff */
[-C--:B------:R-:W-:Y:S01]  /*187f0*/  LEA.HI.X.SX32 R23, R15, R5.reuse, 0x1, P0 ;  /* 0x000000050f177211 */ /* 0x080fe200000f0eff */
[C---:B------:R-:W-:Y:S01]  /*18800*/  IMAD R15, R3.reuse, 0x15, RZ ;  /* 0x00000015030f7824 */ /* 0x040fe200078e02ff */
[----:B---3--:R-:W-:Y:S01]  /*18810*/  PRMT R35, R14, 0x9910, RZ ;  /* 0x000099100e237816 */ /* 0x008fe200000000ff */
[----:B------:R-:W-:Y:S01]  /*18820*/  IMAD R29, R3, 0x17, RZ ;  /* 0x00000017031d7824 */ /* 0x000fe200078e02ff */
[----:B------:R-:W-:Y:S01]  /*18830*/  LEA.HI.X.SX32 R19, R21, R5, 0x1, P2 ;  /* 0x0000000515137211 */ /* 0x000fe200010f0eff */
[----:B------:R1:W-:Y:S01]  /*18840*/  STG.E.U8 desc[UR18][R22.64], R33 ;  /* 0x0000002116007986 */ /* 0x0003e2000c101112 */
[----:B------:R-:W-:Y:S01]  /*18850*/  SHF.R.S32.HI R35, RZ, 0x8, R35 ;  /* 0x00000008ff237819 */ /* 0x000fe20000011423 */
[C---:B------:R-:W-:Y:S01]  /*18860*/  FMUL R75, R0.reuse, R75 ;  /* 0x0000004b004b7220 */ /* 0x040fe20000400000 */
[CC--:B0-----:R-:W-:Y:S01]  /*18870*/  IADD3 R16, P0, PT, R31.reuse, R4.reuse, RZ ;  /* 0x000000041f107210 */ /* 0x0c1fe20007f1e0ff */
[----:B------:R0:W-:Y:S01]  /*18880*/  STG.E.U8 desc[UR18][R24.64], R14 ;  /* 0x0000000e18007986 */ /* 0x0001e2000c101112 */
[C---:B------:R-:W-:Y:S01]  /*18890*/  FMUL R77, R0.reuse, R77 ;  /* 0x0000004d004d7220 */ /* 0x040fe20000400000 */
[C---:B------:R-:W-:Y:S01]  /*188a0*/  FMUL R54, R0.reuse, R79 ;  /* 0x0000004f00367220 */ /* 0x040fe20000400000 */
[----:B------:R-:W-:Y:S01]  /*188b0*/  LEA.HI.X.SX32 R17, R31, R5, 0x1, P0 ;  /* 0x000000051f117211 */ /* 0x000fe200000f0eff */
[----:B------:R-:W-:Y:S01]  /*188c0*/  IMAD R31, R3, 0x18, RZ ;  /* 0x00000018031f7824 */ /* 0x000fe200078e02ff */
[-C--:B------:R-:W-:Y:S01]  /*188d0*/  IADD3 R20, P0, PT, R15, R4.reuse, RZ ;  /* 0x000000040f147210 */ /* 0x080fe20007f1e0ff */
[----:B------:R3:W-:Y:S01]  /*188e0*/  STG.E.U8 desc[UR18][R18.64], R35 ;  /* 0x0000002312007986 */ /* 0x0007e2000c101112 */
[C---:B------:R-:W-:Y:S01]  /*188f0*/  FMUL R56, R0.reuse, R81 ;  /* 0x0000005100387220 */ /* 0x040fe20000400000 */
[-C--:B-1----:R-:W-:Y:S01]  /*18900*/  IADD3 R22, P1, PT, R27, R4.reuse, RZ ;  /* 0x000000041b167210 */ /* 0x082fe20007f3e0ff */
[C---:B------:R-:W-:Y:S01]  /*18910*/  FMUL R58, R0.reuse, R83 ;  /* 0x00000053003a7220 */ /* 0x040fe20000400000 */
[----:B------:R1:W-:Y:S01]  /*18920*/  STG.E.U8 desc[UR18][R16.64], R13 ;  /* 0x0000000d10007986 */ /* 0x0003e2000c101112 */
[----:B------:R-:W-:Y:S01]  /*18930*/  LEA.HI.X.SX32 R21, R15, R5, 0x1, P0 ;  /* 0x000000050f157211 */ /* 0x000fe200000f0eff */
[----:B0-----:R-:W-:Y:S01]  /*18940*/  IMAD R25, R3, 0x1a, RZ ;  /* 0x0000001a03197824 */ /* 0x001fe200078e02ff */
[-C--:B------:R-:W-:Y:S01]  /*18950*/  IADD3 R14, P2, PT, R29, R4.reuse, RZ ;  /* 0x000000041d0e7210 */ /* 0x080fe20007f5e0ff */
[----:B------:R-:W-:Y:S01]  /*18960*/  FMUL R60, R0, R85 ;  /* 0x00000055003c7220 */ /* 0x000fe20000400000 */
[----:B------:R-:W-:Y:S01]  /*18970*/  PRMT R33, R12, 0x9910, RZ ;  /* 0x000099100c217816 */ /* 0x000fe200000000ff */
[C---:B------:R-:W-:Y:S01]  /*18980*/  FMUL R62, R0.reuse, R87 ;  /* 0x00000057003e7220 */ /* 0x040fe20000400000 */
[----:B------:R-:W-:Y:S01]  /*18990*/  LEA.HI.X.SX32 R23, R27, R5, 0x1, P1 ;  /* 0x000000051b177211 */ /* 0x000fe200008f0eff */
[----:B------:R-:W-:Y:S01]  /*189a0*/  IMAD R27, R3, 0x1b, RZ ;  /* 0x0000001b031b7824 */ /* 0x000fe200078e02ff */
[----:B---3--:R-:W-:Y:S01]  /*189b0*/  SHF.R.S32.HI R19, RZ, 0x8, R2 ;  /* 0x00000008ff137819 */ /* 0x008fe20000011402 */
[C---:B------:R-:W-:Y:S01]  /*189c0*/  FMUL R64, R0.reuse, R89 ;  /* 0x0000005900407220 */ /* 0x040fe20000400000 */
[-C--:B------:R-:W-:Y:S01]  /*189d0*/  LEA.HI.X.SX32 R15, R29, R5.reuse, 0x1, P2 ;  /* 0x000000051d0f7211 */ /* 0x080fe200010f0eff */
[----:B-1----:R-:W-:Y:S01]  /*189e0*/  IMAD R13, R3, 0x19, RZ ;  /* 0x00000019030d7824 */ /* 0x002fe200078e02ff */
[-C--:B------:R-:W-:Y:S01]  /*189f0*/  IADD3 R16, P0, PT, R31, R4.reuse, RZ ;  /* 0x000000041f107210 */ /* 0x080fe20007f1e0ff */
[----:B------:R-:W-:Y:S01]  /*18a00*/  IMAD R29, R3, 0x1c, RZ ;  /* 0x0000001c031d7824 */ /* 0x000fe200078e02ff */
[----:B------:R-:W-:Y:S01]  /*18a10*/  SHF.R.S32.HI R33, RZ, 0x8, R33 ;  /* 0x00000008ff217819 */ /* 0x000fe20000011421 */
[----:B------:R0:W-:Y:S01]  /*18a20*/  STG.E.U8 desc[UR18][R20.64], R19 ;  /* 0x0000001314007986 */ /* 0x0001e2000c101112 */
[----:B------:R-:W-:Y:S01]  /*18a30*/  LEA.HI.X.SX32 R17, R31, R5, 0x1, P0 ;  /* 0x000000051f117211 */ /* 0x000fe200000f0eff */
[C---:B------:R-:W-:Y:S01]  /*18a40*/  FMUL R66, R0.reuse, R91 ;  /* 0x0000005b00427220 */ /* 0x040fe20000400000 */
[-C--:B------:R-:W-:Y:S01]  /*18a50*/  IADD3 R18, P0, PT, R13, R4.reuse, RZ ;  /* 0x000000040d127210 */ /* 0x080fe20007f1e0ff */
[----:B------:R1:W-:Y:S01]  /*18a60*/  STG.E.U8 desc[UR18][R22.64], R12 ;  /* 0x0000000c16007986 */ /* 0x0003e2000c101112 */
[----:B------:R-:W-:Y:S01]  /*18a70*/  PRMT R2, R11, 0x9910, RZ ;  /* 0x000099100b027816 */ /* 0x000fe200000000ff */
[----:B------:R-:W-:Y:S01]  /*18a80*/  FMUL R68, R0, R93 ;  /* 0x0000005d00447220 */ /* 0x000fe20000400000 */
[----:B------:R-:W-:Y:S01]  /*18a90*/  PRMT R31, R10, 0x9910, RZ ;  /* 0x000099100a1f7816 */ /* 0x000fe200000000ff */
[----:B------:R3:W-:Y:S01]  /*18aa0*/  STG.E.U8 desc[UR18][R14.64], R33 ;  /* 0x000000210e007986 */ /* 0x0007e2000c101112 */
[C---:B------:R-:W-:Y:S01]  /*18ab0*/  FMUL R70, R0.reuse, R95 ;  /* 0x0000005f00467220 */ /* 0x040fe20000400000 */
[C---:B------:R-:W-:Y:S01]  /*18ac0*/  FMUL R72, R0.reuse, R97 ;  /* 0x0000006100487220 */ /* 0x040fe20000400000 */
[----:B------:R-:W-:Y:S01]  /*18ad0*/  SHF.R.S32.HI R31, RZ, 0x8, R31 ;  /* 0x00000008ff1f7819 */ /* 0x000fe2000001141f */
[----:B------:R4:W-:Y:S01]  /*18ae0*/  STG.E.U8 desc[UR18][R16.64], R11 ;  /* 0x0000000b10007986 */ /* 0x0009e2000c101112 */
[-C--:B0-----:R-:W-:Y:S01]  /*18af0*/  IADD3 R20, P1, PT, R25, R4.reuse, RZ ;  /* 0x0000000419147210 */ /* 0x081fe20007f3e0ff */
[C---:B------:R-:W-:Y:S01]  /*18b00*/  FMUL R74, R0.reuse, R99 ;  /* 0x00000063004a7220 */ /* 0x040fe20000400000 */
[----:B------:R-:W-:Y:S01]  /*18b10*/  LEA.HI.X.SX32 R19, R13, R5, 0x1, P0 ;  /* 0x000000050d137211 */ /* 0x000fe200000f0eff */
[----:B-1----:R-:W-:Y:S01]  /*18b20*/  IMAD R23, R3, 0x1e, RZ ;  /* 0x0000001e03177824 */ /* 0x002fe200078e02ff */
[-C--:B------:R-:W-:Y:S01]  /*18b30*/  IADD3 R12, P2, PT, R27, R4.reuse, RZ ;  /* 0x000000041b0c7210 */ /* 0x080fe20007f5e0ff */
[C---:B------:R-:W-:Y:S01]  /*18b40*/  FMUL R76, R0.reuse, R101 ;  /* 0x00000065004c7220 */ /* 0x040fe20000400000 */
[----:B------:R-:W-:Y:S01]  /*18b50*/  LEA.HI.X.SX32 R21, R25, R5, 0x1, P1 ;  /* 0x0000000519157211 */ /* 0x000fe200008f0eff */
[----:B------:R-:W-:Y:S01]  /*18b60*/  IMAD R25, R3, 0x1f, RZ ;  /* 0x0000001f03197824 */ /* 0x000fe200078e02ff */
[-C--:B---3--:R-:W-:Y:S01]  /*18b70*/  IADD3 R14, P0, PT, R29, R4.reuse, RZ ;  /* 0x000000041d0e7210 */ /* 0x088fe20007f1e0ff */
[C---:B------:R-:W-:Y:S01]  /*18b80*/  FMUL R78, R0.reuse, R103 ;  /* 0x00000067004e7220 */ /* 0x040fe20000400000 */
[-C--:B------:R-:W-:Y:S01]  /*18b90*/  LEA.HI.X.SX32 R13, R27, R5.reuse, 0x1, P2 ;  /* 0x000000051b0d7211 */ /* 0x080fe200010f0eff */
[C---:B----4-:R-:W-:Y:S01]  /*18ba0*/  IMAD R11, R3.reuse, 0x1d, RZ ;  /* 0x0000001d030b7824 */ /* 0x050fe200078e02ff */
[----:B------:R-:W-:Y:S01]  /*18bb0*/  SHF.R.S32.HI R17, RZ, 0x8, R2 ;  /* 0x00000008ff117819 */ /* 0x000fe20000011402 */
[----:B------:R-:W-:Y:S01]  /*18bc0*/  IMAD.SHL.U32 R27, R3, 0x20, RZ ;  /* 0x00000020031b7824 */ /* 0x000fe200078e00ff */
[----:B------:R-:W-:Y:S01]  /*18bd0*/  LEA.HI.X.SX32 R15, R29, R5, 0x1, P0 ;  /* 0x000000051d0f7211 */ /* 0x000fe200000f0eff */
[C---:B------:R-:W-:Y:S01]  /*18be0*/  FMUL R80, R0.reuse, R105 ;  /* 0x0000006900507220 */ /* 0x040fe20000400000 */
[----:B------:R-:W-:Y:S01]  /*18bf0*/  IADD3 R16, P0, PT, R11, R4, RZ ;  /* 0x000000040b107210 */ /* 0x000fe20007f1e0ff */
        /* <DEDUP_REMOVED lines=9> */
[C---:B------:R-:W-:Y:S01]  /*18c90*/  FMUL R219, R0.reuse, R110 ;  /* 0x0000006e00db7220 */ /* 0x040fe20000400000 */
[C---:B------:R-:W-:Y:S01]  /*18ca0*/  FMUL R86, R0.reuse, R111 ;  /* 0x0000006f00567220 */ /* 0x040fe20000400000 */
[C---:B------:R-:W-:Y:S01]  /*18cb0*/  FMUL R217, R0.reuse, R112 ;  /* 0x0000007000d97220 */ /* 0x040fe20000400000 */
[----:B------:R4:W-:Y:S01]  /*18cc0*/  STG.E.U8 desc[UR18][R14.64], R9 ;  /* 0x000000090e007986 */ /* 0x0009e2000c101112 */
[----:B0-----:R-:W-:Y:S01]  /*18cd0*/  LEA.HI.X.SX32 R17, R11, R5, 0x1, P0 ;  /* 0x000000050b117211 */ /* 0x001fe200000f0eff */
[C---:B------:R-:W-:Y:S01]  /*18ce0*/  FMUL R88, R0.reuse, R113 ;  /* 0x0000007100587220 */ /* 0x040fe20000400000 */
[-C--:B------:R-:W-:Y:S01]  /*18cf0*/  IADD3 R18, P1, PT, R23, R4.reuse, RZ ;  /* 0x0000000417127210 */ /* 0x080fe20007f3e0ff */
[----:B-1----:R-:W-:Y:S01]  /*18d00*/  IMAD R21, R3, 0x22, RZ ;  /* 0x0000002203157824 */ /* 0x002fe200078e02ff */
[----:B------:R-:W-:Y:S01]  /*18d10*/  IADD3 R10, P2, PT, R25, R4, RZ ;  /* 0x00000004190a7210 */ /* 0x000fe20007f5e0ff */
[C---:B------:R-:W-:Y:S01]  /*18d20*/  FMUL R215, R0.reuse, R114 ;  /* 0x0000007200d77220 */ /* 0x040fe20000400000 */
[----:B------:R-:W-:Y:S01]  /*18d30*/  LEA.HI.X.SX32 R19, R23, R5, 0x1, P1 ;  /* 0x0000000517137211 */ /* 0x000fe200008f0eff */
[----:B------:R-:W-:Y:S01]  /*18d40*/  IMAD R23, R3, 0x23, RZ ;  /* 0x0000002303177824 */ /* 0x000fe200078e02ff */
[----:B---3--:R-:W-:Y:S01]  /*18d50*/  IADD3 R12, P0, PT, R27, R4, RZ ;  /* 0x000000041b0c7210 */ /* 0x008fe20007f1e0ff */
[C---:B------:R-:W-:Y:S01]  /*18d60*/  FMUL R90, R0.reuse, R115 ;  /* 0x00000073005a7220 */ /* 0x040fe20000400000 */
[-C--:B------:R-:W-:Y:S01]  /*18d70*/  LEA.HI.X.SX32 R11, R25, R5.reuse, 0x1, P2 ;  /* 0x00000005190b7211 */ /* 0x080fe200010f0eff */
[C---:B----4-:R-:W-:Y:S01]  /*18d80*/  IMAD R9, R3.reuse, 0x21, RZ ;  /* 0x0000002103097824 */ /* 0x050fe200078e02ff */
[----:B------:R-:W-:Y:S01]  /*18d90*/  SHF.R.S32.HI R15, RZ, 0x8, R2 ;  /* 0x00000008ff0f7819 */ /* 0x000fe20000011402 */
[----:B------:R-:W-:Y:S01]  /*18da0*/  IMAD R25, R3, 0x24, RZ ;  /* 0x0000002403197824 */ /* 0x000fe200078e02ff */
[----:B------:R-:W-:Y:S01]  /*18db0*/  LEA.HI.X.SX32 R13, R27, R5, 0x1, P0 ;  /* 0x000000051b0d7211 */ /* 0x000fe200000f0eff */
[C---:B------:R-:W-:Y:S01]  /*18dc0*/  FMUL R213, R0.reuse, R116 ;  /* 0x0000007400d57220 */ /* 0x040fe20000400000 */
[----:B------:R-:W-:Y:S01]  /*18dd0*/  PRMT R27, R7, 0x9910, RZ ;  /* 0x00009910071b7816 */ /* 0x000fe200000000ff */
[----:B------:R0:W-:Y:S01]  /*18de0*/  STG.E.U8 desc[UR18][R16.64], R15 ;  /* 0x0000000f10007986 */ /* 0x0001e2000c101112 */
[----:B------:R-:W-:Y:S01]  /*18df0*/  IADD3 R14, P0, PT, R9, R4, RZ ;  /* 0x00000004090e7210 */ /* 0x000fe20007f1e0ff */
[----:B------:R-:W-:Y:S01]  /*18e00*/  FMUL R92, R0, R117 ;  /* 0x00000075005c7220 */ /* 0x000fe20000400000 */
[----:B------:R-:W-:Y:S01]  /*18e10*/  SHF.R.S32.HI R27, RZ, 0x8, R27 ;  /* 0x00000008ff1b7819 */ /* 0x000fe2000001141b */
[----:B------:R1:W-:Y:S01]  /*18e20*/  STG.E.U8 desc[UR18][R18.64], R8 ;  /* 0x0000000812007986 */ /* 0x0003e2000c101112 */
[----:B------:R-:W-:Y:S01]  /*18e30*/  PRMT R31, R6, 0x9910, RZ ;  /* 0x00009910061f7816 */ /* 0x000fe200000000ff */
        /* <DEDUP_REMOVED lines=8> */
[----:B------:R-:W-:Y:S01]  /*18ec0*/  LEA.HI.X.SX32 R15, R9, R5, 0x1, P0 ;  /* 0x00000005090f7211 */ /* 0x000fe200000f0eff */
[C---:B------:R-:W-:Y:S01]  /*18ed0*/  FMUL R98, R0.reuse, R123 ;  /* 0x0000007b00627220 */ /* 0x040fe20000400000 */
[----:B-1----:R-:W-:Y:S01]  /*18ee0*/  IADD3 R8, P2, PT, R23, R4, RZ ;  /* 0x0000000417087210 */ /* 0x002fe20007f5e0ff */
[C---:B------:R-:W-:Y:S01]  /*18ef0*/  FMUL R191, R0.reuse, R124 ;  /* 0x0000007c00bf7220 */ /* 0x040fe20000400000 */
[----:B------:R-:W-:Y:S01]  /*18f00*/  LEA.HI.X.SX32 R17, R21, R5, 0x1, P1 ;  /* 0x0000000515117211 */ /* 0x000fe200008f0eff */
[C---:B------:R-:W-:Y:S01]  /*18f10*/  FMUL R100, R0.reuse, R125 ;  /* 0x0000007d00647220 */ /* 0x040fe20000400000 */
[----:B---3--:R-:W-:Y:S01]  /*18f20*/  IADD3 R10, P0, PT, R25, R4, RZ ;  /* 0x00000004190a7210 */ /* 0x008fe20007f1e0ff */
[C---:B------:R-:W-:Y:S01]  /*18f30*/  FMUL R203, R0.reuse, R126 ;  /* 0x0000007e00cb7220 */ /* 0x040fe20000400000 */
[C---:B------:R-:W-:Y:S01]  /*18f40*/  FMUL R102, R0.reuse, R127 ;  /* 0x0000007f00667220 */ /* 0x040fe20000400000 */
[C---:B------:R-:W-:Y:S01]  /*18f50*/  FMUL R197, R0.reuse, R128 ;  /* 0x0000008000c57220 */ /* 0x040fe20000400000 */
[----:B------:R-:W-:Y:S01]  /*18f60*/  FMUL R104, R0, R129 ;  /* 0x0000008100687220 */ /* 0x000fe20000400000 */
[----:B0-----:R-:W-:-:S02]  /*18f70*/  IMAD R7, R3, 0x25, RZ ;  /* 0x0000002503077824 */ /* 0x001fc400078e02ff */
[C---:B------:R-:W-:Y:S01]  /*18f80*/  FMUL R187, R0.reuse, R130 ;  /* 0x0000008200bb7220 */ /* 0x040fe20000400000 */
[----:B------:R-:W-:Y:S01]  /*18f90*/  FMUL R106, R0, R131 ;  /* 0x00000083006a7220 */ /* 0x000fe20000400000 */
[----:B------:R0:W-:Y:S01]  /*18fa0*/  STG.E.U8 desc[UR18][R14.64], R27 ;  /* 0x0000001b0e007986 */ /* 0x0001e2000c101112 */
[-C--:B------:R-:W-:Y:S01]  /*18fb0*/  LEA.HI.X.SX32 R9, R23, R5.reuse, 0x1, P2 ;  /* 0x0000000517097211 */ /* 0x080fe200010f0eff */
[C---:B------:R-:W-:Y:S01]  /*18fc0*/  IMAD R13, R3.reuse, 0x26, RZ ;  /* 0x00000026030d7824 */ /* 0x040fe200078e02ff */
[----:B------:R-:W-:Y:S01]  /*18fd0*/  SHF.R.S32.HI R31, RZ, 0x8, R31 ;  /* 0x00000008ff1f7819 */ /* 0x000fe2000001141f */
[----:B------:R-:W-:Y:S01]  /*18fe0*/  IMAD R19, R3, 0x27, RZ ;  /* 0x0000002703137824 */ /* 0x000fe200078e02ff */
[----:B------:R-:W-:Y:S01]  /*18ff0*/  F2FP.SATFINITE.E4M3.F32.PACK_AB_MERGE_C R0, R41, R40, RZ ;  /* 0x000000282900723e */ /* 0x000fe200048070ff */
[----:B------:R-:W-:Y:S01]  /*19000*/  IMAD R21, R3, 0x28, RZ ;  /* 0x0000002803157824 */ /* 0x000fe200078e02ff */
[-C--:B------:R-:W-:Y:S01]  /*19010*/  LEA.HI.X.SX32 R11, R25, R5.reuse, 0x1, P0 ;  /* 0x00000005190b7211 */ /* 0x080fe200000f0eff */
[C---:B------:R-:W-:Y:S01]  /*19020*/  IMAD R23, R3.reuse, 0x2a, RZ ;  /* 0x0000002a03177824 */ /* 0x040fe200078e02ff */
[----:B------:R1:W-:Y:S01]  /*19030*/  STG.E.U8 desc[UR18][R16.64], R6 ;  /* 0x0000000610007986 */ /* 0x0003e2000c101112 */
[----:B------:R-:W-:Y:S01]  /*19040*/  IMAD R25, R3, 0x2b, RZ ;  /* 0x0000002b03197824 */ /* 0x000fe200078e02ff */
[----:B------:R-:W-:Y:S01]  /*19050*/  IADD3 R2, P0, PT, R7, R4, RZ ;  /* 0x0000000407027210 */ /* 0x000fe20007f1e0ff */
[----:B0-----:R-:W-:Y:S01]  /*19060*/  IMAD R15, R3, 0x29, RZ ;  /* 0x00000029030f7824 */ /* 0x001fe200078e02ff */
[----:B------:R0:W-:Y:S01]  /*19070*/  STG.E.U8 desc[UR18][R8.64], R31 ;  /* 0x0000001f08007986 */ /* 0x0001e2000c101112 */
[----:B------:R-:W-:Y:S01]  /*19080*/  F2FP.SATFINITE.E4M3.F32.PACK_AB_MERGE_C R206, R55, R206, RZ ;  /* 0x000000ce37ce723e */ /* 0x000fe200048070ff */
[----:B------:R-:W-:Y:S01]  /*19090*/  IMAD R27, R3, 0x2c, RZ ;  /* 0x0000002c031b7824 */ /* 0x000fe200078e02ff */
[----:B------:R-:W-:Y:S01]  /*190a0*/  F2FP.SATFINITE.E4M3.F32.PACK_AB_MERGE_C R204, R57, R204, RZ ;  /* 0x000000cc39cc723e */ /* 0x000fe200048070ff */
[----:B------:R3:W-:Y:S01]  /*190b0*/  STG.E.U8 desc[UR18][R10.64], R0 ;  /* 0x000000000a007986 */ /* 0x0007e2000c101112 */
[----:B------:R-:W-:Y:S01]  /*190c0*/  F2FP.SATFINITE.E4M3.F32.PACK_AB_MERGE_C R202, R59, R202, RZ ;  /* 0x000000ca3bca723e */ /* 0x000fe200048070ff */
[----:B------:R-:W-:Y:S01]  /*190d0*/  IMAD R29, R3, 0x2d, RZ ;  /* 0x0000002d031d7824 */ /* 0x000fe200078e02ff */
[----:B------:R-:W-:Y:S01]  /*190e0*/  F2FP.SATFINITE.E4M3.F32.PACK_AB_MERGE_C R200, R61, R200, RZ ;  /* 0x000000c83dc8723e */ /* 0x000fe200048070ff */
[----:B------:R-:W-:Y:S01]  /*190f0*/  IMAD R33, R3, 0x2f, RZ ;  /* 0x0000002f03217824 */ /* 0x000fe200078e02ff */
[----:B-1----:R-:W-:Y:S01]  /*19100*/  IADD3 R6, P1, PT, R13, R4, RZ ;  /* 0x000000040d067210 */ /* 0x002fe20007f3e0ff */
[----:B------:R-:W-:Y:S01]  /*19110*/  IMAD R35, R3, 0x30, RZ ;  /* 0x0000003003237824 */ /* 0x000fe200078e02ff */
[----:B------:R-:W-:Y:S01]  /*19120*/  F2FP.SATFINITE.E4M3.F32.PACK_AB_MERGE_C R198, R63, R198, RZ ;  /* 0x000000c63fc6723e */ /* 0x000fe200048070ff */
[----:B0-----:R-:W-:Y:S01]  /*19130*/  IMAD R31, R3, 0x2e, RZ ;  /* 0x0000002e031f7824 */ /* 0x001fe200078e02ff */
[----:B------:R-:W-:Y:S01]  /*19140*/  F2FP.SATFINITE.E4M3.F32.PACK_AB_MERGE_C R196, R65, R196, RZ ;  /* 0x000000c441c4723e */ /* 0x000fe200048070ff */
[----:B------:R-:W-:Y:S01]  /*19150*/  IMAD R37, R3, 0x31, RZ ;  /* 0x0000003103257824 */ /* 0x000fe200078e02ff */
        /* <DEDUP_REMOVED lines=12> */
[-C--:B------:R-:W-:Y:S01]  /*19220*/  IADD3 R12, P4, PT, R15, R4.reuse, RZ ;  /* 0x000000040f0c7210 */ /* 0x080fe20007f9e0ff */
[----:B------:R-:W-:Y:S01]  /*19230*/  IMAD R51, R3, 0x38, RZ ;  /* 0x0000003803337824 */ /* 0x000fe200078e02ff */
[-C--:B------:R-:W-:Y:S01]  /*19240*/  IADD3 R8, P2, PT, R19, R4.reuse, RZ ;  /* 0x0000000413087210 */ /* 0x080fe20007f5e0ff */
[----:B------:R-:W-:Y:S01]  /*19250*/  IMAD R53, R3, 0x39, RZ ;  /* 0x0000003903357824 */ /* 0x000fe200078e02ff */
[-C--:B---3--:R-:W-:Y:S01]  /*19260*/  IADD3 R10, P3, PT, R21, R4.reuse, RZ ;  /* 0x00000004150a7210 */ /* 0x088fe20007f7e0ff */
[----:B------:R-:W-:Y:S01]  /*19270*/  IMAD R55, R3, 0x3a, RZ ;  /* 0x0000003a03377824 */ /* 0x000fe200078e02ff */
[-C--:B------:R-:W-:Y:S01]  /*19280*/  IADD3 R14, P5, PT, R23, R4.reuse, RZ ;  /* 0x00000004170e7210 */ /* 0x080fe20007fbe0ff */
[----:B------:R-:W-:Y:S01]  /*19290*/  IMAD R57, R3, 0x3b, RZ ;  /* 0x0000003b03397824 */ /* 0x000fe200078e02ff */
[-C--:B------:R-:W-:Y:S01]  /*192a0*/  IADD3 R16, P6, PT, R25, R4.reuse, RZ ;  /* 0x0000000419107210 */ /* 0x080fe20007fde0ff */
[----:B------:R-:W-:Y:S01]  /*192b0*/  IMAD R59, R3, 0x3c, RZ ;  /* 0x0000003c033b7824 */ /* 0x000fe200078e02ff */
[-C--:B------:R-:W-:Y:S01]  /*192c0*/  LEA.HI.X.SX32 R9, R19, R5.reuse, 0x1, P2 ;  /* 0x0000000513097211 */ /* 0x080fe200010f0eff */
[----:B------:R-:W-:Y:S01]  /*192d0*/  IMAD R61, R3, 0x3d, RZ ;  /* 0x0000003d033d7824 */ /* 0x000fe200078e02ff */
[-C--:B------:R-:W-:Y:S01]  /*192e0*/  LEA.HI.X.SX32 R11, R21, R5.reuse, 0x1, P3 ;  /* 0x00000005150b7211 */ /* 0x080fe200018f0eff */
[----:B------:R-:W-:Y:S01]  /*192f0*/  IMAD R63, R3, 0x3e, RZ ;  /* 0x0000003e033f7824 */ /* 0x000fe200078e02ff */
[-C--:B------:R-:W-:Y:S01]  /*19300*/  IADD3 R22, P2, PT, R31, R4.reuse, RZ ;  /* 0x000000041f167210 */ /* 0x080fe20007f5e0ff */
[----:B------:R-:W-:Y:S01]  /*19310*/  IMAD R65, R3, 0x3f, RZ ;  /* 0x0000003f03417824 */ /* 0x000fe200078e02ff */
[-C--:B------:R-:W-:Y:S01]  /*19320*/  IADD3 R24, P3, PT, R33, R4.reuse, RZ ;  /* 0x0000000421187210 */ /* 0x080fe20007f7e0ff */
[----:B------:R-:W-:Y:S01]  /*19330*/  IMAD.SHL.U32 R67, R3, 0x40, RZ ;  /* 0x0000004003437824 */ /* 0x000fe200078e00ff */
[----:B------:R-:W-:Y:S01]  /*19340*/  LEA.HI.X.SX32 R17, R25, R5, 0x1, P6 ;  /* 0x0000000519117211 */ /* 0x000fe200030f0eff */
[----:B------:R-:W-:Y:S01]  /*19350*/  IMAD R69, R3, 0x41, RZ ;  /* 0x0000004103457824 */ /* 0x000fe200078e02ff */
[-C--:B------:R-:W-:Y:S01]  /*19360*/  IADD3 R30, P6, PT, R39, R4.reuse, RZ ;  /* 0x00000004271e7210 */ /* 0x080fe20007fde0ff */
[C---:B------:R-:W-:Y:S01]  /*19370*/  IMAD R71, R3.reuse, 0x42, RZ ;  /* 0x0000004203477824 */ /* 0x040fe200078e02ff */
[----:B------:R-:W-:Y:S01]  /*19380*/  F2FP.SATFINITE.E4M3.F32.PACK_AB_MERGE_C R201, R42, R201, RZ ;  /* 0x000000c92ac9723e */ /* 0x000fe200048070ff */
[----:B------:R-:W-:Y:S01]  /*19390*/  IMAD R73, R3, 0x43, RZ ;  /* 0x0000004303497824 */ /* 0x000fe200078e02ff */
[----:B------:R-:W-:Y:S01]  /*193a0*/  LEA.HI.X.SX32 R25, R33, R5, 0x1, P3 ;  /* 0x0000000521197211 */ /* 0x000fe200018f0eff */
[C---:B------:R-:W-:Y:S01]  /*193b0*/  IMAD R75, R3.reuse, 0x44, RZ ;  /* 0x00000044034b7824 */ /* 0x040fe200078e02ff */
[----:B------:R-:W-:Y:S01]  /*193c0*/  F2FP.SATFINITE.E4M3.F32.PACK_AB_MERGE_C R189, R44, R189, RZ ;  /* 0x000000bd2cbd723e */ /* 0x000fe200048070ff */
[----:B------:R-:W-:Y:S01]  /*193d0*/  IMAD R77, R3, 0x45, RZ ;  /* 0x00000045034d7824 */ /* 0x000fe200078e02ff */
[----:B------:R-:W-:Y:S01]  /*193e0*/  IADD3 R38, P3, PT, R47, R4, RZ ;  /* 0x000000042f267210 */ /* 0x000fe20007f7e0ff */
[C---:B------:R-:W-:Y:S01]  /*193f0*/  IMAD R79, R3.reuse, 0x46, RZ ;  /* 0x00000046034f7824 */ /* 0x040fe200078e02ff */
[----:B------:R-:W-:Y:S01]  /*19400*/  F2FP.SATFINITE.E4M3.F32.PACK_AB_MERGE_C R195, R46, R195, RZ ;  /* 0x000000c32ec3723e */ /* 0x000fe200048070ff */
        /* <DEDUP_REMOVED lines=61> */
[----:B------:R-:W-:Y:S01]  /*197e0*/  PRMT R0, R0, 0x9910, RZ ;  /* 0x0000991000007816 */ /* 0x000fe200000000ff */
[----:B------:R-:W-:Y:S01]  /*197f0*/  IMAD R137, R3, 0x66, RZ ;  /* 0x0000006603897824 */ /* 0x000fe200078e02ff */
[----:B------:R-:W-:Y:S01]  /*19800*/  PRMT R212, R201, 0x9910, RZ ;  /* 0x00009910c9d47816 */ /* 0x000fe200000000ff */
[C---:B------:R-:W-:Y:S01]  /*19810*/  IMAD R139, R3.reuse, 0x67, RZ ;  /* 0x00000067038b7824 */ /* 0x040fe200078e02ff */
[----:B------:R-:W-:Y:S01]  /*19820*/  SHF.R.S32.HI R0, RZ, 0x8, R0 ;  /* 0x00000008ff007819 */ /* 0x000fe20000011400 */
[----:B------:R-:W-:Y:S01]  /*19830*/  IMAD R141, R3, 0x68, RZ ;  /* 0x00000068038d7824 */ /* 0x000fe200078e02ff */
[----:B------:R-:W-:Y:S01]  /*19840*/  PRMT R214, R195, 0x9910, RZ ;  /* 0x00009910c3d67816 */ /* 0x000fe200000000ff */
[C---:B------:R-:W-:Y:S01]  /*19850*/  IMAD R143, R3.reuse, 0x69, RZ ;  /* 0x00000069038f7824 */ /* 0x040fe200078e02ff */
[----:B------:R-:W0:Y:S01]  /*19860*/  LDCU UR4, c[0x0][0x3ec] ;  /* 0x00007d80ff0477ac */ /* 0x000e220008000800 */
[----:B------:R-:W-:-:S02]  /*19870*/  IMAD R145, R3, 0x6a, RZ ;  /* 0x0000006a03917824 */ /* 0x000fc400078e02ff */
[C---:B------:R-:W-:Y:S02]  /*19880*/  IMAD R147, R3.reuse, 0x6b, RZ ;  /* 0x0000006b03937824 */ /* 0x040fe400078e02ff */
[C---:B------:R-:W-:Y:S02]  /*19890*/  IMAD R149, R3.reuse, 0x6c, RZ ;  /* 0x0000006c03957824 */ /* 0x040fe400078e02ff */
[C---:B------:R-:W-:Y:S02]  /*198a0*/  IMAD R151, R3.reuse, 0x6d, RZ ;  /* 0x0000006d03977824 */ /* 0x040fe400078e02ff */
[C---:B------:R-:W-:Y:S02]  /*198b0*/  IMAD R153, R3.reuse, 0x6e, RZ ;  /* 0x0000006e03997824 */ /* 0x040fe400078e02ff */
[C---:B------:R-:W-:Y:S02]  /*198c0*/  IMAD R155, R3.reuse, 0x6f, RZ ;  /* 0x0000006f039b7824 */ /* 0x040fe400078e02ff */
[----:B------:R-:W-:-:S02]  /*198d0*/  IMAD R157, R3, 0x70, RZ ;  /* 0x00000070039d7824 */ /* 0x000fc400078e02ff */
[C---:B------:R-:W-:Y:S02]  /*198e0*/  IMAD R159, R3.reuse, 0x71, RZ ;  /* 0x00000071039f7824 */ /* 0x040fe400078e02ff */
[C---:B------:R-:W-:Y:S01]  /*198f0*/  IMAD R161, R3.reuse, 0x72, RZ ;  /* 0x0000007203a17824 */ /* 0x040fe200078e02ff */
[----:B0-----:R-:W-:Y:S01]  /*19900*/  UIMAD UR4, UR8, UR4, URZ ;  /* 0x00000004080472a4 */ /* 0x001fe2000f8e02ff */
[C---:B------:R-:W-:Y:S02]  /*19910*/  IMAD R163, R3.reuse, 0x73, RZ ;  /* 0x0000007303a37824 */ /* 0x040fe400078e02ff */
[C---:B------:R-:W-:Y:S01]  /*19920*/  IMAD R165, R3.reuse, 0x74, RZ ;  /* 0x0000007403a57824 */ /* 0x040fe200078e02ff */
[----:B------:R-:W-:Y:S01]  /*19930*/  USHF.L.U32 UR6, UR4, 0x2, URZ ;  /* 0x0000000204067899 */ /* 0x000fe200080006ff */
[C---:B------:R-:W-:Y:S01]  /*19940*/  IMAD R167, R3.reuse, 0x75, RZ ;  /* 0x0000007503a77824 */ /* 0x040fe200078e02ff */
[----:B------:R-:W-:Y:S01]  /*19950*/  UIMAD.WIDE UR4, UR4, 0x4, URZ ;  /* 0x00000004040478a5 */ /* 0x000fe2000f8e02ff */
        /* <DEDUP_REMOVED lines=8> */
[C---:B------:R-:W-:Y:S02]  /*199e0*/  IMAD R185, R3.reuse, 0x7e, RZ ;  /* 0x0000007e03b97824 */ /* 0x040fe400078e02ff */
[----:B------:R-:W-:Y:S01]  /*199f0*/  IMAD R210, R3, 0x7f, RZ ;  /* 0x0000007f03d27824 */ /* 0x000fe200078e02ff */
[-C--:B------:R-:W-:Y:S02]  /*19a00*/  LEA.HI.X.SX32 R3, R7, R5.reuse, 0x1, P0 ;  /* 0x0000000507037211 */ /* 0x080fe400000f0eff */
[-C--:B------:R-:W-:Y:S02]  /*19a10*/  LEA.HI.X.SX32 R7, R13, R5.reuse, 0x1, P1 ;  /* 0x000000050d077211 */ /* 0x080fe400008f0eff */
[----:B------:R-:W-:Y:S01]  /*19a20*/  LEA.HI.X.SX32 R13, R15, R5, 0x1, P4 ;  /* 0x000000050f0d7211 */ /* 0x000fe200020f0eff */
[----:B------:R0:W-:Y:S01]  /*19a30*/  STG.E.U8 desc[UR18][R2.64], R0 ;  /* 0x0000000002007986 */ /* 0x0001e2000c101112 */
[----:B------:R-:W-:-:S02]  /*19a40*/  IADD3 R18, P0, PT, R27, R4, RZ ;  /* 0x000000041b127210 */ /* 0x000fc40007f1e0ff */
[-C--:B------:R-:W-:Y:S01]  /*19a50*/  IADD3 R20, P1, PT, R29, R4.reuse, RZ ;  /* 0x000000041d147210 */ /* 0x080fe20007f3e0ff */
[----:B------:R1:W-:Y:S01]  /*19a60*/  STG.E.U8 desc[UR18][R6.64], R201 ;  /* 0x000000c906007986 */ /* 0x0003e2000c101112 */
[-C--:B------:R-:W-:Y:S02]  /*19a70*/  LEA.HI.X.SX32 R15, R23, R5.reuse, 0x1, P5 ;  /* 0x00000005170f7211 */ /* 0x080fe400028f0eff */
[-C--:B------:R-:W-:Y:S02]  /*19a80*/  IADD3 R26, P4, PT, R35, R4.reuse, RZ ;  /* 0x00000004231a7210 */ /* 0x080fe40007f9e0ff */
[----:B------:R-:W-:Y:S02]  /*19a90*/  IADD3 R28, P5, PT, R37, R4, RZ ;  /* 0x00000004251c7210 */ /* 0x000fe40007fbe0ff */
[-C--:B------:R-:W-:Y:S02]  /*19aa0*/  LEA.HI.X.SX32 R19, R27, R5.reuse, 0x1, P0 ;  /* 0x000000051b137211 */ /* 0x080fe400000f0eff */
[----:B------:R-:W-:-:S02]  /*19ab0*/  LEA.HI.X.SX32 R21, R29, R5, 0x1, P1 ;  /* 0x000000051d157211 */ /* 0x000fc400008f0eff */
[-C--:B------:R-:W-:Y:S02]  /*19ac0*/  IADD3 R32, P0, PT, R41, R4.reuse, RZ ;  /* 0x0000000429207210 */ /* 0x080fe40007f1e0ff */
[-C--:B------:R-:W-:Y:S02]  /*19ad0*/  IADD3 R34, P1, PT, R43, R4.reuse, RZ ;  /* 0x000000042b227210 */ /* 0x080fe40007f3e0ff */
[-C--:B------:R-:W-:Y:S02]  /*19ae0*/  LEA.HI.X.SX32 R23, R31, R5.reuse, 0x1, P2 ;  /* 0x000000051f177211 */ /* 0x080fe400010f0eff */
[-C--:B------:R-:W-:Y:S02]  /*19af0*/  LEA.HI.X.SX32 R27, R35, R5.reuse, 0x1, P4 ;  /* 0x00000005231b7211 */ /* 0x080fe400020f0eff */
[----:B------:R-:W-:Y:S02]  /*19b00*/  LEA.HI.X.SX32 R29, R37, R5, 0x1, P5 ;  /* 0x00000005251d7211 */ /* 0x000fe400028f0eff */
[----:B------:R-:W-:-:S02]  /*19b10*/  IADD3 R36, P2, PT, R45, R4, RZ ;  /* 0x000000042d247210 */ /* 0x000fc40007f5e0ff */
[-C--:B------:R-:W-:Y:S02]  /*19b20*/  IADD3 R40, P4, PT, R49, R4.reuse, RZ ;  /* 0x0000000431287210 */ /* 0x080fe40007f9e0ff */
[-C--:B------:R-:W-:Y:S02]  /*19b30*/  IADD3 R42, P5, PT, R51, R4.reuse, RZ ;  /* 0x00000004332a7210 */ /* 0x080fe40007fbe0ff */
[-C--:B------:R-:W-:Y:S02]  /*19b40*/  LEA.HI.X.SX32 R31, R39, R5.reuse, 0x1, P6 ;  /* 0x00000005271f7211 */ /* 0x080fe400030f0eff */
[----:B------:R-:W-:Y:S02]  /*19b50*/  IADD3 R44, P6, PT, R53, R4, RZ ;  /* 0x00000004352c7210 */ /* 0x000fe40007fde0ff */
[-C--:B------:R-:W-:Y:S02]  /*19b60*/  LEA.HI.X.SX32 R33, R41, R5.reuse, 0x1, P0 ;  /* 0x0000000529217211 */ /* 0x080fe400000f0eff */
[----:B------:R-:W-:-:S02]  /*19b70*/  LEA.HI.X.SX32 R35, R43, R5, 0x1, P1 ;  /* 0x000000052b237211 */ /* 0x000fc400008f0eff */
[-C--:B------:R-:W-:Y:S02]  /*19b80*/  IADD3 R46, P0, PT, R55, R4.reuse, RZ ;  /* 0x00000004372e7210 */ /* 0x080fe40007f1e0ff */
[----:B------:R-:W-:Y:S02]  /*19b90*/  IADD3 R48, P1, PT, R57, R4, RZ ;  /* 0x0000000439307210 */ /* 0x000fe40007f3e0ff */
[-C--:B------:R-:W-:Y:S02]  /*19ba0*/  LEA.HI.X.SX32 R37, R45, R5.reuse, 0x1, P2 ;  /* 0x000000052d257211 */ /* 0x080fe400010f0eff */
[-C--:B------:R-:W-:Y:S02]  /*19bb0*/  LEA.HI.X.SX32 R39, R47, R5.reuse, 0x1, P3 ;  /* 0x000000052f277211 */ /* 0x080fe400018f0eff */
[-C--:B------:R-:W-:Y:S02]  /*19bc0*/  LEA.HI.X.SX32 R41, R49, R5.reuse, 0x1, P4 ;  /* 0x0000000531297211 */ /* 0x080fe400020f0eff */
[----:B------:R-:W-:-:S02]  /*19bd0*/  LEA.HI.X.SX32 R43, R51, R5, 0x1, P5 ;  /* 0x00000005332b7211 */ /* 0x000fc400028f0eff */
[-C--:B------:R-:W-:Y:S02]  /*19be0*/  IADD3 R50, P2, PT, R59, R4.reuse, RZ ;  /* 0x000000043b327210 */ /* 0x080fe40007f5e0ff */
[-C--:B------:R-:W-:Y:S02]  /*19bf0*/  IADD3 R52, P3, PT, R61, R4.reuse, RZ ;  /* 0x000000043d347210 */ /* 0x080fe40007f7e0ff */
[-C--:B------:R-:W-:Y:S02]  /*19c00*/  IADD3 R54, P4, PT, R63, R4.reuse, RZ ;  /* 0x000000043f367210 */ /* 0x080fe40007f9e0ff */
[-C--:B------:R-:W-:Y:S02]  /*19c10*/  IADD3 R56, P5, PT, R65, R4.reuse, RZ ;  /* 0x0000000441387210 */ /* 0x080fe40007fbe0ff */
[----:B------:R-:W-:Y:S02]  /*19c20*/  LEA.HI.X.SX32 R45, R53, R5, 0x1, P6 ;  /* 0x00000005352d7211 */ /* 0x000fe400030f0eff */
[----:B------:R-:W-:-:S02]  /*19c30*/  IADD3 R58, P6, PT, R67, R4, RZ ;  /* 0x00000004433a7210 */ /* 0x000fc40007fde0ff */
[-C--:B------:R-:W-:Y:S02]  /*19c40*/  LEA.HI.X.SX32 R47, R55, R5.reuse, 0x1, P0 ;  /* 0x00000005372f7211 */ /* 0x080fe400000f0eff */
[-C--:B------:R-:W-:Y:S02]  /*19c50*/  LEA.HI.X.SX32 R49, R57, R5.reuse, 0x1, P1 ;  /* 0x0000000539317211 */ /* 0x080fe400008f0eff */
[-C--:B------:R-:W-:Y:S02]  /*19c60*/  IADD3 R60, P0, PT, R69, R4.reuse, RZ ;  /* 0x00000004453c7210 */ /* 0x080fe40007f1e0ff */
[----:B------:R-:W-:Y:S02]  /*19c70*/  IADD3 R62, P1, PT, R71, R4, RZ ;  /* 0x00000004473e7210 */ /* 0x000fe40007f3e0ff */
[-C--:B------:R-:W-:Y:S02]  /*19c80*/  LEA.HI.X.SX32 R51, R59, R5.reuse, 0x1, P2 ;  /* 0x000000053b337211 */ /* 0x080fe400010f0eff */
[----:B------:R-:W-:-:S02]  /*19c90*/  LEA.HI.X.SX32 R53, R61, R5, 0x1, P3 ;  /* 0x000000053d357211 */ /* 0x000fc400018f0eff */
[-C--:B------:R-:W-:Y:S02]  /*19ca0*/  LEA.HI.X.SX32 R55, R63, R5.reuse, 0x1, P4 ;  /* 0x000000053f377211 */ /* 0x080fe400020f0eff */
[----:B------:R-:W-:Y:S02]  /*19cb0*/  LEA.HI.X.SX32 R57, R65, R5, 0x1, P5 ;  /* 0x0000000541397211 */ /* 0x000fe400028f0eff */
[-C--:B------:R-:W-:Y:S02]  /*19cc0*/  IADD3 R64, P2, PT, R73, R4.reuse, RZ ;  /* 0x0000000449407210 */ /* 0x080fe40007f5e0ff */
[-C--:B------:R-:W-:Y:S02]  /*19cd0*/  IADD3 R66, P3, PT, R75, R4.reuse, RZ ;  /* 0x000000044b427210 */ /* 0x080fe40007f7e0ff */
[-C--:B------:R-:W-:Y:S02]  /*19ce0*/  IADD3 R68, P4, PT, R77, R4.reuse, RZ ;  /* 0x000000044d447210 */ /* 0x080fe40007f9e0ff */
[----:B------:R-:W-:-:S02]  /*19cf0*/  IADD3 R70, P5, PT, R79, R4, RZ ;  /* 0x000000044f467210 */ /* 0x000fc40007fbe0ff */
[-C--:B------:R-:W-:Y:S02]  /*19d00*/  LEA.HI.X.SX32 R59, R67, R5.reuse, 0x1, P6 ;  /* 0x00000005433b7211 */ /* 0x080fe400030f0eff */
[-C--:B------:R-:W-:Y:S02]  /*19d10*/  IADD3 R72, P6, PT, R81, R4.reuse, RZ ;  /* 0x0000000451487210 */ /* 0x080fe40007fde0ff */
[-C--:B------:R-:W-:Y:S02]  /*19d20*/  LEA.HI.X.SX32 R61, R69, R5.reuse, 0x1, P0 ;  /* 0x00000005453d7211 */ /* 0x080fe400000f0eff */
[----:B------:R-:W-:Y:S02]  /*19d30*/  LEA.HI.X.SX32 R63, R71, R5, 0x1, P1 ;  /* 0x00000005473f7211 */ /* 0x000fe400008f0eff */
[-C--:B------:R-:W-:Y:S02]  /*19d40*/  IADD3 R74, P0, PT, R83, R4.reuse, RZ ;  /* 0x00000004534a7210 */ /* 0x080fe40007f1e0ff */
[----:B------:R-:W-:-:S02]  /*19d50*/  IADD3 R76, P1, PT, R85, R4, RZ ;  /* 0x00000004554c7210 */ /* 0x000fc40007f3e0ff */
[-C--:B------:R-:W-:Y:S02]  /*19d60*/  LEA.HI.X.SX32 R65, R73, R5.reuse, 0x1, P2 ;  /* 0x0000000549417211 */ /* 0x080fe400010f0eff */
[-C--:B------:R-:W-:Y:S02]  /*19d70*/  LEA.HI.X.SX32 R67, R75, R5.reuse, 0x1, P3 ;  /* 0x000000054b437211 */ /* 0x080fe400018f0eff */
[-C--:B------:R-:W-:Y:S02]  /*19d80*/  LEA.HI.X.SX32 R69, R77, R5.reuse, 0x1, P4 ;  /* 0x000000054d457211 */ /* 0x080fe400020f0eff */
[----:B------:R-:W-:Y:S02]  /*19d90*/  LEA.HI.X.SX32 R71, R79, R5, 0x1, P5 ;  /* 0x000000054f477211 */ /* 0x000fe400028f0eff */
[-C--:B------:R-:W-:Y:S02]  /*19da0*/  IADD3 R78, P2, PT, R87, R4.reuse, RZ ;  /* 0x00000004574e7210 */ /* 0x080fe40007f5e0ff */
        /* <DEDUP_REMOVED lines=29> */
[-C--:B------:R-:W-:Y:S02]  /*19f80*/  IADD3 R110, P4, PT, R111, R4.reuse, RZ ;  /* 0x000000046f6e7210 */ /* 0x080fe40007f9e0ff */
[----:B------:R-:W-:-:S02]  /*19f90*/  IADD3 R112, P5, PT, R113, R4, RZ ;  /* 0x0000000471707210 */ /* 0x000fc40007fbe0ff */
[-C--:B------:R-:W-:Y:S02]  /*19fa0*/  LEA.HI.X.SX32 R101, R114, R5.reuse, 0x1, P6 ;  /* 0x0000000572657211 */ /* 0x080fe400030f0eff */
[----:B------:R-:W-:Y:S02]  /*19fb0*/  IADD3 R114, P6, PT, R115, R4, RZ ;  /* 0x0000000473727210 */ /* 0x000fe40007fde0ff */
[-C--:B------:R-:W-:Y:S02]  /*19fc0*/  LEA.HI.X.SX32 R103, R103, R5.reuse, 0x1, P0 ;  /* 0x0000000567677211 */ /* 0x080fe400000f0eff */
[-C--:B------:R-:W-:Y:S02]  /*19fd0*/  LEA.HI.X.SX32 R105, R105, R5.reuse, 0x1, P1 ;  /* 0x0000000569697211 */ /* 0x080fe400008f0eff */
        /* <DEDUP_REMOVED lines=74> */
[----:B------:R-:W-:Y:S01]  /*1a480*/  LEA.HI.X.SX32 R5, R210, R5, 0x1, P6 ;  /* 0x00000005d2057211 */ /* 0x000fe200030f0eff */
[----:B------:R-:W-:Y:S01]  /*1a490*/  IMAD.MOV.U32 R210, RZ, RZ, R212 ;  /* 0x000000ffffd27224 */ /* 0x000fe200078e00d4 */
[----:B------:R-:W-:Y:S02]  /*1a4a0*/  PRMT R212, R189, 0x9910, RZ ;  /* 0x00009910bdd47816 */ /* 0x000fe400000000ff */
[----:B0-----:R-:W-:Y:S02]  /*1a4b0*/  PRMT R0, R199, 0x9910, RZ ;  /* 0x00009910c7007816 */ /* 0x001fe400000000ff */
[----:B------:R-:W-:Y:S02]  /*1a4c0*/  SHF.R.S32.HI R210, RZ, 0x8, R210 ;  /* 0x00000008ffd27819 */ /* 0x000fe400000114d2 */
[----:B------:R-:W-:Y:S01]  /*1a4d0*/  SHF.R.S32.HI R212, RZ, 0x8, R212 ;  /* 0x00000008ffd47819 */ /* 0x000fe200000114d4 */
[----:B-1----:R-:W-:Y:S01]  /*1a4e0*/  IMAD.MOV.U32 R7, RZ, RZ, R0 ;  /* 0x000000ffff077224 */ /* 0x002fe200078e0000 */
[----:B------:R-:W-:Y:S01]  /*1a4f0*/  SHF.R.S32.HI R3, RZ, 0x8, R214 ;  /* 0x00000008ff037819 */ /* 0x000fe200000114d6 */
[----:B------:R0:W-:Y:S01]  /*1a500*/  STG.E.U8 desc[UR18][R8.64], R210 ;  /* 0x000000d208007986 */ /* 0x0001e2000c101112 */
[----:B------:R-:W-:-:S02]  /*1a510*/  PRMT R0, R209, 0x9910, RZ ;  /* 0x00009910d1007816 */ /* 0x000fc400000000ff */
[----:B------:R-:W-:Y:S01]  /*1a520*/  PRMT R2, R206, 0x9910, RZ ;  /* 0x00009910ce027816 */ /* 0x000fe200000000ff */
[----:B------:R1:W-:Y:S01]  /*1a530*/  STG.E.U8 desc[UR18][R10.64], R189 ;  /* 0x000000bd0a007986 */ /* 0x0003e2000c101112 */
[----:B------:R-:W-:Y:S02]  /*1a540*/  SHF.R.S32.HI R7, RZ, 0x8, R7 ;  /* 0x00000008ff077819 */ /* 0x000fe40000011407 */
[----:B------:R-:W-:Y:S01]  /*1a550*/  PRMT R6, R187, 0x9910, RZ ;  /* 0x00009910bb067816 */ /* 0x000fe200000000ff */
[----:B------:R3:W-:Y:S04]  /*1a560*/  STG.E.U8 desc[UR18][R12.64], R212 ;  /* 0x000000d40c007986 */ /* 0x0007e8000c101112 */
[----:B------:R-:W-:Y:S01]  /*1a570*/  STG.E.U8 desc[UR18][R14.64], R195 ;  /* 0x000000c30e007986 */ /* 0x000fe2000c101112 */
[----:B0-----:R-:W-:-:S03]  /*1a580*/  PRMT R9, R193, 0x9910, RZ ;  /* 0x00009910c1097816 */ /* 0x001fc600000000ff */
[----:B------:R0:W-:Y:S01]  /*1a590*/  STG.E.U8 desc[UR18][R16.64], R3 ;  /* 0x0000000310007986 */ /* 0x0001e2000c101112 */
[----:B------:R-:W-:Y:S01]  /*1a5a0*/  SHF.R.S32.HI R9, RZ, 0x8, R9 ;  /* 0x00000008ff097819 */ /* 0x000fe20000011409 */
[----:B-1----:R-:W-:Y:S02]  /*1a5b0*/  IMAD.SHL.U32 R11, R135, 0x4, RZ ;  /* 0x00000004870b7824 */ /* 0x002fe400078e00ff */
[----:B------:R-:W-:Y:S01]  /*1a5c0*/  STG.E.U8 desc[UR18][R18.64], R199 ;  /* 0x000000c712007986 */ /* 0x000fe2000c101112 */
[----:B---3--:R-:W1:Y:S03]  /*1a5d0*/  LDC.64 R12, c[0x0][0x3a0] ;  /* 0x0000e800ff0c7b82 */ /* 0x008e660000000a00 */
[----:B------:R3:W-:Y:S01]  /*1a5e0*/  STG.E.U8 desc[UR18][R20.64], R7 ;  /* 0x0000000714007986 */ /* 0x0007e2000c101112 */
[----:B0-----:R-:W-:Y:S01]  /*1a5f0*/  SHF.R.S32.HI R3, RZ, 0x8, R0 ;  /* 0x00000008ff037819 */ /* 0x001fe20000011400 */
[----:B------:R-:W-:Y:S01]  /*1a600*/  IMAD.MOV.U32 R0, RZ, RZ, R2 ;  /* 0x000000ffff007224 */ /* 0x000fe200078e0002 */
[----:B------:R-:W-:Y:S01]  /*1a610*/  PRMT R2, R204, 0x9910, RZ ;  /* 0x00009910cc027816 */ /* 0x000fe200000000ff */
[----:B------:R-:W-:Y:S04]  /*1a620*/  STG.E.U8 desc[UR18][R22.64], R193 ;  /* 0x000000c116007986 */ /* 0x000fe8000c101112 */
[----:B------:R0:W-:Y:S01]  /*1a630*/  STG.E.U8 desc[UR18][R24.64], R9 ;  /* 0x0000000918007986 */ /* 0x0001e2000c101112 */
[----:B---3--:R-:W-:Y:S01]  /*1a640*/  SHF.R.S32.HI R7, RZ, 0x8, R0 ;  /* 0x00000008ff077819 */ /* 0x008fe20000011400 */
[----:B------:R-:W-:Y:S01]  /*1a650*/  IMAD.MOV.U32 R0, RZ, RZ, R2 ;  /* 0x000000ffff007224 */ /* 0x000fe200078e0002 */
[----:B------:R-:W-:Y:S01]  /*1a660*/  PRMT R2, R202, 0x9910, RZ ;  /* 0x00009910ca027816 */ /* 0x000fe200000000ff */
[----:B------:R-:W-:Y:S04]  /*1a670*/  STG.E.U8 desc[UR18][R26.64], R209 ;  /* 0x000000d11a007986 */ /* 0x000fe8000c101112 */
        /* <DEDUP_REMOVED lines=161> */
[----:B0-----:R-:W-:-:S03]  /*1b090*/  SHF.R.S32.HI R7, RZ, 0x8, R0 ;  /* 0x00000008ff077819 */ /* 0x001fc60000011400 */
[----:B------:R-:W-:Y:S01]  /*1b0a0*/  STG.E.U8 desc[UR18][R160.64], R211 ;  /* 0x000000d3a0007986 */ /* 0x000fe2000c101112 */
[----:B------:R-:W-:-:S03]  /*1b0b0*/  PRMT R0, R205, 0x9910, RZ ;  /* 0x00009910cd007816 */ /* 0x000fc600000000ff */
[----:B------:R0:W-:Y:S01]  /*1b0c0*/  STG.E.U8 desc[UR18][R162.64], R3 ;  /* 0x00000003a2007986 */ /* 0x0001e2000c101112 */
[----:B---3--:R-:W-:-:S03]  /*1b0d0*/  SHF.R.S32.HI R9, RZ, 0x8, R0 ;  /* 0x00000008ff097819 */ /* 0x008fc60000011400 */
[----:B------:R-:W-:Y:S01]  /*1b0e0*/  STG.E.U8 desc[UR18][R164.64], R207 ;  /* 0x000000cfa4007986 */ /* 0x000fe2000c101112 */
[----:B------:R-:W-:-:S03]  /*1b0f0*/  PRMT R0, R203, 0x9910, RZ ;  /* 0x00009910cb007816 */ /* 0x000fc600000000ff */
[----:B------:R3:W-:Y:S01]  /*1b100*/  STG.E.U8 desc[UR18][R166.64], R7 ;  /* 0x00000007a6007986 */ /* 0x0007e2000c101112 */
[----:B0-----:R-:W-:-:S03]  /*1b110*/  IMAD.MOV.U32 R3, RZ, RZ, R2 ;  /* 0x000000ffff037224 */ /* 0x001fc600078e0002 */
[----:B------:R-:W-:Y:S01]  /*1b120*/  STG.E.U8 desc[UR18][R168.64], R205 ;  /* 0x000000cda8007986 */ /* 0x000fe2000c101112 */
[----:B-1----:R-:W-:Y:S02]  /*1b130*/  IADD3 R2, P0, P1, R11, UR6, R12 ;  /* 0x000000060b027c10 */ /* 0x002fe4000f91e00c */
[----:B------:R-:W-:Y:S01]  /*1b140*/  SHF.R.S32.HI R3, RZ, 0x8, R3 ;  /* 0x00000008ff037819 */ /* 0x000fe20000011403 */
[----:B------:R0:W-:Y:S01]  /*1b150*/  STG.E.U8 desc[UR18][R170.64], R9 ;  /* 0x00000009aa007986 */ /* 0x0001e2000c101112 */
[----:B---3--:R-:W-:Y:S02]  /*1b160*/  SHF.R.S32.HI R7, RZ, 0x8, R0 ;  /* 0x00000008ff077819 */ /* 0x008fe40000011400 */
[----:B------:R-:W-:Y:S01]  /*1b170*/  PRMT R0, R197, 0x9910, RZ ;  /* 0x00009910c5007816 */ /* 0x000fe200000000ff */
[----:B------:R-:W-:Y:S04]  /*1b180*/  STG.E.U8 desc[UR18][R172.64], R191 ;  /* 0x000000bfac007986 */ /* 0x000fe8000c101112 */
[----:B------:R1:W-:Y:S01]  /*1b190*/  STG.E.U8 desc[UR18][R174.64], R3 ;  /* 0x00000003ae007986 */ /* 0x0003e2000c101112 */
[----:B0-----:R-:W-:-:S03]  /*1b1a0*/  IMAD.MOV.U32 R9, RZ, RZ, R0 ;  /* 0x000000ffff097224 */ /* 0x001fc600078e0000 */
[----:B------:R-:W-:Y:S01]  /*1b1b0*/  STG.E.U8 desc[UR18][R176.64], R203 ;  /* 0x000000cbb0007986 */ /* 0x000fe2000c101112 */
[----:B------:R-:W-:-:S03]  /*1b1c0*/  IMAD.HI R0, R135, 0x4, RZ ;  /* 0x0000000487007827 */ /* 0x000fc600078e02ff */
[----:B------:R0:W-:Y:S01]  /*1b1d0*/  STG.E.U8 desc[UR18][R178.64], R7 ;  /* 0x00000007b2007986 */ /* 0x0001e2000c101112 */
[----:B------:R-:W-:Y:S02]  /*1b1e0*/  SHF.R.S32.HI R9, RZ, 0x8, R9 ;  /* 0x00000008ff097819 */ /* 0x000fe40000011409 */
[----:B-1----:R-:W-:Y:S01]  /*1b1f0*/  IADD3.X R3, PT, PT, R0, UR5, R13, P0, P1 ;  /* 0x0000000500037c10 */ /* 0x002fe200087e240d */
[----:B------:R1:W-:Y:S04]  /*1b200*/  STG.E.U8 desc[UR18][R180.64], R197 ;  /* 0x000000c5b4007986 */ /* 0x0003e8000c101112 */
[----:B------:R1:W-:Y:S01]  /*1b210*/  STG.E.U8 desc[UR18][R182.64], R9 ;  /* 0x00000009b6007986 */ /* 0x0003e2000c101112 */
[----:B0-----:R-:W-:-:S03]  /*1b220*/  IMAD.MOV.U32 R7, RZ, RZ, R6 ;  /* 0x000000ffff077224 */ /* 0x001fc600078e0006 */
[----:B------:R1:W-:Y:S02]  /*1b230*/  STG.E.U8 desc[UR18][R184.64], R187 ;  /* 0x000000bbb8007986 */ /* 0x0003e4000c101112 */
[----:B------:R-:W-:-:S05]  /*1b240*/  SHF.R.S32.HI R7, RZ, 0x8, R7 ;  /* 0x00000008ff077819 */ /* 0x000fca0000011407 */
[----:B------:R1:W-:Y:S04]  /*1b250*/  STG.E.U8 desc[UR18][R4.64], R7 ;  /* 0x0000000704007986 */ /* 0x0003e8000c101112 */
[----:B------:R1:W-:Y:S01]  /*1b260*/  STG.E desc[UR18][R2.64], R208 ;  /* 0x000000d002007986 */ /* 0x0003e2000c101912 */
[----:B--2---:R-:W-:Y:S06]  /*1b270*/  BAR.SYNC.DEFER_BLOCKING 0x0 ;  /* 0x0000000000007b1d */ /* 0x004fec0000010000 */
[----:B------:R-:W-:Y:S05]  /*1b280*/  BRA.U UP0, `(.L_x_19) ;  /* 0x0000000100a07547 */ /* 0x000fea000b800000 */
[----:B------:R-:W0:Y:S01]  /*1b290*/  S2UR UR5, SR_CgaCtaId ;  /* 0x00000000000579c3 */ /* 0x000e220000008800 */
[----:B------:R-:W-:Y:S01]  /*1b2a0*/  NOP ;  /* 0x0000000000007918 */ /* 0x000fe20000000000 */
[----:B------:R-:W-:Y:S01]  /*1b2b0*/  UMOV UR4, 0x50 ;  /* 0x0000005000047882 */ /* 0x000fe20000000000 */
[----:B------:R-:W-:Y:S02]  /*1b2c0*/  IMAD.U32 R0, RZ, RZ, UR7 ;  /* 0x00000007ff007e24 */ /* 0x000fe4000f8e00ff */
[----:B-1----:R-:W-:Y:S02]  /*1b2d0*/  IMAD.MOV.U32 R3, RZ, RZ, 0xffff ;  /* 0x0000ffffff037424 */ /* 0x002fe400078e00ff */
[----:B------:R-:W-:Y:S01]  /*1b2e0*/  IMAD.MOV.U32 R7, RZ, RZ, 0x1 ;  /* 0x00000001ff077424 */ /* 0x000fe200078e00ff */
[----:B------:R-:W-:-:S04]  /*1b2f0*/  LOP3.LUT R0, R0, 0xffff, RZ, 0xc0, !PT ;  /* 0x0000ffff00007812 */ /* 0x000fc800078ec0ff */
[----:B------:R-:W-:-:S05]  /*1b300*/  SHF.R.U32.HI R0, RZ, 0x5, R0 ;  /* 0x00000005ff007819 */ /* 0x000fca0000011600 */
[----:B------:R-:W-:Y:S01]  /*1b310*/  VIADD R2, R0, 0x10 ;  /* 0x0000001000027836 */ /* 0x000fe20000000000 */
[----:B------:R-:W-:Y:S01]  /*1b320*/  SHF.L.U32 R0, R3, R0, RZ ;  /* 0x0000000003007219 */ /* 0x000fe200000006ff */
[----:B0-----:R-:W-:-:S03]  /*1b330*/  ULEA UR6, UR5, UR4, 0x18 ;  /* 0x0000000405067291 */ /* 0x001fc6000f8ec0ff */
[----:B------:R-:W-:-:S04]  /*1b340*/  SHF.L.U32 R3, R7, R2, RZ ;  /* 0x0000000207037219 */ /* 0x000fc800000006ff */
[----:B------:R-:W-:Y:S02]  /*1b350*/  LOP3.LUT R0, R3, R0, RZ, 0xfc, !PT ;  /* 0x0000000003007212 */ /* 0x000fe400078efcff */
[----:B------:R-:W0:Y:S02]  /*1b360*/  LDS R5, [UR6] ;  /* 0x00000006ff057984 */ /* 0x000e240008000800 */
[C---:B------:R-:W-:Y:S02]  /*1b370*/  LOP3.LUT R2, R0.reuse, 0xffff, RZ, 0xc0, !PT ;  /* 0x0000ffff00027812 */ /* 0x040fe400078ec0ff */
[----:B0-----:R-:W-:-:S04]  /*1b380*/  LOP3.LUT R3, R0, 0xffff, R5, 0x80, !PT ;  /* 0x0000ffff00037812 */ /* 0x001fc800078e8005 */
[----:B------:R-:W-:-:S13]  /*1b390*/  ISETP.NE.AND P0, PT, R3, R2, PT ;  /* 0x000000020300720c */ /* 0x000fda0003f05270 */
[----:B------:R-:W-:Y:S05]  /*1b3a0*/  @P0 BRA `(.L_x_20) ;  /* 0x0000000000500947 */ /* 0x000fea0003800000 */
[----:B------:R-:W-:Y:S02]  /*1b3b0*/  SHF.R.U32.HI R5, RZ, 0x10, R5 ;  /* 0x00000010ff057819 */ /* 0x000fe40000011605 */
[----:B------:R-:W-:-:S04]  /*1b3c0*/  SHF.R.U32.HI R2, RZ, 0x10, R0 ;  /* 0x00000010ff027819 */ /* 0x000fc80000011600 */
[----:B------:R-:W-:-:S04]  /*1b3d0*/  LOP3.LUT R5, R5, R2, RZ, 0xc0, !PT ;  /* 0x0000000205057212 */ /* 0x000fc800078ec0ff */
[----:B------:R-:W-:-:S13]  /*1b3e0*/  ISETP.NE.AND P0, PT, R5, R2, PT ;  /* 0x000000020500720c */ /* 0x000fda0003f05270 */
[----:B------:R-:W-:Y:S05]  /*1b3f0*/  @P0 BRA `(.L_x_21) ;  /* 0x0000000000300947 */ /* 0x000fea0003800000 */
[----:B------:R-:W-:Y:S01]  /*1b400*/  R2UR UR4, R0 ;  /* 0x00000000000472ca */ /* 0x000fe200000e0000 */
[----:B------:R-:W-:Y:S01]  /*1b410*/  VOTEU.ANY UR5, UPT, PT ;  /* 0x0000000000057886 */ /* 0x000fe200038e0100 */
[----:B------:R-:W0:Y:S01]  /*1b420*/  S2R R0, SR_LANEID ;  /* 0x0000000000007919 */ /* 0x000e220000000000 */
[----:B------:R-:W-:-:S10]  /*1b430*/  UFLO.U32 UR5, UR5 ;  /* 0x00000005000572bd */ /* 0x000fd400080e0000 */
[----:B------:R-:W-:-:S06]  /*1b440*/  ULOP3.LUT UR4, URZ, UR4, URZ, 0x33, !UPT ;  /* 0x00000004ff047292 */ /* 0x000fcc000f8e33ff */
[----:B------:R-:W-:-:S04]  /*1b450*/  IMAD.U32 R2, RZ, RZ, UR4 ;  /* 0x00000004ff027e24 */ /* 0x000fc8000f8e00ff */
[----:B------:R-:W1:Y:S02]  /*1b460*/  REDUX UR7, R2 ;  /* 0x00000000020773c4 */ /* 0x000e640000000000 */
[----:B------:R2:W-:Y:S01]  /*1b470*/  UTCATOMSWS.AND URZ, UR4 ;  /* 0x0000000400ff79e3 */ /* 0x0005e20008000000 */
[----:B0-----:R-:W-:Y:S01]  /*1b480*/  ISETP.EQ.U32.AND P0, PT, R0, UR5, PT ;  /* 0x0000000500007c0c */ /* 0x001fe2000bf02070 */
[----:B-1----:R-:W-:-:S12]  /*1b490*/  IMAD.U32 R0, RZ, RZ, UR7 ;  /* 0x00000007ff007e24 */ /* 0x002fd8000f8e00ff */
[----:B------:R2:W-:Y:S01]  /*1b4a0*/  @P0 ATOMS.AND RZ, [UR6], R0 ;  /* 0x00000000ffff098c */ /* 0x0005e2000a800006 */
[----:B------:R-:W-:Y:S05]  /*1b4b0*/  BRA `(.L_x_19) ;  /* 0x0000000000147947 */ /* 0x000fea0003800000 */
.L_x_21:
[----:B------:R-:W-:-:S07]  /*1b4c0*/  MOV R2, 0x1b4e0 ;  /* 0x0001b4e000027802 */ /* 0x000fce0000000f00 */
[----:B------:R-:W-:Y:S05]  /*1b4d0*/  CALL.REL.NOINC `($__internal_0_$__cuda_sm10x_tcgen05_guardrail_trap_col_being_dealloced_not_returned_by_alloc) ;  /* 0x0000000000487944 */ /* 0x000fea0003c00000 */
[----:B------:R-:W-:Y:S05]  /*1b4e0*/  BRA `(.L_x_19) ;  /* 0x0000000000087947 */ /* 0x000fea0003800000 */
.L_x_20:
[----:B------:R-:W-:-:S07]  /*1b4f0*/  MOV R2, 0x1b510 ;  /* 0x0001b51000027802 */ /* 0x000fce0000000f00 */
[----:B------:R-:W-:Y:S05]  /*1b500*/  CALL.REL.NOINC `($__internal_2_$__cuda_sm10x_tcgen05_guardrail_trap_unallocated_columns_being_dealloced) ;  /* 0x0000000000547944 */ /* 0x000fea0003c00000 */
.L_x_19:
[----:B------:R-:W-:Y:S01]  /*1b510*/  NOP ;  /* 0x0000000000007918 */ /* 0x000fe20000000000 */
[----:B--2---:R-:W-:Y:S05]  /*1b520*/  EXIT ;  /* 0x000000000000794d */ /* 0x004fea0003800000 */
.L_x_8:
[----:B------:R-:W1:Y:S02]  /*1b530*/  SYNCS.PHASECHK.TRANS64.TRYWAIT P2, [UR6+0x14000], RZ ;  /* 0x014000ffff0075a7 */ /* 0x000e640008041106 */
[----:B-1----:R-:W-:Y:S05]  /*1b540*/  @!P2 BRA `(.L_x_8) ;  /* 0xfffffffc00f8a947 */ /* 0x002fea000383ffff */
[----:B------:R-:W-:Y:S05]  /*1b550*/  BRA `(.L_x_7) ;  /* 0xfffffea000007947 */ /* 0x000fea000383ffff */
.L_x_13:
[----:B------:R-:W0:Y:S02]  /*1b560*/  SYNCS.PHASECHK.TRANS64.TRYWAIT P0, [UR6+0x1c010], RZ ;  /* 0x01c010ffff0075a7 */ /* 0x000e240008001106 */
[----:B0-----:R-:W-:Y:S05]  /*1b570*/  @!P0 BRA `(.L_x_13) ;  /* 0xfffffffc00f88947 */ /* 0x001fea000383ffff */
[----:B------:R-:W-:Y:S05]  /*1b580*/  BRA `(.L_x_22) ;  /* 0xffffff3c00c47947 */ /* 0x000fea000383ffff */
.L_x_14:
[----:B------:R-:W-:-:S04]  /*1b590*/  IMAD.U32 R34, RZ, RZ, UR72 ;  /* 0x00000048ff227e24 */ /* 0x000fc8000f8e00ff */
[----:B------:R-:W0:Y:S02]  /*1b5a0*/  SYNCS.PHASECHK.TRANS64.TRYWAIT P0, [UR10], R34 ;  /* 0x00000022ff0075a7 */ /* 0x000e24000800110a */
[----:B0-----:R-:W-:Y:S05]  /*1b5b0*/  @!P0 BRA `(.L_x_14) ;  /* 0xfffffffc00f48947 */ /* 0x001fea000383ffff */
[----:B------:R-:W-:Y:S05]  /*1b5c0*/  BRA `(.L_x_23) ;  /* 0xffffff7000c07947 */ /* 0x000fea000383ffff */
.L_x_18:
[----:B------:R-:W0:Y:S02]  /*1b5d0*/  SYNCS.PHASECHK.TRANS64.TRYWAIT P0, [UR10], R0 ;  /* 0x00000000ff0075a7 */ /* 0x000e24000800110a */
[----:B0-----:R-:W-:Y:S05]  /*1b5e0*/  @!P0 BRA `(.L_x_18) ;  /* 0xfffffffc00f88947 */ /* 0x001fea000383ffff */
[----:B------:R-:W-:Y:S05]  /*1b5f0*/  BRA `(.L_x_17) ;  /* 0xffffffb0009c7947 */ /* 0x000fea000383ffff */
        .weak           $__internal_0_$__cuda_sm10x_tcgen05_guardrail_trap_col_being_dealloced_not_returned_by_alloc
        .type           $__internal_0_$__cuda_sm10x_tcgen05_guardrail_trap_col_being_dealloced_not_returned_by_alloc,@function
        .size           $__internal_0_$__cuda_sm10x_tcgen05_guardrail_trap_col_being_dealloced_not_returned_by_alloc,($__internal_1_$__cuda_sm10x_tcgen05_guardrail_trap_phase_invalid_during_alloc - $__internal_0_$__cuda_sm10x_tcgen05_guardrail_trap_col_being_dealloced_not_returned_by_alloc)
$__internal_0_$__cuda_sm10x_tcgen05_guardrail_trap_col_being_dealloced_not_returned_by_alloc:
[----:B------:R-:W-:Y:S05]  /*1b600*/  BPT.TRAP 0x1 ;  /* 0x000000040000795c */ /* 0x000fea0000300000 */
[----:B------:R-:W-:-:S04]  /*1b610*/  IMAD.MOV.U32 R3, RZ, RZ, 0x0 ;  /* 0x00000000ff037424 */ /* 0x000fc800078e00ff */
[----:B------:R-:W-:Y:S05]  /*1b620*/  RET.REL.NODEC R2 `(attn_fwd) ;  /* 0xfffffe4802747950 */ /* 0x000fea0003c3ffff */
        .weak           $__internal_1_$__cuda_sm10x_tcgen05_guardrail_trap_phase_invalid_during_alloc
        .type           $__internal_1_$__cuda_sm10x_tcgen05_guardrail_trap_phase_invalid_during_alloc,@function
        .size           $__internal_1_$__cuda_sm10x_tcgen05_guardrail_trap_phase_invalid_during_alloc,($__internal_2_$__cuda_sm10x_tcgen05_guardrail_trap_unallocated_columns_being_dealloced - $__internal_1_$__cuda_sm10x_tcgen05_guardrail_trap_phase_invalid_during_alloc)
$__internal_1_$__cuda_sm10x_tcgen05_guardrail_trap_phase_invalid_during_alloc:
[----:B------:R-:W-:Y:S05]  /*1b630*/  BPT.TRAP 0x1 ;  /* 0x000000040000795c */ /* 0x000fea0000300000 */
[----:B------:R-:W-:-:S04]  /*1b640*/  IMAD.MOV.U32 R3, RZ, RZ, 0x0 ;  /* 0x00000000ff037424 */ /* 0x000fc800078e00ff */
[----:B------:R-:W-:Y:S05]  /*1b650*/  RET.REL.NODEC R2 `(attn_fwd) ;  /* 0xfffffe4802687950 */ /* 0x000fea0003c3ffff */
        .weak           $__internal_2_$__cuda_sm10x_tcgen05_guardrail_trap_unallocated_columns_being_dealloced
        .type           $__internal_2_$__cuda_sm10x_tcgen05_guardrail_trap_unallocated_columns_being_dealloced,@function
        .size           $__internal_2_$__cuda_sm10x_tcgen05_guardrail_trap_unallocated_columns_being_dealloced,(.L_x_27 - $__internal_2_$__cuda_sm10x_tcgen05_guardrail_trap_unallocated_columns_being_dealloced)
$__internal_2_$__cuda_sm10x_tcgen05_guardrail_trap_unallocated_columns_being_dealloced:
[----:B------:R-:W-:Y:S05]  /*1b660*/  BPT.TRAP 0x1 ;  /* 0x000000040000795c */ /* 0x000fea0000300000 */
[----:B------:R-:W-:-:S04]  /*1b670*/  IMAD.MOV.U32 R3, RZ, RZ, 0x0 ;  /* 0x00000000ff037424 */ /* 0x000fc800078e00ff */
[----:B------:R-:W-:Y:S05]  /*1b680*/  RET.REL.NODEC R2 `(attn_fwd) ;  /* 0xfffffe48025c7950 */ /* 0x000fea0003c3ffff */
.L_x_24:
[----:B------:R-:W-:-:S00]  /*1b690*/  BRA `(.L_x_24) ;  /* 0xfffffffc00fc7947 */ /* 0x000fc0000383ffff */
[----:B------:R-:W-:-:S00]  /*1b6a0*/  NOP ;  /* 0x0000000000007918 */ /* 0x000fc00000000000 */
        /* <DEDUP_REMOVED lines=13> */
.L_x_27:


//--------------------- .nv.global.init           --------------------------
	.section	.nv.global.init,"aw",@progbits
.nv.global.init:
	.type		_$_str,@object
	.size		_$_str,(.L_3 - _$_str)
_$_str:
        /*0000*/ 	.byte	0x5f, 0x5f, 0x43, 0x55, 0x44, 0x41, 0x5f, 0x46, 0x54, 0x5a, 0x00
.L_3:


//--------------------- .nv.shared.attn_fwd       --------------------------
	.section	.nv.shared.attn_fwd,"aw",@nobits
	.sectionflags	@""
	.align	16
	.zero		1024


//--------------------- .nv.shared.reserved.0     --------------------------
	.section	.nv.shared.reserved.0,"aw",@nobits
	.align	8
	.weak		__nv_reservedSMEM_offset_0_alias
	.size		__nv_reservedSMEM_offset_0_alias, 0, 64
	.other		__nv_reservedSMEM_offset_0_alias,@"STO_CUDA_RESERVED_SHARED STV_DEFAULT"
__nv_reservedSMEM_offset_0_alias:
	.zero		0
.nv.shared.reserved.0:
	.zero		64
	.weak		__nv_reservedSMEM_allocation_phase
	.type		__nv_reservedSMEM_allocation_phase,@object
	.size		__nv_reservedSMEM_allocation_phase,(.L_0 - __nv_reservedSMEM_allocation_phase)
__nv_reservedSMEM_allocation_phase:
	.zero		1
.L_0:
	.zero		7
	.weak		__nv_reservedSMEM_devtool_atexit_pc
	.type		__nv_reservedSMEM_devtool_atexit_pc,@object
	.size		__nv_reservedSMEM_devtool_atexit_pc,(__nv_reservedSMEM_allocation_mask - __nv_reservedSMEM_devtool_atexit_pc)
__nv_reservedSMEM_devtool_atexit_pc:
	.zero		8
	.weak		__nv_reservedSMEM_allocation_mask
	.type		__nv_reservedSMEM_allocation_mask,@object
	.size		__nv_reservedSMEM_allocation_mask,(.L_2 - __nv_reservedSMEM_allocation_mask)
__nv_reservedSMEM_allocation_mask:
	.zero		4
.L_2:


//--------------------- .nv.constant0.attn_fwd    --------------------------
	.section	.nv.constant0.attn_fwd,"a",@progbits
	.sectionflags	@""
	.align	4
.nv.constant0.attn_fwd:
	.zero		1032


//--------------------- SYMBOLS --------------------------

	.type		.nv.reservedSmem.offset0,@object
	.size		.nv.reservedSmem.offset0,0x4
	.type		.nv.reservedSmem.cap,@object
	.size		.nv.reservedSmem.cap,0x4
